	.target	sm_90a

	.elftype	@"ET_EXEC"


//--------------------- .note.nv.tkinfo           --------------------------
	.section	.note.nv.tkinfo,"",@"SHT_NOTE"
	.sectionflags	@"SHF_NOTE_NV_TKINFO"
	.tkinfo
        /*0018*/ 	.word	0x00000002
        /*0030*/ 	.string	""
        /*0030*/ 	.string	"ptxas"
        /*0030*/ 	.string	"Cuda compilation tools, release 13.0, V13.0.88"
        /*0030*/ 	.string	"Build cuda_13.0.r13.0/compiler.36424714_0"
        /*0030*/ 	.string	"-v  -suppress-debug-info  -lineinfo  -arch sm_90a "



//--------------------- .note.nv.cuinfo           --------------------------
	.section	.note.nv.cuinfo,"",@"SHT_NOTE"
	.sectionflags	@"SHF_NOTE_NV_CUINFO"
        /*0018*/ 	.short	0x0002
        /*001a*/ 	.short	0x005a
        /*001c*/ 	.short	0x0082
	.zero		2


//--------------------- .nv.info                  --------------------------
	.section	.nv.info,"",@"SHT_CUDA_INFO"
	.align	4


	//----- nvinfo : EIATTR_REGCOUNT
	.align		4
        /*0000*/ 	.byte	0x04, 0x2f
        /*0002*/ 	.short	(.L_1 - .L_0)
	.align		4
.L_0:
        /*0004*/ 	.word	index@(matmul_kernel)
        /*0008*/ 	.word	0x000000ff


	//----- nvinfo : EIATTR_FRAME_SIZE
	.align		4
.L_1:
        /*000c*/ 	.byte	0x04, 0x11
        /*000e*/ 	.short	(.L_3 - .L_2)
	.align		4
.L_2:
        /*0010*/ 	.word	index@(matmul_kernel)
        /*0014*/ 	.word	0x00001000


	//----- nvinfo : EIATTR_MIN_STACK_SIZE
	.align		4
.L_3:
        /*0018*/ 	.byte	0x04, 0x12
        /*001a*/ 	.short	(.L_5 - .L_4)
	.align		4
.L_4:
        /*001c*/ 	.word	index@(matmul_kernel)
        /*0020*/ 	.word	0x00001000
.L_5:


//--------------------- .nv.compat                --------------------------
	.section	.nv.compat,"",@"SHT_CUDA_COMPAT_INFO"
	.align	4
        /*0000*/ 	.byte	0x02, 0x09, 0x01, 0x00, 0x02, 0x02, 0x04, 0x00, 0x02, 0x05, 0x05, 0x00, 0x03, 0x07, 0x01, 0x01
        /*0010*/ 	.byte	0x02, 0x03, 0x00, 0x00, 0x02, 0x06, 0x01, 0x00, 0x04, 0x0b, 0x08, 0x00, 0x00, 0x00, 0x00, 0x00
        /*0020*/ 	.byte	0x00, 0x00, 0x00, 0x00


//--------------------- .nv.info.matmul_kernel    --------------------------
	.section	.nv.info.matmul_kernel,"",@"SHT_CUDA_INFO"
	.sectionflags	@""
	.align	4


	//----- nvinfo : EIATTR_CUDA_API_VERSION
	.align		4
        /*0000*/ 	.byte	0x04, 0x37
        /*0002*/ 	.short	(.L_7 - .L_6)
.L_6:
        /*0004*/ 	.word	0x00000082


	//----- nvinfo : EIATTR_KPARAM_INFO
	.align		4
.L_7:
        /*0008*/ 	.byte	0x04, 0x17
        /*000a*/ 	.short	(.L_9 - .L_8)
.L_8:
        /*000c*/ 	.word	0x00000000
        /*0010*/ 	.short	0x000d
        /*0012*/ 	.short	0x0048
        /*0014*/ 	.byte	0x00, 0xf4, 0x21, 0x00


	//----- nvinfo : EIATTR_KPARAM_INFO
	.align		4
.L_9:
        /*0018*/ 	.byte	0x04, 0x17
        /*001a*/ 	.short	(.L_11 - .L_10)
.L_10:
        /*001c*/ 	.word	0x00000000
        /*0020*/ 	.short	0x000c
        /*0022*/ 	.short	0x0040
        /*0024*/ 	.byte	0x00, 0xf4, 0x21, 0x00


	//----- nvinfo : EIATTR_KPARAM_INFO
	.align		4
.L_11:
        /*0028*/ 	.byte	0x04, 0x17
        /*002a*/ 	.short	(.L_13 - .L_12)
.L_12:
        /*002c*/ 	.word	0x00000000
        /*0030*/ 	.short	0x000b
        /*0032*/ 	.short	0x0038
        /*0034*/ 	.byte	0x00, 0xf0, 0x11, 0x00


	//----- nvinfo : EIATTR_KPARAM_INFO
	.align		4
.L_13:
        /*0038*/ 	.byte	0x04, 0x17
        /*003a*/ 	.short	(.L_15 - .L_14)
.L_14:
        /*003c*/ 	.word	0x00000000
        /*0040*/ 	.short	0x000a
        /*0042*/ 	.short	0x0034
        /*0044*/ 	.byte	0x00, 0xf0, 0x11, 0x00


	//----- nvinfo : EIATTR_KPARAM_INFO
	.align		4
.L_15:
        /*0048*/ 	.byte	0x04, 0x17
        /*004a*/ 	.short	(.L_17 - .L_16)
.L_16:
        /*004c*/ 	.word	0x00000000
        /*0050*/ 	.short	0x0009
        /*0052*/ 	.short	0x0030
        /*0054*/ 	.byte	0x00, 0xf0, 0x11, 0x00


	//----- nvinfo : EIATTR_KPARAM_INFO
	.align		4
.L_17:
        /*0058*/ 	.byte	0x04, 0x17
        /*005a*/ 	.short	(.L_19 - .L_18)
.L_18:
        /*005c*/ 	.word	0x00000000
        /*0060*/ 	.short	0x0008
        /*0062*/ 	.short	0x002c
        /*0064*/ 	.byte	0x00, 0xf0, 0x11, 0x00


	//----- nvinfo : EIATTR_KPARAM_INFO
	.align		4
.L_19:
        /*0068*/ 	.byte	0x04, 0x17
        /*006a*/ 	.short	(.L_21 - .L_20)
.L_20:
        /*006c*/ 	.word	0x00000000
        /*0070*/ 	.short	0x0007
        /*0072*/ 	.short	0x0028
        /*0074*/ 	.byte	0x00, 0xf0, 0x11, 0x00


	//----- nvinfo : EIATTR_KPARAM_INFO
	.align		4
.L_21:
        /*0078*/ 	.byte	0x04, 0x17
        /*007a*/ 	.short	(.L_23 - .L_22)
.L_22:
        /*007c*/ 	.word	0x00000000
        /*0080*/ 	.short	0x0006
        /*0082*/ 	.short	0x0024
        /*0084*/ 	.byte	0x00, 0xf0, 0x11, 0x00


	//----- nvinfo : EIATTR_KPARAM_INFO
	.align		4
.L_23:
        /*0088*/ 	.byte	0x04, 0x17
        /*008a*/ 	.short	(.L_25 - .L_24)
.L_24:
        /*008c*/ 	.word	0x00000000
        /*0090*/ 	.short	0x0005
        /*0092*/ 	.short	0x0020
        /*0094*/ 	.byte	0x00, 0xf0, 0x11, 0x00


	//----- nvinfo : EIATTR_KPARAM_INFO
	.align		4
.L_25:
        /*0098*/ 	.byte	0x04, 0x17
        /*009a*/ 	.short	(.L_27 - .L_26)
.L_26:
        /*009c*/ 	.word	0x00000000
        /*00a0*/ 	.short	0x0004
        /*00a2*/ 	.short	0x001c
        /*00a4*/ 	.byte	0x00, 0xf0, 0x11, 0x00


	//----- nvinfo : EIATTR_KPARAM_INFO
	.align		4
.L_27:
        /*00a8*/ 	.byte	0x04, 0x17
        /*00aa*/ 	.short	(.L_29 - .L_28)
.L_28:
        /*00ac*/ 	.word	0x00000000
        /*00b0*/ 	.short	0x0003
        /*00b2*/ 	.short	0x0018
        /*00b4*/ 	.byte	0x00, 0xf0, 0x11, 0x00


	//----- nvinfo : EIATTR_KPARAM_INFO
	.align		4
.L_29:
        /*00b8*/ 	.byte	0x04, 0x17
        /*00ba*/ 	.short	(.L_31 - .L_30)
.L_30:
        /*00bc*/ 	.word	0x00000000
        /*00c0*/ 	.short	0x0002
        /*00c2*/ 	.short	0x0010
        /*00c4*/ 	.byte	0x00, 0xf4, 0x21, 0x00


	//----- nvinfo : EIATTR_KPARAM_INFO
	.align		4
.L_31:
        /*00c8*/ 	.byte	0x04, 0x17
        /*00ca*/ 	.short	(.L_33 - .L_32)
.L_32:
        /*00cc*/ 	.word	0x00000000
        /*00d0*/ 	.short	0x0001
        /*00d2*/ 	.short	0x0008
        /*00d4*/ 	.byte	0x00, 0xf4, 0x21, 0x00


	//----- nvinfo : EIATTR_KPARAM_INFO
	.align		4
.L_33:
        /*00d8*/ 	.byte	0x04, 0x17
        /*00da*/ 	.short	(.L_35 - .L_34)
.L_34:
        /*00dc*/ 	.word	0x00000000
        /*00e0*/ 	.short	0x0000
        /*00e2*/ 	.short	0x0000
        /*00e4*/ 	.byte	0x00, 0xf4, 0x21, 0x00


	//----- nvinfo : EIATTR_SPARSE_MMA_MASK
	.align		4
.L_35:
        /*00e8*/ 	.byte	0x03, 0x50
        /*00ea*/ 	.short	0x0000


	//----- nvinfo : EIATTR_MAXREG_COUNT
	.align		4
        /*00ec*/ 	.byte	0x03, 0x1b
        /*00ee*/ 	.short	0x00ff


	//----- nvinfo : EIATTR_NUM_BARRIERS
	.align		4
        /*00f0*/ 	.byte	0x02, 0x4c
        /*00f2*/ 	.byte	0x01
	.zero		1


	//----- nvinfo : EIATTR_ANNOTATIONS
	.align		4
        /*00f4*/ 	.byte	0x04, 0x55
        /*00f6*/ 	.short	(.L_37 - .L_36)


	//   ....[0]....
.L_36:
        /*00f8*/ 	.word	0x00000001
        /*00fc*/ 	.byte	0x90, 0x0c, 0x00, 0x00, 0x01, 0x00, 0x00, 0x00, 0xa0, 0x0c, 0x00, 0x00, 0x01, 0x00, 0x00, 0x00
        /* <DEDUP_REMOVED lines=1711> */
        /*6bfc*/ 	.byte	0x40, 0x0d, 0x03, 0x00, 0x01, 0x00, 0x00, 0x00, 0x50, 0x0d, 0x03, 0x00


	//----- nvinfo : EIATTR_MERCURY_ISA_VERSION
	.align		4
.L_37:
        /*6c08*/ 	.byte	0x03, 0x5f
        /*6c0a*/ 	.short	0x0101


	//----- nvinfo : EIATTR_EXIT_INSTR_OFFSETS
	.align		4
        /*6c0c*/ 	.byte	0x04, 0x1c
        /*6c0e*/ 	.short	(.L_39 - .L_38)


	//   ....[0]....
.L_38:
        /*6c10*/ 	.word	0x00031400


	//   ....[1]....
        /*6c14*/ 	.word	0x00031430


	//----- nvinfo : EIATTR_REQNTID
	.align		4
.L_39:
        /*6c18*/ 	.byte	0x04, 0x10
        /*6c1a*/ 	.short	(.L_41 - .L_40)
.L_40:
        /*6c1c*/ 	.word	0x00000080
        /*6c20*/ 	.word	0x00000001
        /*6c24*/ 	.word	0x00000001


	//----- nvinfo : EIATTR_CBANK_PARAM_SIZE
	.align		4
.L_41:
        /*6c28*/ 	.byte	0x03, 0x19
        /*6c2a*/ 	.short	0x0050


	//----- nvinfo : EIATTR_PARAM_CBANK
	.align		4
        /*6c2c*/ 	.byte	0x04, 0x0a
        /*6c2e*/ 	.short	(.L_43 - .L_42)
	.align		4
.L_42:
        /*6c30*/ 	.word	index@(.nv.constant0.matmul_kernel)
        /*6c34*/ 	.short	0x0210
        /*6c36*/ 	.short	0x0050


	//----- nvinfo : EIATTR_SW_WAR
	.align		4
.L_43:
        /*6c38*/ 	.byte	0x04, 0x36
        /*6c3a*/ 	.short	(.L_45 - .L_44)
.L_44:
        /*6c3c*/ 	.word	0x00000008
.L_45:


//--------------------- .nv.callgraph             --------------------------
	.section	.nv.callgraph,"",@"SHT_CUDA_CALLGRAPH"
	.align	4
	.sectionentsize	8
	.align		4
        /*0000*/ 	.word	0x00000000
	.align		4
        /*0004*/ 	.word	0xffffffff
	.align		4
        /*0008*/ 	.word	0x00000000
	.align		4
        /*000c*/ 	.word	0xfffffffe
	.align		4
        /*0010*/ 	.word	0x00000000
	.align		4
        /*0014*/ 	.word	0xfffffffd
	.align		4
        /*0018*/ 	.word	0x00000000
	.align		4
        /*001c*/ 	.word	0xfffffffc


//--------------------- .text.matmul_kernel       --------------------------
	.section	.text.matmul_kernel,"ax",@progbits
	.align	128
        .global         matmul_kernel
        .type           matmul_kernel,@function
        .size           matmul_kernel,(.L_x_3 - matmul_kernel)
        .other          matmul_kernel,@"STO_CUDA_ENTRY STV_DEFAULT"
matmul_kernel:
.text.matmul_kernel:
[----:B------:R-:W0:Y:S08]  /*0000*/  LDC R1, c[0x0][0x28] ;  /* 0x00000a00ff017b82 */ /* 0x000e300000000800 */
[----:B------:R-:W1:Y:S01]  /*0010*/  LDC.64 R4, c[0x0][0x228] ;  /* 0x00008a00ff047b82 */ /* 0x000e620000000a00 */
[----:B------:R-:W2:Y:S01]  /*0020*/  S2R R7, SR_CTAID.X ;  /* 0x0000000000077919 */ /* 0x000ea20000002500 */
[----:B0-----:R-:W-:Y:S01]  /*0030*/  VIADD R1, R1, 0xfffff000 ;  /* 0xfffff00001017836 */ /* 0x001fe20000000000 */
[----:B------:R-:W-:Y:S01]  /*0040*/  UMOV UR4, 0x400 ;  /* 0x0000040000047882 */ /* 0x000fe20000000000 */
[----:B------:R-:W-:Y:S01]  /*0050*/  ULDC.64 UR30, c[0x0][0x208] ;  /* 0x00008200001e7ab9 */ /* 0x000fe20000000a00 */
[----:B------:R-:W0:Y:S01]  /*0060*/  S2R R249, SR_TID.X ;  /* 0x0000000000f97919 */ /* 0x000e220000002100 */
[----:B------:R-:W-:-:S02]  /*0070*/  CS2R R240, SRZ ;  /* 0x0000000000f07805 */ /* 0x000fc4000001ff00 */
[----:B------:R-:W-:Y:S01]  /*0080*/  CS2R R242, SRZ ;  /* 0x0000000000f27805 */ /* 0x000fe2000001ff00 */
[----:B------:R-:W3:Y:S01]  /*0090*/  S2UR UR28, SR_CgaCtaId ;  /* 0x00000000001c79c3 */ /* 0x000ee20000008800 */
[----:B------:R-:W-:Y:S02]  /*00a0*/  CS2R R228, SRZ ;  /* 0x0000000000e47805 */ /* 0x000fe4000001ff00 */
[----:B------:R-:W-:Y:S02]  /*00b0*/  CS2R R230, SRZ ;  /* 0x0000000000e67805 */ /* 0x000fe4000001ff00 */
[----:B------:R-:W-:Y:S02]  /*00c0*/  CS2R R216, SRZ ;  /* 0x0000000000d87805 */ /* 0x000fe4000001ff00 */
[----:B------:R-:W-:Y:S02]  /*00d0*/  CS2R R218, SRZ ;  /* 0x0000000000da7805 */ /* 0x000fe4000001ff00 */
[----:B------:R-:W-:-:S02]  /*00e0*/  CS2R R64, SRZ ;  /* 0x0000000000407805 */ /* 0x000fc4000001ff00 */
[----:B------:R-:W-:Y:S02]  /*00f0*/  CS2R R66, SRZ ;  /* 0x0000000000427805 */ /* 0x000fe4000001ff00 */
        /* <DEDUP_REMOVED lines=8> */
[----:B------:R-:W-:Y:S01]  /*0180*/  CS2R R84, SRZ ;  /* 0x0000000000547805 */ /* 0x000fe2000001ff00 */
[----:B-1----:R-:W-:Y:S01]  /*0190*/  VIADD R0, R5, 0x1ff ;  /* 0x000001ff05007836 */ /* 0x002fe20000000000 */
[----:B------:R-:W-:Y:S02]  /*01a0*/  CS2R R86, SRZ ;  /* 0x0000000000567805 */ /* 0x000fe4000001ff00 */
[----:B------:R-:W-:-:S02]  /*01b0*/  CS2R R96, SRZ ;  /* 0x0000000000607805 */ /* 0x000fc4000001ff00 */
[----:B------:R-:W-:Y:S02]  /*01c0*/  CS2R R98, SRZ ;  /* 0x0000000000627805 */ /* 0x000fe4000001ff00 */
[----:B------:R-:W-:Y:S02]  /*01d0*/  CS2R R68, SRZ ;  /* 0x0000000000447805 */ /* 0x000fe4000001ff00 */
[----:B------:R-:W-:Y:S02]  /*01e0*/  SHF.R.S32.HI R3, RZ, 0x1f, R0 ;  /* 0x0000001fff037819 */ /* 0x000fe40000011400 */
[----:B------:R-:W-:Y:S02]  /*01f0*/  CS2R R70, SRZ ;  /* 0x0000000000467805 */ /* 0x000fe4000001ff00 */
[----:B------:R-:W-:Y:S01]  /*0200*/  CS2R R80, SRZ ;  /* 0x0000000000507805 */ /* 0x000fe2000001ff00 */
[----:B---3--:R-:W-:Y:S01]  /*0210*/  ULEA UR28, UR28, UR4, 0x18 ;  /* 0x000000041c1c7291 */ /* 0x008fe2000f8ec03f */
[----:B------:R-:W-:-:S02]  /*0220*/  LEA.HI R3, R3, R0, RZ, 0x9 ;  /* 0x0000000003037211 */ /* 0x000fc400078f48ff */
[----:B------:R-:W-:Y:S02]  /*0230*/  CS2R R82, SRZ ;  /* 0x0000000000527805 */ /* 0x000fe4000001ff00 */
[----:B--2---:R-:W-:Y:S02]  /*0240*/  IABS R10, R7 ;  /* 0x00000007000a7213 */ /* 0x004fe40000000000 */
[----:B------:R-:W-:Y:S02]  /*0250*/  CS2R R100, SRZ ;  /* 0x0000000000647805 */ /* 0x000fe4000001ff00 */
[----:B------:R-:W-:Y:S02]  /*0260*/  SHF.R.S32.HI R3, RZ, 0x9, R3 ;  /* 0x00000009ff037819 */ /* 0x000fe40000011403 */
[----:B------:R-:W-:Y:S02]  /*0270*/  CS2R R102, SRZ ;  /* 0x0000000000667805 */ /* 0x000fe4000001ff00 */
[----:B------:R-:W-:-:S02]  /*0280*/  CS2R R92, SRZ ;  /* 0x00000000005c7805 */ /* 0x000fc4000001ff00 */
[----:B------:R-:W-:Y:S02]  /*0290*/  CS2R R94, SRZ ;  /* 0x00000000005e7805 */ /* 0x000fe4000001ff00 */
[----:B------:R-:W-:Y:S01]  /*02a0*/  CS2R R88, SRZ ;  /* 0x0000000000587805 */ /* 0x000fe2000001ff00 */
[----:B------:R-:W-:Y:S01]  /*02b0*/  IMAD.SHL.U32 R6, R3, 0x4, RZ ;  /* 0x0000000403067824 */ /* 0x000fe200078e00ff */
[----:B------:R-:W-:Y:S02]  /*02c0*/  CS2R R90, SRZ ;  /* 0x00000000005a7805 */ /* 0x000fe4000001ff00 */
[----:B------:R-:W-:Y:S02]  /*02d0*/  CS2R R56, SRZ ;  /* 0x0000000000387805 */ /* 0x000fe4000001ff00 */
[----:B------:R-:W-:Y:S02]  /*02e0*/  CS2R R58, SRZ ;  /* 0x00000000003a7805 */ /* 0x000fe4000001ff00 */
[----:B------:R-:W-:-:S02]  /*02f0*/  CS2R R60, SRZ ;  /* 0x00000000003c7805 */ /* 0x000fc4000001ff00 */
[-C--:B------:R-:W-:Y:S02]  /*0300*/  IABS R9, R6.reuse ;  /* 0x0000000600097213 */ /* 0x080fe40000000000 */
[----:B------:R-:W-:Y:S02]  /*0310*/  CS2R R62, SRZ ;  /* 0x00000000003e7805 */ /* 0x000fe4000001ff00 */
[----:B------:R-:W-:Y:S02]  /*0320*/  IABS R12, R6 ;  /* 0x00000006000c7213 */ /* 0x000fe40000000000 */
[----:B------:R-:W-:Y:S01]  /*0330*/  CS2R R52, SRZ ;  /* 0x0000000000347805 */ /* 0x000fe2000001ff00 */
[----:B------:R-:W1:Y:S01]  /*0340*/  I2F.RP R0, R9 ;  /* 0x0000000900007306 */ /* 0x000e620000209400 */
        /* <DEDUP_REMOVED lines=13> */
[----:B------:R-:W-:Y:S01]  /*0420*/  CS2R R24, SRZ ;  /* 0x0000000000187805 */ /* 0x000fe2000001ff00 */
[----:B-1----:R-:W1:Y:S01]  /*0430*/  MUFU.RCP R0, R0 ;  /* 0x0000000000007308 */ /* 0x002e620000001000 */
        /* <DEDUP_REMOVED lines=15> */
[----:B------:R-:W-:Y:S01]  /*0530*/  CS2R R130, SRZ ;  /* 0x0000000000827805 */ /* 0x000fe2000001ff00 */
[----:B-1----:R-:W-:Y:S01]  /*0540*/  VIADD R2, R0, 0xffffffe ;  /* 0x0ffffffe00027836 */ /* 0x002fe20000000000 */
[----:B------:R-:W-:Y:S01]  /*0550*/  CS2R R132, SRZ ;  /* 0x0000000000847805 */ /* 0x000fe2000001ff00 */
[----:B------:R-:W-:Y:S01]  /*0560*/  IMAD.MOV R0, RZ, RZ, -R12 ;  /* 0x000000ffff007224 */ /* 0x000fe200078e0a0c */
[----:B------:R-:W-:Y:S01]  /*0570*/  CS2R R134, SRZ ;  /* 0x0000000000867805 */ /* 0x000fe2000001ff00 */
[----:B------:R1:W2:Y:S01]  /*0580*/  F2I.FTZ.U32.TRUNC.NTZ R3, R2 ;  /* 0x0000000200037305 */ /* 0x0002a2000021f000 */
[----:B------:R-:W-:-:S02]  /*0590*/  CS2R R136, SRZ ;  /* 0x0000000000887805 */ /* 0x000fc4000001ff00 */
[----:B------:R-:W-:Y:S02]  /*05a0*/  CS2R R138, SRZ ;  /* 0x00000000008a7805 */ /* 0x000fe4000001ff00 */
[----:B------:R-:W-:Y:S02]  /*05b0*/  CS2R R140, SRZ ;  /* 0x00000000008c7805 */ /* 0x000fe4000001ff00 */
[----:B------:R-:W-:Y:S02]  /*05c0*/  CS2R R142, SRZ ;  /* 0x00000000008e7805 */ /* 0x000fe4000001ff00 */
[----:B------:R-:W-:Y:S02]  /*05d0*/  CS2R R144, SRZ ;  /* 0x0000000000907805 */ /* 0x000fe4000001ff00 */
[----:B------:R-:W-:Y:S02]  /*05e0*/  CS2R R146, SRZ ;  /* 0x0000000000927805 */ /* 0x000fe4000001ff00 */
[----:B------:R-:W-:-:S02]  /*05f0*/  CS2R R148, SRZ ;  /* 0x0000000000947805 */ /* 0x000fc4000001ff00 */
[----:B------:R-:W-:Y:S01]  /*0600*/  CS2R R150, SRZ ;  /* 0x0000000000967805 */ /* 0x000fe2000001ff00 */
[----:B-1----:R-:W-:Y:S01]  /*0610*/  IMAD.MOV.U32 R2, RZ, RZ, RZ ;  /* 0x000000ffff027224 */ /* 0x002fe200078e00ff */
[----:B------:R-:W-:Y:S02]  /*0620*/  CS2R R152, SRZ ;  /* 0x0000000000987805 */ /* 0x000fe4000001ff00 */
[----:B------:R-:W-:Y:S02]  /*0630*/  CS2R R154, SRZ ;  /* 0x00000000009a7805 */ /* 0x000fe4000001ff00 */
[----:B------:R-:W-:Y:S02]  /*0640*/  CS2R R156, SRZ ;  /* 0x00000000009c7805 */ /* 0x000fe4000001ff00 */
[----:B------:R-:W-:Y:S02]  /*0650*/  CS2R R158, SRZ ;  /* 0x00000000009e7805 */ /* 0x000fe4000001ff00 */
[----:B------:R-:W-:Y:S01]  /*0660*/  CS2R R160, SRZ ;  /* 0x0000000000a07805 */ /* 0x000fe2000001ff00 */
[----:B--2---:R-:W-:Y:S01]  /*0670*/  IMAD.MOV R8, RZ, RZ, -R3 ;  /* 0x000000ffff087224 */ /* 0x004fe200078e0a03 */
[----:B------:R-:W-:-:S02]  /*0680*/  CS2R R162, SRZ ;  /* 0x0000000000a27805 */ /* 0x000fc4000001ff00 */
[----:B------:R-:W-:Y:S02]  /*0690*/  CS2R R164, SRZ ;  /* 0x0000000000a47805 */ /* 0x000fe4000001ff00 */
[----:B------:R-:W-:Y:S01]  /*06a0*/  CS2R R166, SRZ ;  /* 0x0000000000a67805 */ /* 0x000fe2000001ff00 */
[----:B------:R-:W-:Y:S01]  /*06b0*/  IMAD R11, R8, R9, RZ ;  /* 0x00000009080b7224 */ /* 0x000fe200078e02ff */
[----:B------:R-:W-:Y:S01]  /*06c0*/  CS2R R168, SRZ ;  /* 0x0000000000a87805 */ /* 0x000fe2000001ff00 */
[----:B------:R-:W-:Y:S01]  /*06d0*/  IMAD.MOV.U32 R8, RZ, RZ, R10 ;  /* 0x000000ffff087224 */ /* 0x000fe200078e000a */
[----:B------:R-:W-:Y:S01]  /*06e0*/  CS2R R170, SRZ ;  /* 0x0000000000aa7805 */ /* 0x000fe2000001ff00 */
[----:B------:R-:W-:Y:S01]  /*06f0*/  IMAD.HI.U32 R3, R3, R11, R2 ;  /* 0x0000000b03037227 */ /* 0x000fe200078e0002 */
[----:B------:R-:W-:Y:S02]  /*0700*/  CS2R R172, SRZ ;  /* 0x0000000000ac7805 */ /* 0x000fe4000001ff00 */
[----:B------:R-:W-:-:S02]  /*0710*/  CS2R R174, SRZ ;  /* 0x0000000000ae7805 */ /* 0x000fc4000001ff00 */
[----:B------:R-:W-:Y:S02]  /*0720*/  CS2R R176, SRZ ;  /* 0x0000000000b07805 */ /* 0x000fe4000001ff00 */
[----:B------:R-:W-:Y:S02]  /*0730*/  CS2R R178, SRZ ;  /* 0x0000000000b27805 */ /* 0x000fe4000001ff00 */
[----:B------:R-:W-:Y:S01]  /*0740*/  CS2R R180, SRZ ;  /* 0x0000000000b47805 */ /* 0x000fe2000001ff00 */
[----:B------:R-:W-:Y:S01]  /*0750*/  IMAD.HI.U32 R3, R3, R8, RZ ;  /* 0x0000000803037227 */ /* 0x000fe200078e00ff */
[----:B------:R-:W-:Y:S02]  /*0760*/  CS2R R182, SRZ ;  /* 0x0000000000b67805 */ /* 0x000fe4000001ff00 */
[----:B------:R-:W-:Y:S02]  /*0770*/  CS2R R184, SRZ ;  /* 0x0000000000b87805 */ /* 0x000fe4000001ff00 */
[----:B------:R-:W-:Y:S01]  /*0780*/  CS2R R186, SRZ ;  /* 0x0000000000ba7805 */ /* 0x000fe2000001ff00 */
[----:B------:R-:W-:Y:S01]  /*0790*/  IMAD R0, R3, R0, R8 ;  /* 0x0000000003007224 */ /* 0x000fe200078e0208 */
[----:B------:R-:W-:-:S02]  /*07a0*/  CS2R R188, SRZ ;  /* 0x0000000000bc7805 */ /* 0x000fc4000001ff00 */
[----:B------:R-:W-:Y:S02]  /*07b0*/  CS2R R190, SRZ ;  /* 0x0000000000be7805 */ /* 0x000fe4000001ff00 */
[----:B------:R-:W-:Y:S02]  /*07c0*/  CS2R R192, SRZ ;  /* 0x0000000000c07805 */ /* 0x000fe4000001ff00 */
[----:B------:R-:W-:Y:S02]  /*07d0*/  CS2R R194, SRZ ;  /* 0x0000000000c27805 */ /* 0x000fe4000001ff00 */
[----:B------:R-:W-:Y:S02]  /*07e0*/  ISETP.GT.U32.AND P1, PT, R9, R0, PT ;  /* 0x000000000900720c */ /* 0x000fe40003f24070 */
        /* <DEDUP_REMOVED lines=12> */
[----:B------:R-:W-:Y:S01]  /*08b0*/  @!P1 IMAD.IADD R0, R0, 0x1, -R9 ;  /* 0x0000000100009824 */ /* 0x000fe200078e0a09 */
[----:B------:R-:W-:Y:S01]  /*08c0*/  CS2R R224, SRZ ;  /* 0x0000000000e07805 */ /* 0x000fe2000001ff00 */
[----:B------:R-:W-:Y:S01]  /*08d0*/  @!P1 VIADD R3, R3, 0x1 ;  /* 0x0000000103039836 */ /* 0x000fe20000000000 */
[----:B------:R-:W-:-:S02]  /*08e0*/  ISETP.NE.AND P1, PT, R6, RZ, PT ;  /* 0x000000ff0600720c */ /* 0x000fc40003f25270 */
[----:B------:R-:W-:Y:S02]  /*08f0*/  CS2R R226, SRZ ;  /* 0x0000000000e27805 */ /* 0x000fe4000001ff00 */
[----:B------:R-:W-:Y:S02]  /*0900*/  ISETP.GE.U32.AND P0, PT, R0, R9, PT ;  /* 0x000000090000720c */ /* 0x000fe40003f06070 */
[----:B------:R-:W-:Y:S02]  /*0910*/  CS2R R232, SRZ ;  /* 0x0000000000e87805 */ /* 0x000fe4000001ff00 */
[----:B------:R-:W-:Y:S02]  /*0920*/  LOP3.LUT R0, R7, R6, RZ, 0x3c, !PT ;  /* 0x0000000607007212 */ /* 0x000fe400078e3cff */
[----:B------:R-:W-:Y:S02]  /*0930*/  CS2R R234, SRZ ;  /* 0x0000000000ea7805 */ /* 0x000fe4000001ff00 */
[----:B------:R-:W-:-:S02]  /*0940*/  CS2R R236, SRZ ;  /* 0x0000000000ec7805 */ /* 0x000fc4000001ff00 */
[----:B------:R-:W-:Y:S02]  /*0950*/  CS2R R238, SRZ ;  /* 0x0000000000ee7805 */ /* 0x000fe4000001ff00 */
[----:B------:R-:W-:Y:S01]  /*0960*/  ISETP.GE.AND P2, PT, R0, RZ, PT ;  /* 0x000000ff0000720c */ /* 0x000fe20003f46270 */
[----:B------:R-:W-:Y:S01]  /*0970*/  VIADD R0, R4, 0x7f ;  /* 0x0000007f04007836 */ /* 0x000fe20000000000 */
[----:B------:R-:W-:Y:S02]  /*0980*/  CS2R R244, SRZ ;  /* 0x0000000000f47805 */ /* 0x000fe4000001ff00 */
[----:B------:R-:W-:Y:S01]  /*0990*/  CS2R R246, SRZ ;  /* 0x0000000000f67805 */ /* 0x000fe2000001ff00 */
[----:B------:R-:W-:-:S04]  /*09a0*/  @P0 VIADD R3, R3, 0x1 ;  /* 0x0000000103030836 */ /* 0x000fc80000000000 */
[----:B------:R-:W-:Y:S01]  /*09b0*/  IMAD.MOV.U32 R2, RZ, RZ, R3 ;  /* 0x000000ffff027224 */ /* 0x000fe200078e0003 */
[----:B------:R-:W-:-:S03]  /*09c0*/  SHF.R.S32.HI R3, RZ, 0x1f, R0 ;  /* 0x0000001fff037819 */ /* 0x000fc60000011400 */
[----:B------:R-:W-:Y:S01]  /*09d0*/  @!P2 IMAD.MOV R2, RZ, RZ, -R2 ;  /* 0x000000ffff02a224 */ /* 0x000fe200078e0a02 */
[----:B------:R-:W-:Y:S02]  /*09e0*/  @!P1 LOP3.LUT R2, RZ, R6, RZ, 0x33, !PT ;  /* 0x00000006ff029212 */ /* 0x000fe400078e33ff */
[----:B------:R-:W-:-:S03]  /*09f0*/  LEA.HI R3, R3, R0, RZ, 0x7 ;  /* 0x0000000003037211 */ /* 0x000fc600078f38ff */
[----:B------:R-:W-:Y:S02]  /*0a00*/  IMAD.SHL.U32 R8, R2, 0x4, RZ ;  /* 0x0000000402087824 */ /* 0x000fe400078e00ff */
[----:B------:R-:W-:-:S03]  /*0a10*/  IMAD.MOV R2, RZ, RZ, -R2 ;  /* 0x000000ffff027224 */ /* 0x000fc600078e0a02 */
[----:B------:R-:W-:Y:S01]  /*0a20*/  LEA.HI.SX32 R3, R3, -R8, 0x19 ;  /* 0x8000000803037211 */ /* 0x000fe200078fcaff */
[----:B------:R-:W-:-:S03]  /*0a30*/  IMAD R6, R6, R2, R7 ;  /* 0x0000000206067224 */ /* 0x000fc600078e0207 */
[----:B------:R-:W-:Y:S02]  /*0a40*/  VIMNMX R13, R3, 0x4, PT ;  /* 0x00000004030d7848 */ /* 0x000fe40003fe0100 */
[----:B------:R-:W-:Y:S02]  /*0a50*/  IABS R11, R6 ;  /* 0x00000006000b7213 */ /* 0x000fe40000000000 */
[----:B------:R-:W-:-:S04]  /*0a60*/  IABS R9, R13 ;  /* 0x0000000d00097213 */ /* 0x000fc80000000000 */
[----:B------:R-:W1:Y:S08]  /*0a70*/  I2F.RP R0, R9 ;  /* 0x0000000900007306 */ /* 0x000e700000209400 */
[----:B-1----:R-:W1:Y:S02]  /*0a80*/  MUFU.RCP R0, R0 ;  /* 0x0000000000007308 */ /* 0x002e640000001000 */
[----:B-1----:R-:W-:-:S06]  /*0a90*/  VIADD R3, R0, 0xffffffe ;  /* 0x0ffffffe00037836 */ /* 0x002fcc0000000000 */
[----:B------:R-:W1:Y:S02]  /*0aa0*/  F2I.FTZ.U32.TRUNC.NTZ R3, R3 ;  /* 0x0000000300037305 */ /* 0x000e64000021f000 */
[----:B-1----:R-:W-:-:S04]  /*0ab0*/  IMAD.MOV R10, RZ, RZ, -R3 ;  /* 0x000000ffff0a7224 */ /* 0x002fc800078e0a03 */
[----:B------:R-:W-:Y:S01]  /*0ac0*/  IMAD.MOV.U32 R2, RZ, RZ, R10 ;  /* 0x000000ffff027224 */ /* 0x000fe200078e000a */
[----:B------:R-:W-:-:S03]  /*0ad0*/  IABS R10, R13 ;  /* 0x0000000d000a7213 */ /* 0x000fc60000000000 */
[----:B------:R-:W-:Y:S02]  /*0ae0*/  IMAD R7, R2, R9, RZ ;  /* 0x0000000902077224 */ /* 0x000fe400078e02ff */
[----:B------:R-:W-:Y:S02]  /*0af0*/  IMAD.MOV.U32 R2, RZ, RZ, RZ ;  /* 0x000000ffff027224 */ /* 0x000fe400078e00ff */
[----:B------:R-:W-:Y:S02]  /*0b00*/  IMAD.MOV R0, RZ, RZ, -R10 ;  /* 0x000000ffff007224 */ /* 0x000fe400078e0a0a */
[----:B------:R-:W-:Y:S01]  /*0b10*/  IMAD.HI.U32 R2, R3, R7, R2 ;  /* 0x0000000703027227 */ /* 0x000fe200078e0002 */
[C---:B0-----:R-:W-:Y:S02]  /*0b20*/  LOP3.LUT R3, R249.reuse, 0x7f, RZ, 0xc0, !PT ;  /* 0x0000007ff9037812 */ /* 0x041fe400078ec0ff */
[----:B------:R-:W-:-:S03]  /*0b30*/  LOP3.LUT R249, R249, 0x60, RZ, 0xc0, !PT ;  /* 0x00000060f9f97812 */ /* 0x000fc600078ec0ff */
[----:B------:R-:W-:-:S04]  /*0b40*/  IMAD.HI.U32 R2, R2, R11, RZ ;  /* 0x0000000b02027227 */ /* 0x000fc800078e00ff */
[----:B------:R-:W-:Y:S01]  /*0b50*/  IMAD R0, R2, R0, R11 ;  /* 0x0000000002007224 */ /* 0x000fe200078e020b */
[----:B------:R-:W-:-:S04]  /*0b60*/  CS2R R10, SRZ ;  /* 0x00000000000a7805 */ /* 0x000fc8000001ff00 */
[----:B------:R-:W-:-:S13]  /*0b70*/  ISETP.GT.U32.AND P1, PT, R9, R0, PT ;  /* 0x000000000900720c */ /* 0x000fda0003f24070 */
[----:B------:R-:W-:Y:S02]  /*0b80*/  @!P1 IMAD.IADD R0, R0, 0x1, -R9 ;  /* 0x0000000100009824 */ /* 0x000fe400078e0a09 */
[----:B------:R-:W-:Y:S01]  /*0b90*/  @!P1 VIADD R2, R2, 0x1 ;  /* 0x0000000102029836 */ /* 0x000fe20000000000 */
[----:B------:R-:W-:Y:S02]  /*0ba0*/  ISETP.NE.AND P1, PT, R13, RZ, PT ;  /* 0x000000ff0d00720c */ /* 0x000fe40003f25270 */
[----:B------:R-:W-:Y:S02]  /*0bb0*/  ISETP.GE.U32.AND P0, PT, R0, R9, PT ;  /* 0x000000090000720c */ /* 0x000fe40003f06070 */
[----:B------:R-:W-:-:S04]  /*0bc0*/  LOP3.LUT R0, R6, R13, RZ, 0x3c, !PT ;  /* 0x0000000d06007212 */ /* 0x000fc800078e3cff */
[----:B------:R-:W-:-:S07]  /*0bd0*/  ISETP.GE.AND P2, PT, R0, RZ, PT ;  /* 0x000000ff0000720c */ /* 0x000fce0003f46270 */
[----:B------:R-:W-:-:S06]  /*0be0*/  @P0 VIADD R2, R2, 0x1 ;  /* 0x0000000102020836 */ /* 0x000fcc0000000000 */
[----:B------:R-:W-:Y:S01]  /*0bf0*/  @!P2 IMAD.MOV R2, RZ, RZ, -R2 ;  /* 0x000000ffff02a224 */ /* 0x000fe200078e0a02 */
[----:B------:R-:W-:-:S05]  /*0c00*/  @!P1 LOP3.LUT R2, RZ, R13, RZ, 0x33, !PT ;  /* 0x0000000dff029212 */ /* 0x000fca00078e33ff */
[----:B------:R-:W-:Y:S02]  /*0c10*/  IMAD.MOV R0, RZ, RZ, -R2 ;  /* 0x000000ffff007224 */ /* 0x000fe400078e0a02 */
[----:B------:R-:W-:Y:S02]  /*0c20*/  IMAD.SHL.U32 R7, R2, 0x200, RZ ;  /* 0x0000020002077824 */ /* 0x000fe400078e00ff */
[----:B------:R-:W-:Y:S01]  /*0c30*/  IMAD R0, R13, R0, R6 ;  /* 0x000000000d007224 */ /* 0x000fe200078e0206 */
[----:B------:R-:W-:-:S03]  /*0c40*/  CS2R R12, SRZ ;  /* 0x00000000000c7805 */ /* 0x000fc6000001ff00 */
[----:B------:R-:W-:Y:S01]  /*0c50*/  IMAD.IADD R0, R8, 0x1, R0 ;  /* 0x0000000108007824 */ /* 0x000fe200078e0200 */
[----:B------:R-:W-:-:S03]  /*0c60*/  CS2R R8, SRZ ;  /* 0x0000000000087805 */ /* 0x000fc6000001ff00 */
[----:B------:R-:W-:Y:S02]  /*0c70*/  IMAD R248, R0, 0x80, R3 ;  /* 0x0000008000f87824 */ /* 0x000fe400078e0203 */
[----:B------:R-:W0:Y:S03]  /*0c80*/  LDC R0, c[0x0][0x230] ;  /* 0x00008c00ff007b82 */ /* 0x000e260000000800 */
[----:B------:R1:W-:Y:S04]  /*0c90*/  STL [R1+0x950], R248 ;  /* 0x000950f801007387 */ /* 0x0003e80000100800 */
[----:B------:R1:W-:Y:S04]  /*0ca0*/  STL [R1+0x3d0], RZ ;  /* 0x0003d0ff01007387 */ /* 0x0003e80000100800 */
[----:B------:R1:W-:Y:S04]  /*0cb0*/  STL [R1+0x3d4], RZ ;  /* 0x0003d4ff01007387 */ /* 0x0003e80000100800 */
[----:B------:R1:W-:Y:S04]  /*0cc0*/  STL [R1+0x3d8], RZ ;  /* 0x0003d8ff01007387 */ /* 0x0003e80000100800 */
[----:B------:R1:W-:Y:S04]  /*0cd0*/  STL [R1+0x3dc], RZ ;  /* 0x0003dcff01007387 */ /* 0x0003e80000100800 */
[----:B------:R1:W-:Y:S01]  /*0ce0*/  STL [R1+0x3e0], RZ ;  /* 0x0003e0ff01007387 */ /* 0x0003e20000100800 */
[----:B0-----:R-:W-:-:S03]  /*0cf0*/  VIADD R0, R0, 0x1f ;  /* 0x0000001f00007836 */ /* 0x001fc60000000000 */
[----:B------:R1:W-:Y:S02]  /*0d00*/  STL [R1+0x3e4], RZ ;  /* 0x0003e4ff01007387 */ /* 0x0003e40000100800 */
[----:B------:R-:W-:Y:S02]  /*0d10*/  ISETP.GE.AND P0, PT, R0, 0x20, PT ;  /* 0x000000200000780c */ /* 0x000fe40003f06270 */
[----:B------:R1:W-:Y:S04]  /*0d20*/  STL [R1+0x3e8], RZ ;  /* 0x0003e8ff01007387 */ /* 0x0003e80000100800 */
        /* <DEDUP_REMOVED lines=8> */
[----:B------:R1:W-:Y:S01]  /*0db0*/  STL [R1+0x60c], RZ ;  /* 0x00060cff01007387 */ /* 0x0003e20000100800 */
[----:B------:R-:W-:Y:S05]  /*0dc0*/  @!P0 BRA `(.L_x_0) ;  /* 0x0000019000c48947 */ /* 0x000fea0003800000 */
[----:B------:R-:W-:Y:S01]  /*0dd0*/  IABS R15, R4 ;  /* 0x00000004000f7213 */ /* 0x000fe20000000000 */
[----:B------:R-:W0:Y:S01]  /*0de0*/  S2R R205, SR_TID.X ;  /* 0x0000000000cd7919 */ /* 0x000e220000002100 */
[----:B------:R-:W-:Y:S01]  /*0df0*/  IABS R2, R5 ;  /* 0x0000000500027213 */ /* 0x000fe20000000000 */
[----:B------:R-:W2:Y:S01]  /*0e00*/  LDC R59, c[0x0][0x240] ;  /* 0x00009000ff3b7b82 */ /* 0x000ea20000000800 */
[----:B------:R-:W3:Y:S01]  /*0e10*/  I2F.RP R6, R15 ;  /* 0x0000000f00067306 */ /* 0x000ee20000209400 */
[----:B------:R-:W-:Y:S01]  /*0e20*/  SHF.R.S32.HI R207, RZ, 0x1f, R0 ;  /* 0x0000001fffcf7819 */ /* 0x000fe20000011400 */
[----:B------:R-:W-:Y:S01]  /*0e30*/  UIADD3 UR6, UR28, 0x8000, URZ ;  /* 0x000080001c067890 */ /* 0x000fe2000fffe03f */
[----:B------:R-:W-:Y:S01]  /*0e40*/  ISETP.GE.AND P3, PT, R248, RZ, PT ;  /* 0x000000fff800720c */ /* 0x000fe20003f66270 */
[----:B------:R-:W-:Y:S01]  /*0e50*/  ULDC UR4, c[0x0][0x234] ;  /* 0x00008d0000047ab9 */ /* 0x000fe20000000800 */
[----:B------:R-:W-:Y:S01]  /*0e60*/  LEA.HI R207, R207, R0, RZ, 0x5 ;  /* 0x00000000cfcf7211 */ /* 0x000fe200078f28ff */
[----:B------:R-:W-:Y:S01]  /*0e70*/  USHF.R.U32.HI UR10, URZ, 0x4, UR28 ;  /* 0x000000043f0a7899 */ /* 0x000fe2000801161c */
[----:B------:R-:W-:Y:S01]  /*0e80*/  ISETP.NE.AND P5, PT, R4, RZ, PT ;  /* 0x000000ff0400720c */ /* 0x000fe20003fa5270 */
[----:B------:R-:W4:Y:S01]  /*0e90*/  I2F.RP R3, R2 ;  /* 0x0000000200037306 */ /* 0x000f220000209400 */
[----:B------:R-:W-:Y:S01]  /*0ea0*/  USHF.R.U32.HI UR6, URZ, 0x4, UR6 ;  /* 0x000000043f067899 */ /* 0x000fe20008011606 */
[----:B------:R-:W-:Y:S01]  /*0eb0*/  SHF.R.S32.HI R207, RZ, 0x5, R207 ;  /* 0x00000005ffcf7819 */ /* 0x000fe200000114cf */
[----:B------:R-:W-:-:S02]  /*0ec0*/  USGXT.U32 UR10, UR10, 0xe ;  /* 0x0000000e0a0a789a */ /* 0x000fc40008000000 */
[----:B------:R-:W-:Y:S02]  /*0ed0*/  USGXT.U32 UR8, UR6, 0xe ;  /* 0x0000000e0608789a */ /* 0x000fe40008000000 */
[----:B------:R-:W-:Y:S01]  /*0ee0*/  UIADD3 UR6, UP1, UR10, 0x2, URZ ;  /* 0x000000020a067890 */ /* 0x000fe2000ff3e03f */
[----:B---3--:R-:W3:Y:S01]  /*0ef0*/  MUFU.RCP R6, R6 ;  /* 0x0000000600067308 */ /* 0x008ee20000001000 */
[----:B------:R-:W-:Y:S01]  /*0f00*/  UIADD3 UR9, UP0, UR8, 0x80, URZ ;  /* 0x0000008008097890 */ /* 0x000fe2000ff1e03f */
[----:B------:R-:W-:-:S06]  /*0f10*/  ULDC UR11, c[0x0][0x230] ;  /* 0x00008c00000b7ab9 */ /* 0x000fcc0000000800 */
[----:B----4-:R-:W4:Y:S01]  /*0f20*/  MUFU.RCP R3, R3 ;  /* 0x0000000300037308 */ /* 0x010f220000001000 */
[----:B---3--:R-:W-:Y:S01]  /*0f30*/  VIADD R10, R6, 0xffffffe ;  /* 0x0ffffffe060a7836 */ /* 0x008fe20000000000 */
[----:B------:R-:W-:-:S06]  /*0f40*/  IABS R6, R248 ;  /* 0x000000f800067213 */ /* 0x000fcc0000000000 */
[----:B------:R3:W5:Y:S01]  /*0f50*/  F2I.FTZ.U32.TRUNC.NTZ R11, R10 ;  /* 0x0000000a000b7305 */ /* 0x000762000021f000 */
[----:B----4-:R-:W-:Y:S01]  /*0f60*/  VIADD R8, R3, 0xffffffe ;  /* 0x0ffffffe03087836 */ /* 0x010fe20000000000 */
[----:B------:R-:W-:-:S06]  /*0f70*/  LEA.HI R3, R249, R7, RZ, 0x1b ;  /* 0x00000007f9037211 */ /* 0x000fcc00078fd8ff */
[----:B------:R4:W1:Y:S01]  /*0f80*/  F2I.FTZ.U32.TRUNC.NTZ R9, R8 ;  /* 0x0000000800097305 */ /* 0x000862000021f000 */
[----:B---3--:R-:W-:Y:S02]  /*0f90*/  IMAD.MOV.U32 R10, RZ, RZ, RZ ;  /* 0x000000ffff0a7224 */ /* 0x008fe400078e00ff */
[C---:B------:R-:W-:Y:S02]  /*0fa0*/  VIADD R14, R3.reuse, 0x1fc ;  /* 0x000001fc030e7836 */ /* 0x040fe40000000000 */
[C---:B------:R-:W-:Y:S02]  /*0fb0*/  VIADD R16, R3.reuse, 0x1f8 ;  /* 0x000001f803107836 */ /* 0x040fe40000000000 */
[----:B-----5:R-:W-:Y:S01]  /*0fc0*/  IMAD.MOV R12, RZ, RZ, -R11 ;  /* 0x000000ffff0c7224 */ /* 0x020fe200078e0a0b */
[----:B------:R-:W-:Y:S01]  /*0fd0*/  ISETP.GE.AND P2, PT, R14, RZ, PT ;  /* 0x000000ff0e00720c */ /* 0x000fe20003f46270 */
[----:B----4-:R-:W-:Y:S02]  /*0fe0*/  IMAD.MOV.U32 R8, RZ, RZ, RZ ;  /* 0x000000ffff087224 */ /* 0x010fe400078e00ff */
[----:B------:R-:W-:Y:S01]  /*0ff0*/  IMAD R13, R12, R15, RZ ;  /* 0x0000000f0c0d7224 */ /* 0x000fe200078e02ff */
[----:B------:R-:W-:Y:S01]  /*1000*/  IABS R12, R3 ;  /* 0x00000003000c7213 */ /* 0x000fe20000000000 */
[----:B------:R-:W-:-:S02]  /*1010*/  VIADD R17, R3, 0x1f0 ;  /* 0x000001f003117836 */ /* 0x000fc40000000000 */
[----:B------:R-:W-:-:S04]  /*1020*/  IMAD.HI.U32 R11, R11, R13, R10 ;  /* 0x0000000d0b0b7227 */ /* 0x000fc800078e000a */
[----:B-1----:R-:W-:Y:S02]  /*1030*/  IMAD.MOV R13, RZ, RZ, -R9 ;  /* 0x000000ffff0d7224 */ /* 0x002fe400078e0a09 */
[----:B------:R-:W-:-:S04]  /*1040*/  IMAD.HI.U32 R11, R11, R6, RZ ;  /* 0x000000060b0b7227 */ /* 0x000fc800078e00ff */
[----:B------:R-:W-:Y:S02]  /*1050*/  IMAD.MOV R10, RZ, RZ, -R11 ;  /* 0x000000ffff0a7224 */ /* 0x000fe400078e0a0b */
[----:B------:R-:W-:Y:S01]  /*1060*/  IMAD R11, R13, R2, RZ ;  /* 0x000000020d0b7224 */ /* 0x000fe200078e02ff */
[----:B------:R-:W-:Y:S01]  /*1070*/  IABS R13, R16 ;  /* 0x00000010000d7213 */ /* 0x000fe20000000000 */
[----:B------:R-:W-:Y:S02]  /*1080*/  IMAD R10, R15, R10, R6 ;  /* 0x0000000a0f0a7224 */ /* 0x000fe400078e0206 */
[----:B------:R-:W-:Y:S01]  /*1090*/  IMAD.HI.U32 R6, R9, R11, R8 ;  /* 0x0000000b09067227 */ /* 0x000fe200078e0008 */
[----:B------:R-:W-:Y:S02]  /*10a0*/  IABS R9, R14 ;  /* 0x0000000e00097213 */ /* 0x000fe40000000000 */
[----:B------:R-:W-:Y:S01]  /*10b0*/  ISETP.GT.U32.AND P0, PT, R15, R10, PT ;  /* 0x0000000a0f00720c */ /* 0x000fe20003f04070 */
[----:B------:R-:W-:-:S02]  /*10c0*/  IMAD.MOV.U32 R11, RZ, RZ, R12 ;  /* 0x000000ffff0b7224 */ /* 0x000fc400078e000c */
[----:B------:R-:W-:Y:S02]  /*10d0*/  VIADD R14, R3, 0x1f4 ;  /* 0x000001f4030e7836 */ /* 0x000fe40000000000 */
[----:B------:R-:W-:-:S04]  /*10e0*/  IMAD.HI.U32 R8, R6, R11, RZ ;  /* 0x0000000b06087227 */ /* 0x000fc800078e00ff */
[----:B------:R-:W-:Y:S02]  /*10f0*/  IMAD.MOV R12, RZ, RZ, -R8 ;  /* 0x000000ffff0c7224 */ /* 0x000fe400078e0a08 */
[----:B------:R-:W-:-:S04]  /*1100*/  IMAD.HI.U32 R0, R6, R9, RZ ;  /* 0x0000000906007227 */ /* 0x000fc800078e00ff */
[----:B------:R-:W-:Y:S02]  /*1110*/  @!P0 IMAD.IADD R10, R10, 0x1, -R15 ;  /* 0x000000010a0a8824 */ /* 0x000fe400078e0a0f */
[----:B------:R-:W-:Y:S01]  /*1120*/  IMAD R11, R2, R12, R11 ;  /* 0x0000000c020b7224 */ /* 0x000fe200078e020b */
[----:B------:R-:W-:Y:S01]  /*1130*/  IABS R12, R14 ;  /* 0x0000000e000c7213 */ /* 0x000fe20000000000 */
[----:B------:R-:W-:Y:S01]  /*1140*/  IMAD.MOV R0, RZ, RZ, -R0 ;  /* 0x000000ffff007224 */ /* 0x000fe200078e0a00 */
[----:B------:R-:W-:Y:S01]  /*1150*/  ISETP.GT.U32.AND P0, PT, R15, R10, PT ;  /* 0x0000000a0f00720c */ /* 0x000fe20003f04070 */
[----:B------:R-:W-:Y:S01]  /*1160*/  IMAD.HI.U32 R8, R6, R13, RZ ;  /* 0x0000000d06087227 */ /* 0x000fe200078e00ff */
[----:B------:R-:W-:-:S03]  /*1170*/  ISETP.GT.U32.AND P1, PT, R2, R11, PT ;  /* 0x0000000b0200720c */ /* 0x000fc60003f24070 */
[----:B------:R-:W-:Y:S02]  /*1180*/  IMAD R208, R2, R0, R9 ;  /* 0x0000000002d07224 */ /* 0x000fe400078e0209 */
[----:B------:R-:W-:Y:S02]  /*1190*/  IMAD.MOV.U32 R9, RZ, RZ, R12 ;  /* 0x000000ffff097224 */ /* 0x000fe400078e000c */
[----:B------:R-:W-:Y:S02]  /*11a0*/  IMAD.MOV R8, RZ, RZ, -R8 ;  /* 0x000000ffff087224 */ /* 0x000fe400078e0a08 */
[----:B------:R-:W-:-:S04]  /*11b0*/  IMAD.HI.U32 R0, R6, R9, RZ ;  /* 0x0000000906007227 */ /* 0x000fc800078e00ff */
[----:B------:R-:W-:Y:S02]  /*11c0*/  IMAD.MOV R34, RZ, RZ, -R0 ;  /* 0x000000ffff227224 */ /* 0x000fe400078e0a00 */
[----:B------:R-:W-:Y:S01]  /*11d0*/  IMAD R32, R2, R8, R13 ;  /* 0x0000000802207224 */ /* 0x000fe200078e020d */
[----:B------:R-:W-:Y:S01]  /*11e0*/  IABS R13, R17 ;  /* 0x00000011000d7213 */ /* 0x000fe20000000000 */
[----:B------:R-:W-:Y:S01]  /*11f0*/  @!P0 IMAD.IADD R10, R10, 0x1, -R15 ;  /* 0x000000010a0a8824 */ /* 0x000fe200078e0a0f */
[C---:B------:R-:W-:Y:S01]  /*1200*/  ISETP.GT.U32.AND P0, PT, R2.reuse, R208, PT ;  /* 0x000000d00200720c */ /* 0x040fe20003f04070 */
[C---:B------:R-:W-:Y:S02]  /*1210*/  IMAD R34, R2.reuse, R34, R9 ;  /* 0x0000002202227224 */ /* 0x040fe400078e0209 */
[----:B------:R-:W-:Y:S01]  /*1220*/  @!P1 IMAD.IADD R11, R11, 0x1, -R2 ;  /* 0x000000010b0b9824 */ /* 0x000fe200078e0a02 */
[C---:B------:R-:W-:Y:S01]  /*1230*/  ISETP.GT.U32.AND P1, PT, R2.reuse, R32, PT ;  /* 0x000000200200720c */ /* 0x040fe20003f24070 */
[C---:B------:R-:W-:Y:S01]  /*1240*/  VIADD R12, R3.reuse, 0x1ec ;  /* 0x000001ec030c7836 */ /* 0x040fe20000000000 */
[C---:B------:R-:W-:Y:S01]  /*1250*/  ISETP.GT.U32.AND P6, PT, R2.reuse, R34, PT ;  /* 0x000000220200720c */ /* 0x040fe20003fc4070 */
[----:B------:R-:W-:Y:S01]  /*1260*/  IMAD.MOV.U32 R0, RZ, RZ, R10 ;  /* 0x000000ffff007224 */ /* 0x000fe200078e000a */
[----:B------:R-:W-:Y:S01]  /*1270*/  ISETP.GT.U32.AND P4, PT, R2, R11, PT ;  /* 0x0000000b0200720c */ /* 0x000fe20003f84070 */
[----:B------:R-:W-:Y:S01]  /*1280*/  VIADD R10, R3, 0x1e8 ;  /* 0x000001e8030a7836 */ /* 0x000fe20000000000 */
[----:B------:R-:W-:Y:S01]  /*1290*/  IABS R15, R12 ;  /* 0x0000000c000f7213 */ /* 0x000fe20000000000 */
[----:B------:R-:W-:Y:S01]  /*12a0*/  @!P3 IMAD.MOV R0, RZ, RZ, -R0 ;  /* 0x000000ffff00b224 */ /* 0x000fe200078e0a00 */
[----:B------:R-:W-:Y:S01]  /*12b0*/  @!P5 LOP3.LUT R0, RZ, R4, RZ, 0x33, !PT ;  /* 0x00000004ff00d212 */ /* 0x000fe200078e33ff */
[----:B------:R-:W-:Y:S01]  /*12c0*/  @!P0 IMAD.IADD R208, R208, 0x1, -R2 ;  /* 0x00000001d0d08824 */ /* 0x000fe200078e0a02 */
[----:B------:R-:W-:Y:S01]  /*12d0*/  ISETP.GE.AND P5, PT, R14, RZ, PT ;  /* 0x000000ff0e00720c */ /* 0x000fe20003fa6270 */
[----:B------:R-:W-:Y:S01]  /*12e0*/  IMAD.HI.U32 R4, R6, R13, RZ ;  /* 0x0000000d06047227 */ /* 0x000fe200078e00ff */
[----:B------:R-:W-:-:S02]  /*12f0*/  ISETP.GE.AND P3, PT, R16, RZ, PT ;  /* 0x000000ff1000720c */ /* 0x000fc40003f66270 */
[----:B------:R-:W-:Y:S01]  /*1300*/  ISETP.GE.AND P0, PT, R17, RZ, PT ;  /* 0x000000ff1100720c */ /* 0x000fe20003f06270 */
[--C-:B------:R-:W-:Y:S01]  /*1310*/  @!P1 IMAD.IADD R32, R32, 0x1, -R2.reuse ;  /* 0x0000000120209824 */ /* 0x100fe200078e0a02 */
[----:B------:R-:W-:Y:S01]  /*1320*/  ISETP.GT.U32.AND P1, PT, R2, R208, PT ;  /* 0x000000d00200720c */ /* 0x000fe20003f24070 */
[----:B------:R-:W-:Y:S02]  /*1330*/  @!P6 IMAD.IADD R34, R34, 0x1, -R2 ;  /* 0x000000012222e824 */ /* 0x000fe400078e0a02 */
[----:B------:R-:W-:-:S03]  /*1340*/  IMAD.HI.U32 R8, R6, R15, RZ ;  /* 0x0000000f06087227 */ /* 0x000fc600078e00ff */
[C---:B------:R-:W-:Y:S01]  /*1350*/  ISETP.GT.U32.AND P6, PT, R2.reuse, R34, PT ;  /* 0x000000220200720c */ /* 0x040fe20003fc4070 */
[----:B------:R-:W-:Y:S02]  /*1360*/  IMAD.MOV R4, RZ, RZ, -R4 ;  /* 0x000000ffff047224 */ /* 0x000fe400078e0a04 */
[----:B------:R-:W-:Y:S02]  /*1370*/  IMAD.MOV R8, RZ, RZ, -R8 ;  /* 0x000000ffff087224 */ /* 0x000fe400078e0a08 */
[C---:B------:R-:W-:Y:S01]  /*1380*/  IMAD R96, R2.reuse, R4, R13 ;  /* 0x0000000402607224 */ /* 0x040fe200078e020d */
[----:B------:R-:W-:Y:S01]  /*1390*/  IABS R13, R10 ;  /* 0x0000000a000d7213 */ /* 0x000fe20000000000 */
[--C-:B------:R-:W-:Y:S01]  /*13a0*/  @!P4 IMAD.IADD R11, R11, 0x1, -R2.reuse ;  /* 0x000000010b0bc824 */ /* 0x100fe200078e0a02 */
[C---:B------:R-:W-:Y:S01]  /*13b0*/  ISETP.GT.U32.AND P4, PT, R2.reuse, R32, PT ;  /* 0x000000200200720c */ /* 0x040fe20003f84070 */
[----:B------:R-:W-:Y:S02]  /*13c0*/  IMAD R210, R2, R8, R15 ;  /* 0x0000000802d27224 */ /* 0x000fe400078e020f */
[--C-:B------:R-:W-:Y:S01]  /*13d0*/  @!P1 IMAD.IADD R208, R208, 0x1, -R2.reuse ;  /* 0x00000001d0d09824 */ /* 0x100fe200078e0a02 */
[----:B------:R-:W-:Y:S01]  /*13e0*/  ISETP.GT.U32.AND P1, PT, R2, R96, PT ;  /* 0x000000600200720c */ /* 0x000fe20003f24070 */
[----:B------:R-:W-:Y:S01]  /*13f0*/  @!P6 IMAD.IADD R34, R34, 0x1, -R2 ;  /* 0x000000012222e824 */ /* 0x000fe200078e0a02 */
[----:B------:R-:W-:Y:S01]  /*1400*/  ISETP.GT.U32.AND P6, PT, R2, R210, PT ;  /* 0x000000d20200720c */ /* 0x000fe20003fc4070 */
[----:B------:R-:W-:-:S02]  /*1410*/  VIADD R14, R3, 0x1e4 ;  /* 0x000001e4030e7836 */ /* 0x000fc40000000000 */
[C---:B------:R-:W-:Y:S02]  /*1420*/  VIADD R16, R3.reuse, 0x1e0 ;  /* 0x000001e003107836 */ /* 0x040fe40000000000 */
[----:B------:R-:W-:Y:S01]  /*1430*/  IMAD.HI.U32 R4, R6, R13, RZ ;  /* 0x0000000d06047227 */ /* 0x000fe200078e00ff */
[----:B------:R-:W-:Y:S02]  /*1440*/  IABS R15, R14 ;  /* 0x0000000e000f7213 */ /* 0x000fe40000000000 */
[----:B------:R-:W-:Y:S01]  /*1450*/  IABS R17, R16 ;  /* 0x0000001000117213 */ /* 0x000fe20000000000 */
[--C-:B------:R-:W-:Y:S01]  /*1460*/  @!P4 IMAD.IADD R32, R32, 0x1, -R2.reuse ;  /* 0x000000012020c824 */ /* 0x100fe200078e0a02 */
[----:B------:R-:W-:Y:S01]  /*1470*/  ISETP.GE.AND P4, PT, R3, RZ, PT ;  /* 0x000000ff0300720c */ /* 0x000fe20003f86270 */
[----:B------:R-:W-:Y:S01]  /*1480*/  @!P1 IMAD.IADD R96, R96, 0x1, -R2 ;  /* 0x0000000160609824 */ /* 0x000fe200078e0a02 */
[----:B------:R-:W-:Y:S01]  /*1490*/  ISETP.GE.AND P1, PT, R12, RZ, PT ;  /* 0x000000ff0c00720c */ /* 0x000fe20003f26270 */
[----:B------:R-:W-:-:S04]  /*14a0*/  IMAD.HI.U32 R8, R6, R15, RZ ;  /* 0x0000000f06087227 */ /* 0x000fc800078e00ff */
[----:B------:R-:W-:Y:S01]  /*14b0*/  @!P6 IMAD.IADD R210, R210, 0x1, -R2 ;  /* 0x00000001d2d2e824 */ /* 0x000fe200078e0a02 */
[----:B------:R-:W-:Y:S01]  /*14c0*/  ISETP.GT.U32.AND P6, PT, R2, R96, PT ;  /* 0x000000600200720c */ /* 0x000fe20003fc4070 */
[----:B------:R-:W-:Y:S02]  /*14d0*/  IMAD.MOV R8, RZ, RZ, -R8 ;  /* 0x000000ffff087224 */ /* 0x000fe400078e0a08 */
[----:B------:R-:W-:-:S04]  /*14e0*/  IMAD.HI.U32 R9, R6, R17, RZ ;  /* 0x0000001106097227 */ /* 0x000fc800078e00ff */
[----:B------:R-:W-:Y:S02]  /*14f0*/  IMAD.MOV R4, RZ, RZ, -R4 ;  /* 0x000000ffff047224 */ /* 0x000fe400078e0a04 */
[C---:B------:R-:W-:Y:S02]  /*1500*/  IMAD R38, R2.reuse, R8, R15 ;  /* 0x0000000802267224 */ /* 0x040fe400078e020f */
[----:B------:R-:W-:Y:S02]  /*1510*/  IMAD.MOV R9, RZ, RZ, -R9 ;  /* 0x000000ffff097224 */ /* 0x000fe400078e0a09 */
[----:B------:R-:W-:Y:S02]  /*1520*/  IMAD R36, R2, R4, R13 ;  /* 0x0000000402247224 */ /* 0x000fe400078e020d */
[----:B------:R-:W-:Y:S02]  /*1530*/  IMAD.MOV.U32 R8, RZ, RZ, R11 ;  /* 0x000000ffff087224 */ /* 0x000fe400078e000b */
[----:B------:R-:W-:-:S02]  /*1540*/  VIADD R12, R3, 0x1dc ;  /* 0x000001dc030c7836 */ /* 0x000fc40000000000 */
[C---:B------:R-:W-:Y:S02]  /*1550*/  IMAD R94, R2.reuse, R9, R17 ;  /* 0x00000009025e7224 */ /* 0x040fe400078e0211 */
[----:B------:R-:W-:Y:S01]  /*1560*/  @!P4 IMAD.MOV R8, RZ, RZ, -R8 ;  /* 0x000000ffff08c224 */ /* 0x000fe200078e0a08 */
[C---:B------:R-:W-:Y:S01]  /*1570*/  ISETP.GT.U32.AND P4, PT, R2.reuse, R36, PT ;  /* 0x000000240200720c */ /* 0x040fe20003f84070 */
[----:B------:R-:W-:Y:S01]  /*1580*/  @!P3 IMAD.MOV R32, RZ, RZ, -R32 ;  /* 0x000000ffff20b224 */ /* 0x000fe200078e0a20 */
[----:B------:R-:W-:Y:S01]  /*1590*/  ISETP.GT.U32.AND P3, PT, R2, R38, PT ;  /* 0x000000260200720c */ /* 0x000fe20003f64070 */
[----:B------:R-:W-:Y:S01]  /*15a0*/  @!P2 IMAD.MOV R208, RZ, RZ, -R208 ;  /* 0x000000ffffd0a224 */ /* 0x000fe200078e0ad0 */
[----:B------:R-:W-:Y:S01]  /*15b0*/  IABS R9, R12 ;  /* 0x0000000c00097213 */ /* 0x000fe20000000000 */
[----:B------:R-:W-:Y:S01]  /*15c0*/  @!P6 IMAD.IADD R96, R96, 0x1, -R2 ;  /* 0x000000016060e824 */ /* 0x000fe200078e0a02 */
[C---:B------:R-:W-:Y:S01]  /*15d0*/  ISETP.GT.U32.AND P2, PT, R2.reuse, R210, PT ;  /* 0x000000d20200720c */ /* 0x040fe20003f44070 */
[----:B------:R-:W-:Y:S01]  /*15e0*/  VIADD R15, R3, 0x1d8 ;  /* 0x000001d8030f7836 */ /* 0x000fe20000000000 */
[----:B------:R-:W-:Y:S01]  /*15f0*/  ISETP.GT.U32.AND P6, PT, R2, R94, PT ;  /* 0x0000005e0200720c */ /* 0x000fe20003fc4070 */
[----:B------:R-:W-:-:S03]  /*1600*/  IMAD.HI.U32 R4, R6, R9, RZ ;  /* 0x0000000906047227 */ /* 0x000fc600078e00ff */
[----:B------:R-:W-:Y:S01]  /*1610*/  IABS R11, R15 ;  /* 0x0000000f000b7213 */ /* 0x000fe20000000000 */
[----:B------:R-:W-:Y:S02]  /*1620*/  IMAD.MOV R212, RZ, RZ, -R4 ;  /* 0x000000ffffd47224 */ /* 0x000fe400078e0a04 */
[--C-:B------:R-:W-:Y:S01]  /*1630*/  @!P4 IMAD.IADD R36, R36, 0x1, -R2.reuse ;  /* 0x000000012424c824 */ /* 0x100fe200078e0a02 */
[----:B------:R-:W-:Y:S01]  /*1640*/  ISETP.GE.AND P4, PT, R16, RZ, PT ;  /* 0x000000ff1000720c */ /* 0x000fe20003f86270 */
[--C-:B------:R-:W-:Y:S02]  /*1650*/  @!P3 IMAD.IADD R38, R38, 0x1, -R2.reuse ;  /* 0x000000012626b824 */ /* 0x100fe400078e0a02 */
[--C-:B------:R-:W-:Y:S01]  /*1660*/  @!P2 IMAD.IADD R210, R210, 0x1, -R2.reuse ;  /* 0x00000001d2d2a824 */ /* 0x100fe200078e0a02 */
[C---:B------:R-:W-:Y:S01]  /*1670*/  ISETP.GT.U32.AND P3, PT, R2.reuse, R36, PT ;  /* 0x000000240200720c */ /* 0x040fe20003f64070 */
[----:B------:R-:W-:Y:S01]  /*1680*/  IMAD R212, R2, R212, R9 ;  /* 0x000000d402d47224 */ /* 0x000fe200078e0209 */
[----:B------:R-:W-:Y:S01]  /*1690*/  ISETP.GE.AND P2, PT, R14, RZ, PT ;  /* 0x000000ff0e00720c */ /* 0x000fe20003f46270 */
[----:B------:R-:W-:Y:S01]  /*16a0*/  @!P6 IMAD.IADD R94, R94, 0x1, -R2 ;  /* 0x000000015e5ee824 */ /* 0x000fe200078e0a02 */
[----:B------:R-:W-:Y:S01]  /*16b0*/  ISETP.GT.U32.AND P6, PT, R2, R38, PT ;  /* 0x000000260200720c */ /* 0x000fe20003fc4070 */
[----:B------:R-:W-:-:S04]  /*16c0*/  IMAD.HI.U32 R4, R6, R11, RZ ;  /* 0x0000000b06047227 */ /* 0x000fc800078e00ff */
[----:B------:R-:W-:Y:S01]  /*16d0*/  @!P1 IMAD.MOV R210, RZ, RZ, -R210 ;  /* 0x000000ffffd29224 */ /* 0x000fe200078e0ad2 */
[----:B------:R-:W-:Y:S01]  /*16e0*/  ISETP.GT.U32.AND P1, PT, R2, R212, PT ;  /* 0x000000d40200720c */ /* 0x000fe20003f24070 */
[----:B------:R-:W-:Y:S01]  /*16f0*/  @!P5 IMAD.MOV R34, RZ, RZ, -R34 ;  /* 0x000000ffff22d224 */ /* 0x000fe200078e0a22 */
[----:B------:R-:W-:Y:S01]  /*1700*/  ISETP.GE.AND P5, PT, R10, RZ, PT ;  /* 0x000000ff0a00720c */ /* 0x000fe20003fa6270 */
[----:B------:R-:W-:Y:S01]  /*1710*/  @!P0 IMAD.MOV R96, RZ, RZ, -R96 ;  /* 0x000000ffff608224 */ /* 0x000fe200078e0a60 */
[C---:B------:R-:W-:Y:S01]  /*1720*/  ISETP.GT.U32.AND P0, PT, R2.reuse, R94, PT ;  /* 0x0000005e0200720c */ /* 0x040fe20003f04070 */
[----:B------:R-:W-:Y:S02]  /*1730*/  IMAD.MOV R4, RZ, RZ, -R4 ;  /* 0x000000ffff047224 */ /* 0x000fe400078e0a04 */
[----:B------:R-:W-:Y:S02]  /*1740*/  VIADD R10, R3, 0x1d4 ;  /* 0x000001d4030a7836 */ /* 0x000fe40000000000 */
[----:B------:R-:W-:-:S02]  /*1750*/  IMAD R40, R2, R4, R11 ;  /* 0x0000000402287224 */ /* 0x000fc400078e020b */
[--C-:B------:R-:W-:Y:S01]  /*1760*/  @!P3 IMAD.IADD R36, R36, 0x1, -R2.reuse ;  /* 0x000000012424b824 */ /* 0x100fe200078e0a02 */
[----:B------:R-:W-:Y:S01]  /*1770*/  IABS R11, R10 ;  /* 0x0000000a000b7213 */ /* 0x000fe20000000000 */
[--C-:B------:R-:W-:Y:S01]  /*1780*/  @!P6 IMAD.IADD R38, R38, 0x1, -R2.reuse ;  /* 0x000000012626e824 */ /* 0x100fe200078e0a02 */
[----:B------:R-:W-:Y:S01]  /*1790*/  ISETP.GE.AND P3, PT, R12, RZ, PT ;  /* 0x000000ff0c00720c */ /* 0x000fe20003f66270 */
[----:B------:R-:W-:Y:S01]  /*17a0*/  VIADD R12, R3, 0x1cc ;  /* 0x000001cc030c7836 */ /* 0x000fe20000000000 */
[----:B------:R-:W-:Y:S01]  /*17b0*/  ISETP.GT.U32.AND P6, PT, R2, R40, PT ;  /* 0x000000280200720c */ /* 0x000fe20003fc4070 */
[----:B------:R-:W-:Y:S01]  /*17c0*/  @!P1 IMAD.IADD R212, R212, 0x1, -R2 ;  /* 0x00000001d4d49824 */ /* 0x000fe200078e0a02 */
[----:B------:R-:W-:Y:S01]  /*17d0*/  ISETP.GE.AND P1, PT, R10, RZ, PT ;  /* 0x000000ff0a00720c */ /* 0x000fe20003f26270 */
[----:B------:R-:W-:-:S04]  /*17e0*/  IMAD.HI.U32 R4, R6, R11, RZ ;  /* 0x0000000b06047227 */ /* 0x000fc800078e00ff */
[----:B------:R-:W-:Y:S01]  /*17f0*/  @!P0 IMAD.IADD R94, R94, 0x1, -R2 ;  /* 0x000000015e5e8824 */ /* 0x000fe200078e0a02 */
[----:B------:R-:W-:Y:S01]  /*1800*/  ISETP.GE.AND P0, PT, R15, RZ, PT ;  /* 0x000000ff0f00720c */ /* 0x000fe20003f06270 */
[----:B------:R-:W-:Y:S01]  /*1810*/  @!P5 IMAD.MOV R36, RZ, RZ, -R36 ;  /* 0x000000ffff24d224 */ /* 0x000fe200078e0a24 */
[----:B------:R-:W-:Y:S01]  /*1820*/  IABS R15, R12 ;  /* 0x0000000c000f7213 */ /* 0x000fe20000000000 */
[----:B------:R-:W-:Y:S01]  /*1830*/  IMAD.MOV R4, RZ, RZ, -R4 ;  /* 0x000000ffff047224 */ /* 0x000fe200078e0a04 */
[----:B------:R-:W-:Y:S01]  /*1840*/  ISETP.GT.U32.AND P5, PT, R2, R212, PT ;  /* 0x000000d40200720c */ /* 0x000fe20003fa4070 */
[----:B------:R-:W-:Y:S02]  /*1850*/  @!P6 IMAD.IADD R40, R40, 0x1, -R2 ;  /* 0x000000012828e824 */ /* 0x000fe400078e0a02 */
[----:B------:R-:W-:Y:S02]  /*1860*/  IMAD R42, R2, R4, R11 ;  /* 0x00000004022a7224 */ /* 0x000fe400078e020b */
[----:B------:R-:W-:Y:S01]  /*1870*/  IMAD.HI.U32 R4, R6, R15, RZ ;  /* 0x0000000f06047227 */ /* 0x000fe200078e00ff */
[----:B------:R-:W-:-:S03]  /*1880*/  ISETP.GT.U32.AND P6, PT, R2, R40, PT ;  /* 0x000000280200720c */ /* 0x000fc60003fc4070 */
[----:B------:R-:W-:Y:S02]  /*1890*/  VIADD R14, R3, 0x1d0 ;  /* 0x000001d0030e7836 */ /* 0x000fe40000000000 */
[----:B------:R-:W-:Y:S02]  /*18a0*/  IMAD.MOV R4, RZ, RZ, -R4 ;  /* 0x000000ffff047224 */ /* 0x000fe400078e0a04 */
[----:B------:R-:W-:Y:S01]  /*18b0*/  @!P5 IMAD.IADD R212, R212, 0x1, -R2 ;  /* 0x00000001d4d4d824 */ /* 0x000fe200078e0a02 */
[----:B------:R-:W-:Y:S01]  /*18c0*/  IABS R13, R14 ;  /* 0x0000000e000d7213 */ /* 0x000fe20000000000 */
[----:B------:R-:W-:Y:S02]  /*18d0*/  IMAD R214, R2, R4, R15 ;  /* 0x0000000402d67224 */ /* 0x000fe400078e020f */
[----:B------:R-:W-:Y:S02]  /*18e0*/  @!P3 IMAD.MOV R212, RZ, RZ, -R212 ;  /* 0x000000ffffd4b224 */ /* 0x000fe400078e0ad4 */
[----:B------:R-:W-:Y:S01]  /*18f0*/  IMAD.HI.U32 R9, R6, R13, RZ ;  /* 0x0000000d06097227 */ /* 0x000fe200078e00ff */
[----:B------:R-:W-:-:S03]  /*1900*/  ISETP.GT.U32.AND P3, PT, R2, R214, PT ;  /* 0x000000d60200720c */ /* 0x000fc60003f64070 */
[----:B------:R-:W-:Y:S02]  /*1910*/  IMAD.MOV R9, RZ, RZ, -R9 ;  /* 0x000000ffff097224 */ /* 0x000fe400078e0a09 */
[----:B------:R-:W-:Y:S01]  /*1920*/  @!P2 IMAD.MOV R38, RZ, RZ, -R38 ;  /* 0x000000ffff26a224 */ /* 0x000fe200078e0a26 */
[----:B------:R-:W-:Y:S01]  /*1930*/  ISETP.GT.U32.AND P2, PT, R2, R42, PT ;  /* 0x0000002a0200720c */ /* 0x000fe20003f44070 */
[--C-:B------:R-:W-:Y:S01]  /*1940*/  @!P6 IMAD.IADD R40, R40, 0x1, -R2.reuse ;  /* 0x000000012828e824 */ /* 0x100fe200078e0a02 */
[----:B------:R-:W-:Y:S01]  /*1950*/  ISETP.GE.AND P6, PT, R12, RZ, PT ;  /* 0x000000ff0c00720c */ /* 0x000fe20003fc6270 */
[C---:B------:R-:W-:Y:S02]  /*1960*/  IMAD R92, R2.reuse, R9, R13 ;  /* 0x00000009025c7224 */ /* 0x040fe400078e020d */
[C---:B------:R-:W-:Y:S02]  /*1970*/  VIADD R12, R3.reuse, 0x1c4 ;  /* 0x000001c4030c7836 */ /* 0x040fe40000000000 */
[----:B------:R-:W-:Y:S01]  /*1980*/  VIADD R9, R3, 0x1c8 ;  /* 0x000001c803097836 */ /* 0x000fe20000000000 */
[----:B------:R-:W-:Y:S01]  /*1990*/  ISETP.GT.U32.AND P5, PT, R2, R92, PT ;  /* 0x0000005c0200720c */ /* 0x000fe20003fa4070 */
[----:B------:R-:W-:Y:S01]  /*19a0*/  @!P3 IMAD.IADD R214, R214, 0x1, -R2 ;  /* 0x00000001d6d6b824 */ /* 0x000fe200078e0a02 */
[----:B------:R-:W-:Y:S01]  /*19b0*/  IABS R13, R12 ;  /* 0x0000000c000d7213 */ /* 0x000fe20000000000 */
[----:B------:R-:W-:Y:S01]  /*19c0*/  @!P0 IMAD.MOV R40, RZ, RZ, -R40 ;  /* 0x000000ffff288224 */ /* 0x000fe200078e0a28 */
[----:B------:R-:W-:Y:S01]  /*19d0*/  IABS R11, R9 ;  /* 0x00000009000b7213 */ /* 0x000fe20000000000 */
[----:B------:R-:W-:Y:S01]  /*19e0*/  @!P2 IMAD.IADD R42, R42, 0x1, -R2 ;  /* 0x000000012a2aa824 */ /* 0x000fe200078e0a02 */
[----:B------:R-:W-:Y:S01]  /*19f0*/  ISETP.GE.AND P0, PT, R9, RZ, PT ;  /* 0x000000ff0900720c */ /* 0x000fe20003f06270 */
[----:B------:R-:W-:Y:S01]  /*1a00*/  IMAD.HI.U32 R9, R6, R13, RZ ;  /* 0x0000000d06097227 */ /* 0x000fe200078e00ff */
[----:B------:R-:W-:-:S02]  /*1a10*/  ISETP.GT.U32.AND P3, PT, R2, R214, PT ;  /* 0x000000d60200720c */ /* 0x000fc40003f64070 */
[----:B------:R-:W-:Y:S01]  /*1a20*/  ISETP.GT.U32.AND P2, PT, R2, R42, PT ;  /* 0x0000002a0200720c */ /* 0x000fe20003f44070 */
[----:B------:R-:W-:Y:S02]  /*1a30*/  IMAD.MOV R9, RZ, RZ, -R9 ;  /* 0x000000ffff097224 */ /* 0x000fe400078e0a09 */
[----:B------:R-:W-:Y:S02]  /*1a40*/  @!P5 IMAD.IADD R92, R92, 0x1, -R2 ;  /* 0x000000015c5cd824 */ /* 0x000fe400078e0a02 */
[----:B------:R-:W-:Y:S02]  /*1a50*/  IMAD R46, R2, R9, R13 ;  /* 0x00000009022e7224 */ /* 0x000fe400078e020d */
[----:B------:R-:W-:Y:S01]  /*1a60*/  @!P4 IMAD.MOV R94, RZ, RZ, -R94 ;  /* 0x000000ffff5ec224 */ /* 0x000fe200078e0a5e */
[----:B------:R-:W-:Y:S01]  /*1a70*/  ISETP.GE.AND P4, PT, R14, RZ, PT ;  /* 0x000000ff0e00720c */ /* 0x000fe20003f86270 */
[----:B------:R-:W-:Y:S01]  /*1a80*/  VIADD R14, R3, 0x1c0 ;  /* 0x000001c0030e7836 */ /* 0x000fe20000000000 */
[----:B------:R-:W-:Y:S01]  /*1a90*/  ISETP.GT.U32.AND P5, PT, R2, R92, PT ;  /* 0x0000005c0200720c */ /* 0x000fe20003fa4070 */
[----:B------:R-:W-:-:S03]  /*1aa0*/  IMAD.HI.U32 R4, R6, R11, RZ ;  /* 0x0000000b06047227 */ /* 0x000fc600078e00ff */
[----:B------:R-:W-:Y:S01]  /*1ab0*/  IABS R15, R14 ;  /* 0x0000000e000f7213 */ /* 0x000fe20000000000 */
[----:B------:R-:W-:Y:S01]  /*1ac0*/  @!P3 IMAD.IADD R214, R214, 0x1, -R2 ;  /* 0x00000001d6d6b824 */ /* 0x000fe200078e0a02 */
[----:B------:R-:W-:Y:S01]  /*1ad0*/  ISETP.GT.U32.AND P3, PT, R2, R46, PT ;  /* 0x0000002e0200720c */ /* 0x000fe20003f64070 */
[----:B------:R-:W-:Y:S02]  /*1ae0*/  IMAD.MOV R4, RZ, RZ, -R4 ;  /* 0x000000ffff047224 */ /* 0x000fe400078e0a04 */
[----:B------:R-:W-:Y:S01]  /*1af0*/  @!P2 IMAD.IADD R42, R42, 0x1, -R2 ;  /* 0x000000012a2aa824 */ /* 0x000fe200078e0a02 */
[----:B------:R-:W-:Y:S01]  /*1b00*/  ISETP.GE.AND P2, PT, R12, RZ, PT ;  /* 0x000000ff0c00720c */ /* 0x000fe20003f46270 */
[----:B------:R-:W-:Y:S02]  /*1b10*/  IMAD R44, R2, R4, R11 ;  /* 0x00000004022c7224 */ /* 0x000fe400078e020b */
[----:B------:R-:W-:-:S04]  /*1b20*/  IMAD.HI.U32 R10, R6, R15, RZ ;  /* 0x0000000f060a7227 */ /* 0x000fc800078e00ff */
[C---:B------:R-:W-:Y:S02]  /*1b30*/  VIADD R4, R3.reuse, 0x1bc ;  /* 0x000001bc03047836 */ /* 0x040fe40000000000 */
[----:B------:R-:W-:Y:S01]  /*1b40*/  @!P1 IMAD.MOV R42, RZ, RZ, -R42 ;  /* 0x000000ffff2a9224 */ /* 0x000fe200078e0a2a */
[----:B------:R-:W-:Y:S01]  /*1b50*/  ISETP.GT.U32.AND P1, PT, R2, R44, PT ;  /* 0x0000002c0200720c */ /* 0x000fe20003f24070 */
[----:B------:R-:W-:Y:S01]  /*1b60*/  IMAD.MOV R10, RZ, RZ, -R10 ;  /* 0x000000ffff0a7224 */ /* 0x000fe200078e0a0a */
[----:B------:R-:W-:Y:S01]  /*1b70*/  IABS R13, R4 ;  /* 0x00000004000d7213 */ /* 0x000fe20000000000 */
[--C-:B------:R-:W-:Y:S01]  /*1b80*/  @!P5 IMAD.IADD R92, R92, 0x1, -R2.reuse ;  /* 0x000000015c5cd824 */ /* 0x100fe200078e0a02 */
[----:B------:R-:W-:Y:S01]  /*1b90*/  ISETP.GE.AND P5, PT, R14, RZ, PT ;  /* 0x000000ff0e00720c */ /* 0x000fe20003fa6270 */
[----:B------:R-:W-:Y:S02]  /*1ba0*/  VIADD R12, R3, 0x1b8 ;  /* 0x000001b8030c7836 */ /* 0x000fe40000000000 */
[----:B------:R-:W-:-:S02]  /*1bb0*/  @!P3 IMAD.IADD R46, R46, 0x1, -R2 ;  /* 0x000000012e2eb824 */ /* 0x000fc400078e0a02 */
[----:B------:R-:W-:Y:S01]  /*1bc0*/  IMAD R90, R2, R10, R15 ;  /* 0x0000000a025a7224 */ /* 0x000fe200078e020f */
[----:B------:R-:W-:Y:S01]  /*1bd0*/  IABS R15, R12 ;  /* 0x0000000c000f7213 */ /* 0x000fe20000000000 */
[----:B------:R-:W-:Y:S01]  /*1be0*/  @!P4 IMAD.MOV R92, RZ, RZ, -R92 ;  /* 0x000000ffff5cc224 */ /* 0x000fe200078e0a5c */
[----:B------:R-:W-:Y:S01]  /*1bf0*/  ISETP.GE.AND P4, PT, R4, RZ, PT ;  /* 0x000000ff0400720c */ /* 0x000fe20003f86270 */
[----:B------:R-:W-:Y:S01]  /*1c00*/  IMAD.HI.U32 R4, R6, R13, RZ ;  /* 0x0000000d06047227 */ /* 0x000fe200078e00ff */
[----:B------:R-:W-:-:S03]  /*1c10*/  ISETP.GT.U32.AND P3, PT, R2, R46, PT ;  /* 0x0000002e0200720c */ /* 0x000fc60003f64070 */
[----:B------:R-:W-:Y:S01]  /*1c20*/  @!P6 IMAD.MOV R214, RZ, RZ, -R214 ;  /* 0x000000ffffd6e224 */ /* 0x000fe200078e0ad6 */
[----:B------:R-:W-:Y:S01]  /*1c30*/  ISETP.GT.U32.AND P6, PT, R2, R90, PT ;  /* 0x0000005a0200720c */ /* 0x000fe20003fc4070 */
[----:B------:R-:W-:Y:S02]  /*1c40*/  VIADD R14, R3, 0x1b4 ;  /* 0x000001b4030e7836 */ /* 0x000fe40000000000 */
[----:B------:R-:W-:-:S03]  /*1c50*/  IMAD.HI.U32 R9, R6, R15, RZ ;  /* 0x0000000f06097227 */ /* 0x000fc600078e00ff */
[----:B------:R-:W-:Y:S01]  /*1c60*/  IABS R17, R14 ;  /* 0x0000000e00117213 */ /* 0x000fe20000000000 */
[----:B------:R-:W-:Y:S02]  /*1c70*/  IMAD.MOV R4, RZ, RZ, -R4 ;  /* 0x000000ffff047224 */ /* 0x000fe400078e0a04 */
[----:B------:R-:W-:Y:S02]  /*1c80*/  @!P1 IMAD.IADD R44, R44, 0x1, -R2 ;  /* 0x000000012c2c9824 */ /* 0x000fe400078e0a02 */
[----:B------:R-:W-:Y:S02]  /*1c90*/  VIADD R16, R3, 0x1b0 ;  /* 0x000001b003107836 */ /* 0x000fe40000000000 */
[----:B------:R-:W-:Y:S01]  /*1ca0*/  IMAD.MOV R9, RZ, RZ, -R9 ;  /* 0x000000ffff097224 */ /* 0x000fe200078e0a09 */
[C---:B------:R-:W-:Y:S01]  /*1cb0*/  ISETP.GT.U32.AND P1, PT, R2.reuse, R44, PT ;  /* 0x0000002c0200720c */ /* 0x040fe20003f24070 */
[C---:B------:R-:W-:Y:S01]  /*1cc0*/  IMAD R216, R2.reuse, R4, R13 ;  /* 0x0000000402d87224 */ /* 0x040fe200078e020d */
[----:B------:R-:W-:Y:S01]  /*1cd0*/  IABS R19, R16 ;  /* 0x0000001000137213 */ /* 0x000fe20000000000 */
[----:B------:R-:W-:-:S02]  /*1ce0*/  IMAD R54, R2, R9, R15 ;  /* 0x0000000902367224 */ /* 0x000fc400078e020f */
[----:B------:R-:W-:Y:S01]  /*1cf0*/  @!P3 IMAD.IADD R46, R46, 0x1, -R2 ;  /* 0x000000012e2eb824 */ /* 0x000fe200078e0a02 */
[----:B------:R-:W-:Y:S01]  /*1d00*/  ISETP.GT.U32.AND P3, PT, R2, R216, PT ;  /* 0x000000d80200720c */ /* 0x000fe20003f64070 */
[----:B------:R-:W-:-:S04]  /*1d10*/  IMAD.HI.U32 R10, R6, R17, RZ ;  /* 0x00000011060a7227 */ /* 0x000fc800078e00ff */
[----:B------:R-:W-:Y:S01]  /*1d20*/  @!P6 IMAD.IADD R90, R90, 0x1, -R2 ;  /* 0x000000015a5ae824 */ /* 0x000fe200078e0a02 */
[----:B------:R-:W-:Y:S01]  /*1d30*/  ISETP.GT.U32.AND P6, PT, R2, R54, PT ;  /* 0x000000360200720c */ /* 0x000fe20003fc4070 */
[----:B------:R-:W-:Y:S02]  /*1d40*/  IMAD.MOV R10, RZ, RZ, -R10 ;  /* 0x000000ffff0a7224 */ /* 0x000fe400078e0a0a */
[----:B------:R-:W-:-:S04]  /*1d50*/  IMAD.HI.U32 R11, R6, R19, RZ ;  /* 0x00000013060b7227 */ /* 0x000fc800078e00ff */
[----:B------:R-:W-:Y:S02]  /*1d60*/  IMAD R62, R2, R10, R17 ;  /* 0x0000000a023e7224 */ /* 0x000fe400078e0211 */
[----:B------:R-:W-:Y:S02]  /*1d70*/  IMAD.MOV R11, RZ, RZ, -R11 ;  /* 0x000000ffff0b7224 */ /* 0x000fe400078e0a0b */
[C---:B------:R-:W-:Y:S02]  /*1d80*/  VIADD R10, R3.reuse, 0x1ac ;  /* 0x000001ac030a7836 */ /* 0x040fe40000000000 */
[----:B------:R-:W-:Y:S01]  /*1d90*/  @!P1 IMAD.IADD R44, R44, 0x1, -R2 ;  /* 0x000000012c2c9824 */ /* 0x000fe200078e0a02 */
[----:B------:R-:W-:Y:S01]  /*1da0*/  ISETP.GE.AND P1, PT, R12, RZ, PT ;  /* 0x000000ff0c00720c */ /* 0x000fe20003f26270 */
[----:B------:R-:W-:Y:S01]  /*1db0*/  IMAD R218, R2, R11, R19 ;  /* 0x0000000b02da7224 */ /* 0x000fe200078e0213 */
[----:B------:R-:W-:Y:S01]  /*1dc0*/  IABS R11, R10 ;  /* 0x0000000a000b7213 */ /* 0x000fe20000000000 */
[----:B------:R-:W-:-:S02]  /*1dd0*/  VIADD R12, R3, 0x1a8 ;  /* 0x000001a8030c7836 */ /* 0x000fc40000000000 */
[--C-:B------:R-:W-:Y:S01]  /*1de0*/  @!P3 IMAD.IADD R216, R216, 0x1, -R2.reuse ;  /* 0x00000001d8d8b824 */ /* 0x100fe200078e0a02 */
[----:B------:R-:W-:Y:S01]  /*1df0*/  ISETP.GT.U32.AND P3, PT, R2, R90, PT ;  /* 0x0000005a0200720c */ /* 0x000fe20003f64070 */
[----:B------:R-:W-:Y:S01]  /*1e00*/  @!P6 IMAD.IADD R54, R54, 0x1, -R2 ;  /* 0x000000013636e824 */ /* 0x000fe200078e0a02 */
[----:B------:R-:W-:Y:S01]  /*1e10*/  IABS R13, R12 ;  /* 0x0000000c000d7213 */ /* 0x000fe20000000000 */
[----:B------:R-:W-:Y:S01]  /*1e20*/  @!P0 IMAD.MOV R44, RZ, RZ, -R44 ;  /* 0x000000ffff2c8224 */ /* 0x000fe200078e0a2c */
[----:B------:R-:W-:Y:S01]  /*1e30*/  ISETP.GT.U32.AND P0, PT, R2, R216, PT ;  /* 0x000000d80200720c */ /* 0x000fe20003f04070 */
[----:B------:R-:W-:Y:S01]  /*1e40*/  IMAD.HI.U32 R4, R6, R11, RZ ;  /* 0x0000000b06047227 */ /* 0x000fe200078e00ff */
[----:B------:R-:W-:-:S03]  /*1e50*/  ISETP.GT.U32.AND P6, PT, R2, R54, PT ;  /* 0x000000360200720c */ /* 0x000fc60003fc4070 */
[----:B------:R-:W-:-:S04]  /*1e60*/  IMAD.HI.U32 R9, R6, R13, RZ ;  /* 0x0000000d06097227 */ /* 0x000fc800078e00ff */
[----:B------:R-:W-:Y:S02]  /*1e70*/  IMAD.MOV R4, RZ, RZ, -R4 ;  /* 0x000000ffff047224 */ /* 0x000fe400078e0a04 */
[----:B------:R-:W-:Y:S02]  /*1e80*/  IMAD.MOV R88, RZ, RZ, -R9 ;  /* 0x000000ffff587224 */ /* 0x000fe400078e0a09 */
[----:B------:R-:W-:Y:S01]  /*1e90*/  @!P2 IMAD.MOV R46, RZ, RZ, -R46 ;  /* 0x000000ffff2ea224 */ /* 0x000fe200078e0a2e */
[----:B------:R-:W-:Y:S01]  /*1ea0*/  ISETP.GT.U32.AND P2, PT, R2, R62, PT ;  /* 0x0000003e0200720c */ /* 0x000fe20003f44070 */
[----:B------:R-:W-:Y:S01]  /*1eb0*/  @!P3 IMAD.IADD R90, R90, 0x1, -R2 ;  /* 0x000000015a5ab824 */ /* 0x000fe200078e0a02 */
[C---:B------:R-:W-:Y:S01]  /*1ec0*/  ISETP.GT.U32.AND P3, PT, R2.reuse, R218, PT ;  /* 0x000000da0200720c */ /* 0x040fe20003f64070 */
[C---:B------:R-:W-:Y:S02]  /*1ed0*/  IMAD R70, R2.reuse, R4, R11 ;  /* 0x0000000402467224 */ /* 0x040fe400078e020b */
[----:B------:R-:W-:-:S02]  /*1ee0*/  IMAD R88, R2, R88, R13 ;  /* 0x0000005802587224 */ /* 0x000fc400078e020d */
[--C-:B------:R-:W-:Y:S01]  /*1ef0*/  @!P0 IMAD.IADD R216, R216, 0x1, -R2.reuse ;  /* 0x00000001d8d88824 */ /* 0x100fe200078e0a02 */
[----:B------:R-:W-:Y:S01]  /*1f00*/  ISETP.GT.U32.AND P0, PT, R2, R70, PT ;  /* 0x000000460200720c */ /* 0x000fe20003f04070 */
[--C-:B------:R-:W-:Y:S01]  /*1f10*/  @!P6 IMAD.IADD R54, R54, 0x1, -R2.reuse ;  /* 0x000000013636e824 */ /* 0x100fe200078e0a02 */
[----:B------:R-:W-:Y:S01]  /*1f20*/  ISETP.GT.U32.AND P6, PT, R2, R88, PT ;  /* 0x000000580200720c */ /* 0x000fe20003fc4070 */
[C---:B------:R-:W-:Y:S02]  /*1f30*/  VIADD R18, R3.reuse, 0x1a4 ;  /* 0x000001a403127836 */ /* 0x040fe40000000000 */
[----:B------:R-:W-:Y:S02]  /*1f40*/  VIADD R19, R3, 0x1a0 ;  /* 0x000001a003137836 */ /* 0x000fe40000000000 */
[--C-:B------:R-:W-:Y:S01]  /*1f50*/  @!P2 IMAD.IADD R62, R62, 0x1, -R2.reuse ;  /* 0x000000013e3ea824 */ /* 0x100fe200078e0a02 */
[----:B------:R-:W-:Y:S01]  /*1f60*/  IABS R15, R18 ;  /* 0x00000012000f7213 */ /* 0x000fe20000000000 */
[----:B------:R-:W-:Y:S01]  /*1f70*/  @!P3 IMAD.IADD R218, R218, 0x1, -R2 ;  /* 0x00000001dadab824 */ /* 0x000fe200078e0a02 */
[----:B------:R-:W-:Y:S01]  /*1f80*/  IABS R17, R19 ;  /* 0x0000001300117213 */ /* 0x000fe20000000000 */
[----:B------:R-:W-:Y:S01]  /*1f90*/  @!P5 IMAD.MOV R90, RZ, RZ, -R90 ;  /* 0x000000ffff5ad224 */ /* 0x000fe200078e0a5a */
[----:B------:R-:W-:Y:S01]  /*1fa0*/  ISETP.GE.AND P2, PT, R14, RZ, PT ;  /* 0x000000ff0e00720c */ /* 0x000fe20003f46270 */
[----:B------:R-:W-:Y:S01]  /*1fb0*/  @!P0 IMAD.IADD R70, R70, 0x1, -R2 ;  /* 0x0000000146468824 */ /* 0x000fe200078e0a02 */
[----:B------:R-:W-:Y:S01]  /*1fc0*/  ISETP.GT.U32.AND P0, PT, R2, R62, PT ;  /* 0x0000003e0200720c */ /* 0x000fe20003f04070 */
[----:B------:R-:W-:Y:S01]  /*1fd0*/  IMAD.HI.U32 R4, R6, R15, RZ ;  /* 0x0000000f06047227 */ /* 0x000fe200078e00ff */
[----:B------:R-:W-:-:S02]  /*1fe0*/  ISETP.GT.U32.AND P5, PT, R2, R218, PT ;  /* 0x000000da0200720c */ /* 0x000fc40003fa4070 */
[----:B------:R-:W-:Y:S01]  /*1ff0*/  ISETP.GE.AND P3, PT, R16, RZ, PT ;  /* 0x000000ff1000720c */ /* 0x000fe20003f66270 */
[----:B------:R-:W-:-:S04]  /*2000*/  IMAD.HI.U32 R9, R6, R17, RZ ;  /* 0x0000001106097227 */ /* 0x000fc800078e00ff */
[----:B------:R-:W-:Y:S01]  /*2010*/  @!P6 IMAD.IADD R88, R88, 0x1, -R2 ;  /* 0x000000015858e824 */ /* 0x000fe200078e0a02 */
[C---:B------:R-:W-:Y:S01]  /*2020*/  ISETP.GT.U32.AND P6, PT, R2.reuse, R70, PT ;  /* 0x000000460200720c */ /* 0x040fe20003fc4070 */
[----:B------:R-:W-:Y:S02]  /*2030*/  IMAD.MOV R4, RZ, RZ, -R4 ;  /* 0x000000ffff047224 */ /* 0x000fe400078e0a04 */
[----:B------:R-:W-:Y:S02]  /*2040*/  IMAD.MOV R9, RZ, RZ, -R9 ;  /* 0x000000ffff097224 */ /* 0x000fe400078e0a09 */
[C---:B------:R-:W-:Y:S02]  /*2050*/  VIADD R14, R3.reuse, 0x19c ;  /* 0x0000019c030e7836 */ /* 0x040fe40000000000 */
[C---:B------:R-:W-:Y:S02]  /*2060*/  IMAD R220, R2.reuse, R4, R15 ;  /* 0x0000000402dc7224 */ /* 0x040fe400078e020f */
[----:B------:R-:W-:Y:S01]  /*2070*/  IMAD R76, R2, R9, R17 ;  /* 0x00000009024c7224 */ /* 0x000fe200078e0211 */
[----:B------:R-:W-:Y:S01]  /*2080*/  IABS R11, R14 ;  /* 0x0000000e000b7213 */ /* 0x000fe20000000000 */
[----:B------:R-:W-:-:S02]  /*2090*/  VIADD R15, R3, 0x198 ;  /* 0x00000198030f7836 */ /* 0x000fc40000000000 */
[----:B------:R-:W-:Y:S01]  /*20a0*/  @!P4 IMAD.MOV R216, RZ, RZ, -R216 ;  /* 0x000000ffffd8c224 */ /* 0x000fe200078e0ad8 */
[----:B------:R-:W-:Y:S01]  /*20b0*/  ISETP.GT.U32.AND P4, PT, R2, R88, PT ;  /* 0x000000580200720c */ /* 0x000fe20003f84070 */
[--C-:B------:R-:W-:Y:S01]  /*20c0*/  @!P0 IMAD.IADD R62, R62, 0x1, -R2.reuse ;  /* 0x000000013e3e8824 */ /* 0x100fe200078e0a02 */
[----:B------:R-:W-:Y:S01]  /*20d0*/  IABS R13, R15 ;  /* 0x0000000f000d7213 */ /* 0x000fe20000000000 */
[----:B------:R-:W-:Y:S01]  /*20e0*/  @!P5 IMAD.IADD R218, R218, 0x1, -R2 ;  /* 0x00000001dadad824 */ /* 0x000fe200078e0a02 */
[----:B------:R-:W-:Y:S01]  /*20f0*/  ISETP.GE.AND P0, PT, R10, RZ, PT ;  /* 0x000000ff0a00720c */ /* 0x000fe20003f06270 */
[----:B------:R-:W-:Y:S01]  /*2100*/  IMAD.HI.U32 R4, R6, R11, RZ ;  /* 0x0000000b06047227 */ /* 0x000fe200078e00ff */
[----:B------:R-:W-:-:S03]  /*2110*/  ISETP.GT.U32.AND P5, PT, R2, R76, PT ;  /* 0x0000004c0200720c */ /* 0x000fc60003fa4070 */
[----:B------:R-:W-:Y:S01]  /*2120*/  @!P6 IMAD.IADD R70, R70, 0x1, -R2 ;  /* 0x000000014646e824 */ /* 0x000fe200078e0a02 */
[----:B------:R-:W-:Y:S01]  /*2130*/  ISETP.GE.AND P6, PT, R12, RZ, PT ;  /* 0x000000ff0c00720c */ /* 0x000fe20003fc6270 */
[----:B------:R-:W-:-:S04]  /*2140*/  IMAD.HI.U32 R9, R6, R13, RZ ;  /* 0x0000000d06097227 */ /* 0x000fc800078e00ff */
[----:B------:R-:W-:Y:S02]  /*2150*/  IMAD.MOV R4, RZ, RZ, -R4 ;  /* 0x000000ffff047224 */ /* 0x000fe400078e0a04 */
[----:B------:R-:W-:Y:S01]  /*2160*/  @!P1 IMAD.MOV R54, RZ, RZ, -R54 ;  /* 0x000000ffff369224 */ /* 0x000fe200078e0a36 */
[C---:B------:R-:W-:Y:S01]  /*2170*/  ISETP.GT.U32.AND P1, PT, R2.reuse, R220, PT ;  /* 0x000000dc0200720c */ /* 0x040fe20003f24070 */
[----:B------:R-:W-:Y:S02]  /*2180*/  IMAD.MOV R9, RZ, RZ, -R9 ;  /* 0x000000ffff097224 */ /* 0x000fe400078e0a09 */
[----:B------:R-:W-:Y:S02]  /*2190*/  IMAD R82, R2, R4, R11 ;  /* 0x0000000402527224 */ /* 0x000fe400078e020b */
[--C-:B------:R-:W-:Y:S01]  /*21a0*/  @!P4 IMAD.IADD R88, R88, 0x1, -R2.reuse ;  /* 0x000000015858c824 */ /* 0x100fe200078e0a02 */
[----:B------:R-:W-:Y:S01]  /*21b0*/  ISETP.GE.AND P4, PT, R18, RZ, PT ;  /* 0x000000ff1200720c */ /* 0x000fe20003f86270 */
[----:B------:R-:W-:Y:S01]  /*21c0*/  @!P5 IMAD.IADD R76, R76, 0x1, -R2 ;  /* 0x000000014c4cd824 */ /* 0x000fe200078e0a02 */
[----:B------:R-:W-:Y:S01]  /*21d0*/  ISETP.GE.AND P5, PT, R14, RZ, PT ;  /* 0x000000ff0e00720c */ /* 0x000fe20003fa6270 */
[----:B------:R-:W-:-:S02]  /*21e0*/  IMAD R86, R2, R9, R13 ;  /* 0x0000000902567224 */ /* 0x000fc400078e020d */
[----:B------:R-:W-:Y:S01]  /*21f0*/  @!P0 IMAD.MOV R70, RZ, RZ, -R70 ;  /* 0x000000ffff468224 */ /* 0x000fe200078e0a46 */
[C---:B------:R-:W-:Y:S01]  /*2200*/  ISETP.GT.U32.AND P0, PT, R2.reuse, R82, PT ;  /* 0x000000520200720c */ /* 0x040fe20003f04070 */
[----:B------:R-:W-:Y:S01]  /*2210*/  @!P3 IMAD.MOV R218, RZ, RZ, -R218 ;  /* 0x000000ffffdab224 */ /* 0x000fe200078e0ada */
[C---:B------:R-:W-:Y:S01]  /*2220*/  ISETP.GT.U32.AND P3, PT, R2.reuse, R76, PT ;  /* 0x0000004c0200720c */ /* 0x040fe20003f64070 */
[----:B------:R-:W-:Y:S01]  /*2230*/  @!P6 IMAD.MOV R88, RZ, RZ, -R88 ;  /* 0x000000ffff58e224 */ /* 0x000fe200078e0a58 */
[----:B------:R-:W-:Y:S01]  /*2240*/  ISETP.GT.U32.AND P6, PT, R2, R86, PT ;  /* 0x000000560200720c */ /* 0x000fe20003fc4070 */
[----:B------:R-:W-:Y:S01]  /*2250*/  @!P1 IMAD.IADD R220, R220, 0x1, -R2 ;  /* 0x00000001dcdc9824 */ /* 0x000fe200078e0a02 */
[----:B------:R-:W-:Y:S01]  /*2260*/  ISETP.GE.AND P1, PT, R19, RZ, PT ;  /* 0x000000ff1300720c */ /* 0x000fe20003f26270 */
[C---:B------:R-:W-:Y:S02]  /*2270*/  VIADD R4, R3.reuse, 0x194 ;  /* 0x0000019403047836 */ /* 0x040fe40000000000 */
[----:B------:R-:W-:Y:S01]  /*2280*/  @!P2 IMAD.MOV R62, RZ, RZ, -R62 ;  /* 0x000000ffff3ea224 */ /* 0x000fe200078e0a3e */
[----:B------:R-:W-:Y:S01]  /*2290*/  ISETP.GT.U32.AND P2, PT, R2, R220, PT ;  /* 0x000000dc0200720c */ /* 0x000fe20003f44070 */
[----:B------:R-:W-:Y:S01]  /*22a0*/  VIADD R9, R3, 0x190 ;  /* 0x0000019003097836 */ /* 0x000fe20000000000 */
[----:B------:R-:W-:Y:S01]  /*22b0*/  IABS R11, R4 ;  /* 0x00000004000b7213 */ /* 0x000fe20000000000 */
[----:B------:R-:W-:-:S02]  /*22c0*/  @!P0 IMAD.IADD R82, R82, 0x1, -R2 ;  /* 0x0000000152528824 */ /* 0x000fc400078e0a02 */
[--C-:B------:R-:W-:Y:S01]  /*22d0*/  @!P3 IMAD.IADD R76, R76, 0x1, -R2.reuse ;  /* 0x000000014c4cb824 */ /* 0x100fe200078e0a02 */
[----:B------:R-:W-:Y:S01]  /*22e0*/  ISETP.GE.AND P3, PT, R4, RZ, PT ;  /* 0x000000ff0400720c */ /* 0x000fe20003f66270 */
[----:B------:R-:W-:Y:S01]  /*22f0*/  @!P6 IMAD.IADD R86, R86, 0x1, -R2 ;  /* 0x000000015656e824 */ /* 0x000fe200078e0a02 */
[----:B------:R-:W-:Y:S01]  /*2300*/  ISETP.GT.U32.AND P6, PT, R2, R82, PT ;  /* 0x000000520200720c */ /* 0x000fe20003fc4070 */
[----:B------:R-:W-:Y:S01]  /*2310*/  IMAD.HI.U32 R4, R6, R11, RZ ;  /* 0x0000000b06047227 */ /* 0x000fe200078e00ff */
[----:B------:R-:W-:Y:S02]  /*2320*/  IABS R13, R9 ;  /* 0x00000009000d7213 */ /* 0x000fe40000000000 */
[----:B------:R-:W-:Y:S01]  /*2330*/  ISETP.GE.AND P0, PT, R9, RZ, PT ;  /* 0x000000ff0900720c */ /* 0x000fe20003f06270 */
[----:B------:R-:W-:Y:S02]  /*2340*/  IMAD.MOV R4, RZ, RZ, -R4 ;  /* 0x000000ffff047224 */ /* 0x000fe400078e0a04 */
[----:B------:R-:W-:Y:S01]  /*2350*/  @!P2 IMAD.IADD R220, R220, 0x1, -R2 ;  /* 0x00000001dcdca824 */ /* 0x000fe200078e0a02 */
[----:B------:R-:W-:Y:S01]  /*2360*/  ISETP.GE.AND P2, PT, R15, RZ, PT ;  /* 0x000000ff0f00720c */ /* 0x000fe20003f46270 */
[----:B------:R-:W-:-:S02]  /*2370*/  IMAD R222, R2, R4, R11 ;  /* 0x0000000402de7224 */ /* 0x000fc400078e020b */
[----:B------:R-:W-:-:S04]  /*2380*/  IMAD.HI.U32 R9, R6, R13, RZ ;  /* 0x0000000d06097227 */ /* 0x000fc800078e00ff */
[----:B------:R-:W-:Y:S01]  /*2390*/  @!P4 IMAD.MOV R220, RZ, RZ, -R220 ;  /* 0x000000ffffdcc224 */ /* 0x000fe200078e0adc */
[----:B------:R-:W-:Y:S01]  /*23a0*/  ISETP.GT.U32.AND P4, PT, R2, R86, PT ;  /* 0x000000560200720c */ /* 0x000fe20003f84070 */
[----:B------:R-:W-:Y:S01]  /*23b0*/  @!P6 IMAD.IADD R82, R82, 0x1, -R2 ;  /* 0x000000015252e824 */ /* 0x000fe200078e0a02 */
[----:B------:R-:W-:Y:S01]  /*23c0*/  ISETP.GT.U32.AND P6, PT, R2, R222, PT ;  /* 0x000000de0200720c */ /* 0x000fe20003fc4070 */
[C---:B------:R-:W-:Y:S02]  /*23d0*/  VIADD R10, R3.reuse, 0x18c ;  /* 0x0000018c030a7836 */ /* 0x040fe40000000000 */
[----:B------:R-:W-:Y:S02]  /*23e0*/  IMAD.MOV R9, RZ, RZ, -R9 ;  /* 0x000000ffff097224 */ /* 0x000fe400078e0a09 */
[----:B------:R-:W-:Y:S01]  /*23f0*/  @!P1 IMAD.MOV R76, RZ, RZ, -R76 ;  /* 0x000000ffff4c9224 */ /* 0x000fe200078e0a4c */
[----:B------:R-:W-:Y:S01]  /*2400*/  ISETP.GE.AND P1, PT, R10, RZ, PT ;  /* 0x000000ff0a00720c */ /* 0x000fe20003f26270 */
[----:B------:R-:W-:Y:S01]  /*2410*/  IMAD R84, R2, R9, R13 ;  /* 0x0000000902547224 */ /* 0x000fe200078e020d */
[----:B------:R-:W-:Y:S01]  /*2420*/  IABS R10, R10 ;  /* 0x0000000a000a7213 */ /* 0x000fe20000000000 */
[----:B------:R-:W-:-:S02]  /*2430*/  VIADD R4, R3, 0x188 ;  /* 0x0000018803047836 */ /* 0x000fc40000000000 */
[----:B------:R-:W-:Y:S01]  /*2440*/  @!P5 IMAD.MOV R82, RZ, RZ, -R82 ;  /* 0x000000ffff52d224 */ /* 0x000fe200078e0a52 */
[----:B------:R-:W-:Y:S01]  /*2450*/  ISETP.GT.U32.AND P5, PT, R2, R84, PT ;  /* 0x000000540200720c */ /* 0x000fe20003fa4070 */
[----:B------:R-:W-:Y:S01]  /*2460*/  IMAD.MOV.U32 R11, RZ, RZ, R10 ;  /* 0x000000ffff0b7224 */ /* 0x000fe200078e000a */
[----:B------:R-:W-:Y:S01]  /*2470*/  IABS R13, R4 ;  /* 0x00000004000d7213 */ /* 0x000fe20000000000 */
[--C-:B------:R-:W-:Y:S01]  /*2480*/  @!P4 IMAD.IADD R86, R86, 0x1, -R2.reuse ;  /* 0x000000015656c824 */ /* 0x100fe200078e0a02 */
[----:B------:R-:W-:Y:S01]  /*2490*/  ISETP.GE.AND P4, PT, R4, RZ, PT ;  /* 0x000000ff0400720c */ /* 0x000fe20003f86270 */
[----:B------:R-:W-:Y:S02]  /*24a0*/  @!P6 IMAD.IADD R222, R222, 0x1, -R2 ;  /* 0x00000001dedee824 */ /* 0x000fe400078e0a02 */
[----:B------:R-:W-:Y:S02]  /*24b0*/  VIADD R9, R3, 0x184 ;  /* 0x0000018403097836 */ /* 0x000fe40000000000 */
[----:B------:R-:W-:Y:S01]  /*24c0*/  IMAD.HI.U32 R4, R6, R11, RZ ;  /* 0x0000000b06047227 */ /* 0x000fe200078e00ff */
[----:B------:R-:W-:-:S03]  /*24d0*/  ISETP.GT.U32.AND P6, PT, R2, R222, PT ;  /* 0x000000de0200720c */ /* 0x000fc60003fc4070 */
[----:B------:R-:W-:Y:S01]  /*24e0*/  @!P2 IMAD.MOV R86, RZ, RZ, -R86 ;  /* 0x000000ffff56a224 */ /* 0x000fe200078e0a56 */
[----:B------:R-:W-:Y:S01]  /*24f0*/  ISETP.GE.AND P2, PT, R9, RZ, PT ;  /* 0x000000ff0900720c */ /* 0x000fe20003f46270 */
[----:B------:R-:W-:Y:S01]  /*2500*/  IMAD.MOV R144, RZ, RZ, -R4 ;  /* 0x000000ffff907224 */ /* 0x000fe200078e0a04 */
[----:B------:R-:W-:Y:S01]  /*2510*/  IABS R9, R9 ;  /* 0x0000000900097213 */ /* 0x000fe20000000000 */
[----:B------:R-:W-:-:S04]  /*2520*/  IMAD.HI.U32 R4, R6, R13, RZ ;  /* 0x0000000d06047227 */ /* 0x000fc800078e00ff */
[----:B------:R-:W-:Y:S02]  /*2530*/  VIADD R10, R3, 0x180 ;  /* 0x00000180030a7836 */ /* 0x000fe40000000000 */
[----:B------:R-:W-:Y:S02]  /*2540*/  @!P5 IMAD.IADD R84, R84, 0x1, -R2 ;  /* 0x000000015454d824 */ /* 0x000fe400078e0a02 */
[C---:B------:R-:W-:Y:S01]  /*2550*/  IMAD R144, R2.reuse, R144, R11 ;  /* 0x0000009002907224 */ /* 0x040fe200078e020b */
[----:B------:R-:W-:Y:S01]  /*2560*/  IABS R15, R10 ;  /* 0x0000000a000f7213 */ /* 0x000fe20000000000 */
[----:B------:R-:W-:Y:S01]  /*2570*/  IMAD.MOV R4, RZ, RZ, -R4 ;  /* 0x000000ffff047224 */ /* 0x000fe200078e0a04 */
[C---:B------:R-:W-:Y:S01]  /*2580*/  ISETP.GT.U32.AND P5, PT, R2.reuse, R84, PT ;  /* 0x000000540200720c */ /* 0x040fe20003fa4070 */
[----:B------:R-:W-:Y:S02]  /*2590*/  IMAD.MOV.U32 R11, RZ, RZ, R9 ;  /* 0x000000ffff0b7224 */ /* 0x000fe400078e0009 */
[----:B------:R-:W-:-:S02]  /*25a0*/  IMAD R146, R2, R4, R13 ;  /* 0x0000000402927224 */ /* 0x000fc400078e020d */
[----:B------:R-:W-:-:S04]  /*25b0*/  IMAD.HI.U32 R4, R6, R11, RZ ;  /* 0x0000000b06047227 */ /* 0x000fc800078e00ff */
[----:B------:R-:W-:Y:S01]  /*25c0*/  @!P6 IMAD.IADD R222, R222, 0x1, -R2 ;  /* 0x00000001dedee824 */ /* 0x000fe200078e0a02 */
[----:B------:R-:W-:Y:S01]  /*25d0*/  ISETP.GT.U32.AND P6, PT, R2, R144, PT ;  /* 0x000000900200720c */ /* 0x000fe20003fc4070 */
[----:B------:R-:W-:-:S04]  /*25e0*/  IMAD.HI.U32 R9, R6, R15, RZ ;  /* 0x0000000f06097227 */ /* 0x000fc800078e00ff */
[----:B------:R-:W-:Y:S02]  /*25f0*/  IMAD.MOV R4, RZ, RZ, -R4 ;  /* 0x000000ffff047224 */ /* 0x000fe400078e0a04 */
[----:B------:R-:W-:Y:S02]  /*2600*/  IMAD.MOV R9, RZ, RZ, -R9 ;  /* 0x000000ffff097224 */ /* 0x000fe400078e0a09 */
[C---:B------:R-:W-:Y:S02]  /*2610*/  IMAD R224, R2.reuse, R4, R11 ;  /* 0x0000000402e07224 */ /* 0x040fe400078e020b */
[----:B------:R-:W-:Y:S02]  /*2620*/  IMAD R148, R2, R9, R15 ;  /* 0x0000000902947224 */ /* 0x000fe400078e020f */
[----:B------:R-:W-:Y:S01]  /*2630*/  @!P5 IMAD.IADD R84, R84, 0x1, -R2 ;  /* 0x000000015454d824 */ /* 0x000fe200078e0a02 */
[----:B------:R-:W-:Y:S01]  /*2640*/  ISETP.GT.U32.AND P5, PT, R2, R224, PT ;  /* 0x000000e00200720c */ /* 0x000fe20003fa4070 */
[----:B------:R-:W-:-:S02]  /*2650*/  VIADD R12, R3, 0x17c ;  /* 0x0000017c030c7836 */ /* 0x000fc40000000000 */
[----:B------:R-:W-:Y:S01]  /*2660*/  @!P6 IMAD.IADD R144, R144, 0x1, -R2 ;  /* 0x000000019090e824 */ /* 0x000fe200078e0a02 */
[C---:B------:R-:W-:Y:S01]  /*2670*/  ISETP.GT.U32.AND P6, PT, R2.reuse, R148, PT ;  /* 0x000000940200720c */ /* 0x040fe20003fc4070 */
[----:B------:R-:W-:Y:S01]  /*2680*/  @!P3 IMAD.MOV R222, RZ, RZ, -R222 ;  /* 0x000000ffffdeb224 */ /* 0x000fe200078e0ade */
[----:B------:R-:W-:Y:S01]  /*2690*/  IABS R13, R12 ;  /* 0x0000000c000d7213 */ /* 0x000fe20000000000 */
[C---:B------:R-:W-:Y:S01]  /*26a0*/  VIADD R14, R3.reuse, 0x178 ;  /* 0x00000178030e7836 */ /* 0x040fe20000000000 */
[----:B------:R-:W-:Y:S01]  /*26b0*/  ISETP.GT.U32.AND P3, PT, R2, R146, PT ;  /* 0x000000920200720c */ /* 0x000fe20003f64070 */
[----:B------:R-:W-:Y:S02]  /*26c0*/  VIADD R16, R3, 0x174 ;  /* 0x0000017403107836 */ /* 0x000fe40000000000 */
[----:B------:R-:W-:Y:S01]  /*26d0*/  IMAD.HI.U32 R4, R6, R13, RZ ;  /* 0x0000000d06047227 */ /* 0x000fe200078e00ff */
[----:B------:R-:W-:Y:S02]  /*26e0*/  IABS R9, R14 ;  /* 0x0000000e00097213 */ /* 0x000fe40000000000 */
[----:B------:R-:W-:Y:S01]  /*26f0*/  IABS R11, R16 ;  /* 0x00000010000b7213 */ /* 0x000fe20000000000 */
[----:B------:R-:W-:-:S02]  /*2700*/  @!P5 IMAD.IADD R224, R224, 0x1, -R2 ;  /* 0x00000001e0e0d824 */ /* 0x000fc400078e0a02 */
[----:B------:R-:W-:Y:S02]  /*2710*/  IMAD.MOV R4, RZ, RZ, -R4 ;  /* 0x000000ffff047224 */ /* 0x000fe400078e0a04 */
[----:B------:R-:W-:Y:S01]  /*2720*/  @!P6 IMAD.IADD R148, R148, 0x1, -R2 ;  /* 0x000000019494e824 */ /* 0x000fe200078e0a02 */
[C---:B------:R-:W-:Y:S01]  /*2730*/  ISETP.GT.U32.AND P6, PT, R2.reuse, R224, PT ;  /* 0x000000e00200720c */ /* 0x040fe20003fc4070 */
[----:B------:R-:W-:Y:S02]  /*2740*/  IMAD R150, R2, R4, R13 ;  /* 0x0000000402967224 */ /* 0x000fe400078e020d */
[----:B------:R-:W-:-:S04]  /*2750*/  IMAD.HI.U32 R4, R6, R9, RZ ;  /* 0x0000000906047227 */ /* 0x000fc800078e00ff */
[----:B------:R-:W-:Y:S01]  /*2760*/  @!P3 IMAD.IADD R146, R146, 0x1, -R2 ;  /* 0x000000019292b824 */ /* 0x000fe200078e0a02 */
[C---:B------:R-:W-:Y:S01]  /*2770*/  ISETP.GT.U32.AND P3, PT, R2.reuse, R144, PT ;  /* 0x000000900200720c */ /* 0x040fe20003f64070 */
[----:B------:R-:W-:Y:S02]  /*2780*/  IMAD.MOV R4, RZ, RZ, -R4 ;  /* 0x000000ffff047224 */ /* 0x000fe400078e0a04 */
[----:B------:R-:W-:Y:S01]  /*2790*/  VIADD R17, R3, 0x170 ;  /* 0x0000017003117836 */ /* 0x000fe20000000000 */
[C---:B------:R-:W-:Y:S01]  /*27a0*/  ISETP.GT.U32.AND P5, PT, R2.reuse, R146, PT ;  /* 0x000000920200720c */ /* 0x040fe20003fa4070 */
[----:B------:R-:W-:Y:S02]  /*27b0*/  IMAD R152, R2, R4, R9 ;  /* 0x0000000402987224 */ /* 0x000fe400078e0209 */
[----:B------:R-:W-:Y:S01]  /*27c0*/  @!P6 IMAD.IADD R224, R224, 0x1, -R2 ;  /* 0x00000001e0e0e824 */ /* 0x000fe200078e0a02 */
[----:B------:R-:W-:Y:S01]  /*27d0*/  IABS R13, R17 ;  /* 0x00000011000d7213 */ /* 0x000fe20000000000 */
[----:B------:R-:W-:Y:S01]  /*27e0*/  IMAD.HI.U32 R4, R6, R11, RZ ;  /* 0x0000000b06047227 */ /* 0x000fe200078e00ff */
[----:B------:R-:W-:-:S03]  /*27f0*/  ISETP.GT.U32.AND P6, PT, R2, R152, PT ;  /* 0x000000980200720c */ /* 0x000fc60003fc4070 */
[----:B------:R-:W-:Y:S02]  /*2800*/  IMAD.MOV R4, RZ, RZ, -R4 ;  /* 0x000000ffff047224 */ /* 0x000fe400078e0a04 */
[----:B------:R-:W-:Y:S01]  /*2810*/  @!P0 IMAD.MOV R84, RZ, RZ, -R84 ;  /* 0x000000ffff548224 */ /* 0x000fe200078e0a54 */
[----:B------:R-:W-:Y:S01]  /*2820*/  ISETP.GT.U32.AND P0, PT, R2, R148, PT ;  /* 0x000000940200720c */ /* 0x000fe20003f04070 */
[----:B------:R-:W-:Y:S01]  /*2830*/  @!P5 IMAD.IADD R146, R146, 0x1, -R2 ;  /* 0x000000019292d824 */ /* 0x000fe200078e0a02 */
[----:B------:R-:W-:Y:S01]  /*2840*/  ISETP.GE.AND P5, PT, R10, RZ, PT ;  /* 0x000000ff0a00720c */ /* 0x000fe20003fa6270 */
[----:B------:R-:W-:Y:S02]  /*2850*/  VIADD R10, R3, 0x16c ;  /* 0x0000016c030a7836 */ /* 0x000fe40000000000 */
[----:B------:R-:W-:Y:S02]  /*2860*/  @!P4 IMAD.MOV R146, RZ, RZ, -R146 ;  /* 0x000000ffff92c224 */ /* 0x000fe400078e0a92 */
[----:B------:R-:W-:Y:S01]  /*2870*/  @!P6 IMAD.IADD R152, R152, 0x1, -R2 ;  /* 0x000000019898e824 */ /* 0x000fe200078e0a02 */
[----:B------:R-:W-:Y:S01]  /*2880*/  IABS R15, R10 ;  /* 0x0000000a000f7213 */ /* 0x000fe20000000000 */
[----:B------:R-:W-:-:S02]  /*2890*/  IMAD R226, R2, R4, R11 ;  /* 0x0000000402e27224 */ /* 0x000fc400078e020b */
[----:B------:R-:W-:Y:S01]  /*28a0*/  @!P3 IMAD.IADD R144, R144, 0x1, -R2 ;  /* 0x000000019090b824 */ /* 0x000fe200078e0a02 */
[----:B------:R-:W-:Y:S01]  /*28b0*/  ISETP.GT.U32.AND P4, PT, R2, R152, PT ;  /* 0x000000980200720c */ /* 0x000fe20003f84070 */
[----:B------:R-:W-:Y:S01]  /*28c0*/  IMAD.HI.U32 R4, R6, R15, RZ ;  /* 0x0000000f06047227 */ /* 0x000fe200078e00ff */
[C---:B------:R-:W-:Y:S02]  /*28d0*/  ISETP.GT.U32.AND P3, PT, R2.reuse, R150, PT ;  /* 0x000000960200720c */ /* 0x040fe40003f64070 */
[----:B------:R-:W-:Y:S01]  /*28e0*/  ISETP.GT.U32.AND P6, PT, R2, R226, PT ;  /* 0x000000e20200720c */ /* 0x000fe20003fc4070 */
[----:B------:R-:W-:Y:S02]  /*28f0*/  IMAD.MOV R4, RZ, RZ, -R4 ;  /* 0x000000ffff047224 */ /* 0x000fe400078e0a04 */
[----:B------:R-:W-:-:S04]  /*2900*/  IMAD.HI.U32 R9, R6, R13, RZ ;  /* 0x0000000d06097227 */ /* 0x000fc800078e00ff */
[----:B------:R-:W-:Y:S02]  /*2910*/  IMAD R156, R2, R4, R15 ;  /* 0x00000004029c7224 */ /* 0x000fe400078e020f */
[----:B------:R-:W-:Y:S02]  /*2920*/  IMAD.MOV R9, RZ, RZ, -R9 ;  /* 0x000000ffff097224 */ /* 0x000fe400078e0a09 */
[--C-:B------:R-:W-:Y:S01]  /*2930*/  @!P4 IMAD.IADD R152, R152, 0x1, -R2.reuse ;  /* 0x000000019898c824 */ /* 0x100fe200078e0a02 */
[----:B------:R-:W-:Y:S01]  /*2940*/  ISETP.GT.U32.AND P4, PT, R2, R156, PT ;  /* 0x0000009c0200720c */ /* 0x000fe20003f84070 */
[--C-:B------:R-:W-:Y:S01]  /*2950*/  @!P0 IMAD.IADD R148, R148, 0x1, -R2.reuse ;  /* 0x0000000194948824 */ /* 0x100fe200078e0a02 */
[----:B------:R-:W-:Y:S01]  /*2960*/  ISETP.GE.AND P0, PT, R12, RZ, PT ;  /* 0x000000ff0c00720c */ /* 0x000fe20003f06270 */
[----:B------:R-:W-:Y:S01]  /*2970*/  @!P3 IMAD.IADD R150, R150, 0x1, -R2 ;  /* 0x000000019696b824 */ /* 0x000fe200078e0a02 */
[----:B------:R-:W-:Y:S01]  /*2980*/  ISETP.GE.AND P3, PT, R14, RZ, PT ;  /* 0x000000ff0e00720c */ /* 0x000fe20003f66270 */
[----:B------:R-:W-:-:S02]  /*2990*/  IMAD R154, R2, R9, R13 ;  /* 0x00000009029a7224 */ /* 0x000fc400078e020d */
[C---:B------:R-:W-:Y:S02]  /*29a0*/  VIADD R12, R3.reuse, 0x168 ;  /* 0x00000168030c7836 */ /* 0x040fe40000000000 */
[----:B------:R-:W-:Y:S01]  /*29b0*/  @!P1 IMAD.MOV R144, RZ, RZ, -R144 ;  /* 0x000000ffff909224 */ /* 0x000fe200078e0a90 */
[C---:B------:R-:W-:Y:S01]  /*29c0*/  ISETP.GT.U32.AND P1, PT, R2.reuse, R150, PT ;  /* 0x000000960200720c */ /* 0x040fe20003f24070 */
[----:B------:R-:W-:Y:S01]  /*29d0*/  @!P5 IMAD.MOV R148, RZ, RZ, -R148 ;  /* 0x000000ffff94d224 */ /* 0x000fe200078e0a94 */
[----:B------:R-:W-:Y:S01]  /*29e0*/  ISETP.GT.U32.AND P5, PT, R2, R154, PT ;  /* 0x0000009a0200720c */ /* 0x000fe20003fa4070 */
[----:B------:R-:W-:Y:S01]  /*29f0*/  VIADD R14, R3, 0x164 ;  /* 0x00000164030e7836 */ /* 0x000fe20000000000 */
[----:B------:R-:W-:Y:S01]  /*2a00*/  IABS R9, R12 ;  /* 0x0000000c00097213 */ /* 0x000fe20000000000 */
[--C-:B------:R-:W-:Y:S02]  /*2a10*/  @!P4 IMAD.IADD R156, R156, 0x1, -R2.reuse ;  /* 0x000000019c9cc824 */ /* 0x100fe400078e0a02 */
[----:B------:R-:W-:Y:S01]  /*2a20*/  @!P6 IMAD.IADD R226, R226, 0x1, -R2 ;  /* 0x00000001e2e2e824 */ /* 0x000fe200078e0a02 */
[----:B------:R-:W-:Y:S01]  /*2a30*/  IABS R11, R14 ;  /* 0x0000000e000b7213 */ /* 0x000fe20000000000 */
[----:B------:R-:W-:Y:S01]  /*2a40*/  IMAD.HI.U32 R4, R6, R9, RZ ;  /* 0x0000000906047227 */ /* 0x000fe200078e00ff */
[----:B------:R-:W-:-:S02]  /*2a50*/  ISETP.GT.U32.AND P4, PT, R2, R156, PT ;  /* 0x0000009c0200720c */ /* 0x000fc40003f84070 */
[----:B------:R-:W-:Y:S01]  /*2a60*/  ISETP.GE.AND P6, PT, R10, RZ, PT ;  /* 0x000000ff0a00720c */ /* 0x000fe20003fc6270 */
[----:B------:R-:W-:Y:S02]  /*2a70*/  IMAD.MOV R158, RZ, RZ, -R4 ;  /* 0x000000ffff9e7224 */ /* 0x000fe400078e0a04 */
[----:B------:R-:W-:-:S04]  /*2a80*/  IMAD.HI.U32 R4, R6, R11, RZ ;  /* 0x0000000b06047227 */ /* 0x000fc800078e00ff */
[--C-:B------:R-:W-:Y:S01]  /*2a90*/  @!P1 IMAD.IADD R150, R150, 0x1, -R2.reuse ;  /* 0x0000000196969824 */ /* 0x100fe200078e0a02 */
[----:B------:R-:W-:Y:S01]  /*2aa0*/  ISETP.GE.AND P1, PT, R17, RZ, PT ;  /* 0x000000ff1100720c */ /* 0x000fe20003f26270 */
[----:B------:R-:W-:Y:S01]  /*2ab0*/  @!P5 IMAD.IADD R154, R154, 0x1, -R2 ;  /* 0x000000019a9ad824 */ /* 0x000fe200078e0a02 */
[C---:B------:R-:W-:Y:S01]  /*2ac0*/  ISETP.GT.U32.AND P5, PT, R2.reuse, R226, PT ;  /* 0x000000e20200720c */ /* 0x040fe20003fa4070 */
[----:B------:R-:W-:Y:S02]  /*2ad0*/  IMAD.MOV R4, RZ, RZ, -R4 ;  /* 0x000000ffff047224 */ /* 0x000fe400078e0a04 */
[----:B------:R-:W-:Y:S01]  /*2ae0*/  @!P0 IMAD.MOV R150, RZ, RZ, -R150 ;  /* 0x000000ffff968224 */ /* 0x000fe200078e0a96 */
[C---:B------:R-:W-:Y:S01]  /*2af0*/  ISETP.GT.U32.AND P0, PT, R2.reuse, R154, PT ;  /* 0x0000009a0200720c */ /* 0x040fe20003f04070 */
[----:B------:R-:W-:Y:S02]  /*2b00*/  IMAD R228, R2, R4, R11 ;  /* 0x0000000402e47224 */ /* 0x000fe400078e020b */
[----:B------:R-:W-:-:S02]  /*2b10*/  @!P4 IMAD.IADD R156, R156, 0x1, -R2 ;  /* 0x000000019c9cc824 */ /* 0x000fc400078e0a02 */
[C---:B------:R-:W-:Y:S01]  /*2b20*/  VIADD R10, R3.reuse, 0x160 ;  /* 0x00000160030a7836 */ /* 0x040fe20000000000 */
[C---:B------:R-:W-:Y:S01]  /*2b30*/  ISETP.GT.U32.AND P4, PT, R2.reuse, R228, PT ;  /* 0x000000e40200720c */ /* 0x040fe20003f84070 */
[----:B------:R-:W-:Y:S02]  /*2b40*/  IMAD R158, R2, R158, R9 ;  /* 0x0000009e029e7224 */ /* 0x000fe400078e0209 */
[----:B------:R-:W-:Y:S01]  /*2b50*/  @!P2 IMAD.MOV R224, RZ, RZ, -R224 ;  /* 0x000000ffffe0a224 */ /* 0x000fe200078e0ae0 */
[----:B------:R-:W-:Y:S01]  /*2b60*/  IABS R13, R10 ;  /* 0x0000000a000d7213 */ /* 0x000fe20000000000 */
[--C-:B------:R-:W-:Y:S01]  /*2b70*/  @!P5 IMAD.IADD R226, R226, 0x1, -R2.reuse ;  /* 0x00000001e2e2d824 */ /* 0x100fe200078e0a02 */
[----:B------:R-:W-:Y:S01]  /*2b80*/  ISETP.GE.AND P2, PT, R16, RZ, PT ;  /* 0x000000ff1000720c */ /* 0x000fe20003f46270 */
[----:B------:R-:W-:Y:S01]  /*2b90*/  @!P0 IMAD.IADD R154, R154, 0x1, -R2 ;  /* 0x000000019a9a8824 */ /* 0x000fe200078e0a02 */
[----:B------:R-:W-:Y:S01]  /*2ba0*/  ISETP.GE.AND P0, PT, R12, RZ, PT ;  /* 0x000000ff0c00720c */ /* 0x000fe20003f06270 */
[----:B------:R-:W-:Y:S01]  /*2bb0*/  VIADD R12, R3, 0x158 ;  /* 0x00000158030c7836 */ /* 0x000fe20000000000 */
[----:B------:R-:W-:Y:S01]  /*2bc0*/  ISETP.GT.U32.AND P5, PT, R2, R158, PT ;  /* 0x0000009e0200720c */ /* 0x000fe20003fa4070 */
[----:B------:R-:W-:-:S03]  /*2bd0*/  IMAD.HI.U32 R4, R6, R13, RZ ;  /* 0x0000000d06047227 */ /* 0x000fc600078e00ff */
[----:B------:R-:W-:Y:S01]  /*2be0*/  IABS R11, R12 ;  /* 0x0000000c000b7213 */ /* 0x000fe20000000000 */
[----:B------:R-:W-:Y:S02]  /*2bf0*/  @!P4 IMAD.IADD R228, R228, 0x1, -R2 ;  /* 0x00000001e4e4c824 */ /* 0x000fe400078e0a02 */
[----:B------:R-:W-:Y:S02]  /*2c00*/  IMAD.MOV R4, RZ, RZ, -R4 ;  /* 0x000000ffff047224 */ /* 0x000fe400078e0a04 */
[----:B------:R-:W-:Y:S01]  /*2c10*/  VIADD R16, R3, 0x15c ;  /* 0x0000015c03107836 */ /* 0x000fe20000000000 */
[C---:B------:R-:W-:Y:S01]  /*2c20*/  ISETP.GT.U32.AND P4, PT, R2.reuse, R228, PT ;  /* 0x000000e40200720c */ /* 0x040fe20003f84070 */
[----:B------:R-:W-:Y:S02]  /*2c30*/  IMAD R160, R2, R4, R13 ;  /* 0x0000000402a07224 */ /* 0x000fe400078e020d */
[----:B------:R-:W-:Y:S01]  /*2c40*/  IMAD.HI.U32 R4, R6, R11, RZ ;  /* 0x0000000b06047227 */ /* 0x000fe200078e00ff */
[----:B------:R-:W-:-:S03]  /*2c50*/  IABS R15, R16 ;  /* 0x00000010000f7213 */ /* 0x000fc60000000000 */
[----:B------:R-:W-:Y:S02]  /*2c60*/  IMAD.MOV R4, RZ, RZ, -R4 ;  /* 0x000000ffff047224 */ /* 0x000fe400078e0a04 */
[----:B------:R-:W-:-:S04]  /*2c70*/  IMAD.HI.U32 R9, R6, R15, RZ ;  /* 0x0000000f06097227 */ /* 0x000fc800078e00ff */
[----:B------:R-:W-:Y:S02]  /*2c80*/  IMAD R164, R2, R4, R11 ;  /* 0x0000000402a47224 */ /* 0x000fe400078e020b */
[----:B------:R-:W-:Y:S02]  /*2c90*/  IMAD.MOV R9, RZ, RZ, -R9 ;  /* 0x000000ffff097224 */ /* 0x000fe400078e0a09 */
[--C-:B------:R-:W-:Y:S01]  /*2ca0*/  @!P5 IMAD.IADD R158, R158, 0x1, -R2.reuse ;  /* 0x000000019e9ed824 */ /* 0x100fe200078e0a02 */
[----:B------:R-:W-:Y:S01]  /*2cb0*/  ISETP.GE.AND P5, PT, R14, RZ, PT ;  /* 0x000000ff0e00720c */ /* 0x000fe20003fa6270 */
[----:B------:R-:W-:Y:S01]  /*2cc0*/  @!P4 IMAD.IADD R228, R228, 0x1, -R2 ;  /* 0x00000001e4e4c824 */ /* 0x000fe200078e0a02 */
[C---:B------:R-:W-:Y:S01]  /*2cd0*/  ISETP.GT.U32.AND P4, PT, R2.reuse, R164, PT ;  /* 0x000000a40200720c */ /* 0x040fe20003f84070 */
[----:B------:R-:W-:Y:S02]  /*2ce0*/  VIADD R14, R3, 0x154 ;  /* 0x00000154030e7836 */ /* 0x000fe40000000000 */
[----:B------:R-:W-:-:S02]  /*2cf0*/  IMAD R162, R2, R9, R15 ;  /* 0x0000000902a27224 */ /* 0x000fc400078e020f */
[----:B------:R-:W-:Y:S01]  /*2d00*/  @!P2 IMAD.MOV R226, RZ, RZ, -R226 ;  /* 0x000000ffffe2a224 */ /* 0x000fe200078e0ae2 */
[C---:B------:R-:W-:Y:S01]  /*2d10*/  ISETP.GT.U32.AND P2, PT, R2.reuse, R160, PT ;  /* 0x000000a00200720c */ /* 0x040fe20003f44070 */
[----:B------:R-:W-:Y:S01]  /*2d20*/  @!P6 IMAD.MOV R156, RZ, RZ, -R156 ;  /* 0x000000ffff9ce224 */ /* 0x000fe200078e0a9c */
[----:B------:R-:W-:Y:S01]  /*2d30*/  IABS R9, R14 ;  /* 0x0000000e00097213 */ /* 0x000fe20000000000 */
[----:B------:R-:W-:Y:S01]  /*2d40*/  @!P3 IMAD.MOV R152, RZ, RZ, -R152 ;  /* 0x000000ffff98b224 */ /* 0x000fe200078e0a98 */
[C---:B------:R-:W-:Y:S01]  /*2d50*/  ISETP.GT.U32.AND P6, PT, R2.reuse, R162, PT ;  /* 0x000000a20200720c */ /* 0x040fe20003fc4070 */
[----:B------:R-:W-:Y:S01]  /*2d60*/  @!P1 IMAD.MOV R154, RZ, RZ, -R154 ;  /* 0x000000ffff9a9224 */ /* 0x000fe200078e0a9a */
[----:B------:R-:W-:Y:S01]  /*2d70*/  ISETP.GT.U32.AND P3, PT, R2, R158, PT ;  /* 0x0000009e0200720c */ /* 0x000fe20003f64070 */
[----:B------:R-:W-:Y:S01]  /*2d80*/  IMAD.HI.U32 R4, R6, R9, RZ ;  /* 0x0000000906047227 */ /* 0x000fe200078e00ff */
[----:B------:R-:W-:-:S03]  /*2d90*/  ISETP.GE.AND P1, PT, R10, RZ, PT ;  /* 0x000000ff0a00720c */ /* 0x000fc60003f26270 */
[----:B------:R-:W-:Y:S02]  /*2da0*/  VIADD R10, R3, 0x150 ;  /* 0x00000150030a7836 */ /* 0x000fe40000000000 */
[----:B------:R-:W-:Y:S02]  /*2db0*/  @!P4 IMAD.IADD R164, R164, 0x1, -R2 ;  /* 0x00000001a4a4c824 */ /* 0x000fe400078e0a02 */
[----:B------:R-:W-:Y:S01]  /*2dc0*/  IMAD.MOV R4, RZ, RZ, -R4 ;  /* 0x000000ffff047224 */ /* 0x000fe200078e0a04 */
[----:B------:R-:W-:Y:S01]  /*2dd0*/  IABS R11, R10 ;  /* 0x0000000a000b7213 */ /* 0x000fe20000000000 */
[----:B------:R-:W-:Y:S01]  /*2de0*/  @!P2 IMAD.IADD R160, R160, 0x1, -R2 ;  /* 0x00000001a0a0a824 */ /* 0x000fe200078e0a02 */
[C---:B------:R-:W-:Y:S01]  /*2df0*/  ISETP.GT.U32.AND P4, PT, R2.reuse, R164, PT ;  /* 0x000000a40200720c */ /* 0x040fe20003f84070 */
[----:B------:R-:W-:Y:S01]  /*2e00*/  IMAD R230, R2, R4, R9 ;  /* 0x0000000402e67224 */ /* 0x000fe200078e0209 */
[----:B------:R-:W-:Y:S01]  /*2e10*/  ISETP.GE.AND P2, PT, R12, RZ, PT ;  /* 0x000000ff0c00720c */ /* 0x000fe20003f46270 */
[----:B------:R-:W-:-:S04]  /*2e20*/  IMAD.HI.U32 R4, R6, R11, RZ ;  /* 0x0000000b06047227 */ /* 0x000fc800078e00ff */
[--C-:B------:R-:W-:Y:S01]  /*2e30*/  @!P6 IMAD.IADD R162, R162, 0x1, -R2.reuse ;  /* 0x00000001a2a2e824 */ /* 0x100fe200078e0a02 */
[----:B------:R-:W-:Y:S01]  /*2e40*/  ISETP.GT.U32.AND P6, PT, R2, R160, PT ;  /* 0x000000a00200720c */ /* 0x000fe20003fc4070 */
[----:B------:R-:W-:Y:S01]  /*2e50*/  @!P3 IMAD.IADD R158, R158, 0x1, -R2 ;  /* 0x000000019e9eb824 */ /* 0x000fe200078e0a02 */
[----:B------:R-:W-:Y:S01]  /*2e60*/  ISETP.GE.AND P3, PT, R16, RZ, PT ;  /* 0x000000ff1000720c */ /* 0x000fe20003f66270 */
[----:B------:R-:W-:Y:S02]  /*2e70*/  IMAD.MOV R4, RZ, RZ, -R4 ;  /* 0x000000ffff047224 */ /* 0x000fe400078e0a04 */
[----:B------:R-:W-:Y:S01]  /*2e80*/  @!P0 IMAD.MOV R158, RZ, RZ, -R158 ;  /* 0x000000ffff9e8224 */ /* 0x000fe200078e0a9e */
[C---:B------:R-:W-:Y:S01]  /*2e90*/  ISETP.GT.U32.AND P0, PT, R2.reuse, R162, PT ;  /* 0x000000a20200720c */ /* 0x040fe20003f04070 */
[----:B------:R-:W-:Y:S02]  /*2ea0*/  IMAD R166, R2, R4, R11 ;  /* 0x0000000402a67224 */ /* 0x000fe400078e020b */
[----:B------:R-:W-:-:S02]  /*2eb0*/  @!P4 IMAD.IADD R164, R164, 0x1, -R2 ;  /* 0x00000001a4a4c824 */ /* 0x000fc400078e0a02 */
[C---:B------:R-:W-:Y:S01]  /*2ec0*/  VIADD R12, R3.reuse, 0x14c ;  /* 0x0000014c030c7836 */ /* 0x040fe20000000000 */
[----:B------:R-:W-:Y:S01]  /*2ed0*/  ISETP.GT.U32.AND P4, PT, R2, R166, PT ;  /* 0x000000a60200720c */ /* 0x000fe20003f84070 */
[----:B------:R-:W-:Y:S01]  /*2ee0*/  @!P6 IMAD.IADD R160, R160, 0x1, -R2 ;  /* 0x00000001a0a0e824 */ /* 0x000fe200078e0a02 */
[----:B------:R-:W-:Y:S01]  /*2ef0*/  ISETP.GT.U32.AND P6, PT, R2, R230, PT ;  /* 0x000000e60200720c */ /* 0x000fe20003fc4070 */
[----:B------:R-:W-:Y:S01]  /*2f00*/  @!P5 IMAD.MOV R228, RZ, RZ, -R228 ;  /* 0x000000ffffe4d224 */ /* 0x000fe200078e0ae4 */
[----:B------:R-:W-:Y:S01]  /*2f10*/  IABS R9, R12 ;  /* 0x0000000c00097213 */ /* 0x000fe20000000000 */
[----:B------:R-:W-:Y:S01]  /*2f20*/  @!P1 IMAD.MOV R160, RZ, RZ, -R160 ;  /* 0x000000ffffa09224 */ /* 0x000fe200078e0aa0 */
[----:B------:R-:W-:Y:S01]  /*2f30*/  ISETP.GE.AND P5, PT, R14, RZ, PT ;  /* 0x000000ff0e00720c */ /* 0x000fe20003fa6270 */
[----:B------:R-:W-:Y:S01]  /*2f40*/  @!P0 IMAD.IADD R162, R162, 0x1, -R2 ;  /* 0x00000001a2a28824 */ /* 0x000fe200078e0a02 */
[----:B------:R-:W-:Y:S01]  /*2f50*/  ISETP.GE.AND P0, PT, R10, RZ, PT ;  /* 0x000000ff0a00720c */ /* 0x000fe20003f06270 */
[----:B------:R-:W-:-:S02]  /*2f60*/  VIADD R10, R3, 0x148 ;  /* 0x00000148030a7836 */ /* 0x000fc40000000000 */
[----:B------:R-:W-:-:S03]  /*2f70*/  IMAD.HI.U32 R4, R6, R9, RZ ;  /* 0x0000000906047227 */ /* 0x000fc600078e00ff */
[----:B------:R-:W-:Y:S01]  /*2f80*/  IABS R11, R10 ;  /* 0x0000000a000b7213 */ /* 0x000fe20000000000 */
[----:B------:R-:W-:Y:S02]  /*2f90*/  @!P4 IMAD.IADD R166, R166, 0x1, -R2 ;  /* 0x00000001a6a6c824 */ /* 0x000fe400078e0a02 */
[----:B------:R-:W-:Y:S02]  /*2fa0*/  IMAD.MOV R4, RZ, RZ, -R4 ;  /* 0x000000ffff047224 */ /* 0x000fe400078e0a04 */
[----:B------:R-:W-:Y:S01]  /*2fb0*/  VIADD R14, R3, 0x144 ;  /* 0x00000144030e7836 */ /* 0x000fe20000000000 */
[----:B------:R-:W-:Y:S01]  /*2fc0*/  ISETP.GT.U32.AND P4, PT, R2, R166, PT ;  /* 0x000000a60200720c */ /* 0x000fe20003f84070 */
[----:B------:R-:W-:Y:S01]  /*2fd0*/  @!P6 IMAD.IADD R230, R230, 0x1, -R2 ;  /* 0x00000001e6e6e824 */ /* 0x000fe200078e0a02 */
[----:B------:R-:W-:Y:S01]  /*2fe0*/  ISETP.GE.AND P6, PT, R12, RZ, PT ;  /* 0x000000ff0c00720c */ /* 0x000fe20003fc6270 */
[----:B------:R-:W-:Y:S01]  /*2ff0*/  IMAD R168, R2, R4, R9 ;  /* 0x0000000402a87224 */ /* 0x000fe200078e0209 */
[----:B------:R-:W-:Y:S01]  /*3000*/  IABS R13, R14 ;  /* 0x0000000e000d7213 */ /* 0x000fe20000000000 */
[----:B------:R-:W-:Y:S01]  /*3010*/  IMAD.HI.U32 R4, R6, R11, RZ ;  /* 0x0000000b06047227 */ /* 0x000fe200078e00ff */
[----:B------:R-:W-:-:S03]  /*3020*/  ISETP.GT.U32.AND P1, PT, R2, R230, PT ;  /* 0x000000e60200720c */ /* 0x000fc60003f24070 */
[----:B------:R-:W-:Y:S02]  /*3030*/  IMAD.MOV R4, RZ, RZ, -R4 ;  /* 0x000000ffff047224 */ /* 0x000fe400078e0a04 */
[----:B------:R-:W-:-:S04]  /*3040*/  IMAD.HI.U32 R9, R6, R13, RZ ;  /* 0x0000000d06097227 */ /* 0x000fc800078e00ff */
[C---:B------:R-:W-:Y:S02]  /*3050*/  IMAD R170, R2.reuse, R4, R11 ;  /* 0x0000000402aa7224 */ /* 0x040fe400078e020b */
[----:B------:R-:W-:Y:S01]  /*3060*/  @!P3 IMAD.MOV R162, RZ, RZ, -R162 ;  /* 0x000000ffffa2b224 */ /* 0x000fe200078e0aa2 */
[----:B------:R-:W-:Y:S01]  /*3070*/  ISETP.GT.U32.AND P3, PT, R2, R168, PT ;  /* 0x000000a80200720c */ /* 0x000fe20003f64070 */
[----:B------:R-:W-:Y:S02]  /*3080*/  IMAD.MOV R9, RZ, RZ, -R9 ;  /* 0x000000ffff097224 */ /* 0x000fe400078e0a09 */
[--C-:B------:R-:W-:Y:S01]  /*3090*/  @!P4 IMAD.IADD R166, R166, 0x1, -R2.reuse ;  /* 0x00000001a6a6c824 */ /* 0x100fe200078e0a02 */
[----:B------:R-:W-:Y:S01]  /*30a0*/  ISETP.GT.U32.AND P4, PT, R2, R170, PT ;  /* 0x000000aa0200720c */ /* 0x000fe20003f84070 */
[----:B------:R-:W-:Y:S01]  /*30b0*/  @!P1 IMAD.IADD R230, R230, 0x1, -R2 ;  /* 0x00000001e6e69824 */ /* 0x000fe200078e0a02 */
[----:B------:R-:W-:Y:S01]  /*30c0*/  ISETP.GE.AND P1, PT, R14, RZ, PT ;  /* 0x000000ff0e00720c */ /* 0x000fe20003f26270 */
[----:B------:R-:W-:-:S02]  /*30d0*/  IMAD R232, R2, R9, R13 ;  /* 0x0000000902e87224 */ /* 0x000fc400078e020d */
[----:B------:R-:W-:Y:S02]  /*30e0*/  @!P5 IMAD.MOV R230, RZ, RZ, -R230 ;  /* 0x000000ffffe6d224 */ /* 0x000fe400078e0ae6 */
[----:B------:R-:W-:Y:S01]  /*30f0*/  @!P2 IMAD.MOV R164, RZ, RZ, -R164 ;  /* 0x000000ffffa4a224 */ /* 0x000fe200078e0aa4 */
[----:B------:R-:W-:Y:S01]  /*3100*/  ISETP.GT.U32.AND P5, PT, R2, R232, PT ;  /* 0x000000e80200720c */ /* 0x000fe20003fa4070 */
[--C-:B------:R-:W-:Y:S01]  /*3110*/  @!P3 IMAD.IADD R168, R168, 0x1, -R2.reuse ;  /* 0x00000001a8a8b824 */ /* 0x100fe200078e0a02 */
[----:B------:R-:W-:Y:S01]  /*3120*/  ISETP.GE.AND P2, PT, R10, RZ, PT ;  /* 0x000000ff0a00720c */ /* 0x000fe20003f46270 */
[C---:B------:R-:W-:Y:S02]  /*3130*/  VIADD R10, R3.reuse, 0x140 ;  /* 0x00000140030a7836 */ /* 0x040fe40000000000 */
[----:B------:R-:W-:Y:S01]  /*3140*/  @!P4 IMAD.IADD R170, R170, 0x1, -R2 ;  /* 0x00000001aaaac824 */ /* 0x000fe200078e0a02 */
[C---:B------:R-:W-:Y:S01]  /*3150*/  ISETP.GT.U32.AND P3, PT, R2.reuse, R168, PT ;  /* 0x000000a80200720c */ /* 0x040fe20003f64070 */
[C---:B------:R-:W-:Y:S01]  /*3160*/  VIADD R12, R3.reuse, 0x138 ;  /* 0x00000138030c7836 */ /* 0x040fe20000000000 */
[----:B------:R-:W-:Y:S01]  /*3170*/  IABS R11, R10 ;  /* 0x0000000a000b7213 */ /* 0x000fe20000000000 */
[----:B------:R-:W-:Y:S01]  /*3180*/  VIADD R9, R3, 0x13c ;  /* 0x0000013c03097836 */ /* 0x000fe20000000000 */
[----:B------:R-:W-:Y:S01]  /*3190*/  ISETP.GT.U32.AND P4, PT, R2, R170, PT ;  /* 0x000000aa0200720c */ /* 0x000fe20003f84070 */
[----:B------:R-:W-:Y:S01]  /*31a0*/  @!P0 IMAD.MOV R166, RZ, RZ, -R166 ;  /* 0x000000ffffa68224 */ /* 0x000fe200078e0aa6 */
[----:B------:R-:W-:Y:S01]  /*31b0*/  IABS R15, R12 ;  /* 0x0000000c000f7213 */ /* 0x000fe20000000000 */
[----:B------:R-:W-:Y:S01]  /*31c0*/  IMAD.HI.U32 R4, R6, R11, RZ ;  /* 0x0000000b06047227 */ /* 0x000fe200078e00ff */
[----:B------:R-:W-:-:S02]  /*31d0*/  IABS R13, R9 ;  /* 0x00000009000d7213 */ /* 0x000fc40000000000 */
[----:B------:R-:W-:Y:S01]  /*31e0*/  ISETP.GE.AND P0, PT, R10, RZ, PT ;  /* 0x000000ff0a00720c */ /* 0x000fe20003f06270 */
[----:B------:R-:W-:Y:S02]  /*31f0*/  @!P5 IMAD.IADD R232, R232, 0x1, -R2 ;  /* 0x00000001e8e8d824 */ /* 0x000fe400078e0a02 */
[----:B------:R-:W-:Y:S02]  /*3200*/  IMAD.MOV R172, RZ, RZ, -R4 ;  /* 0x000000ffffac7224 */ /* 0x000fe400078e0a04 */
[----:B------:R-:W-:Y:S01]  /*3210*/  @!P3 IMAD.IADD R168, R168, 0x1, -R2 ;  /* 0x00000001a8a8b824 */ /* 0x000fe200078e0a02 */
[C---:B------:R-:W-:Y:S01]  /*3220*/  ISETP.GT.U32.AND P5, PT, R2.reuse, R232, PT ;  /* 0x000000e80200720c */ /* 0x040fe20003fa4070 */
[----:B------:R-:W-:Y:S01]  /*3230*/  IMAD R172, R2, R172, R11 ;  /* 0x000000ac02ac7224 */ /* 0x000fe200078e020b */
[----:B------:R-:W-:Y:S01]  /*3240*/  ISETP.GE.AND P3, PT, R9, RZ, PT ;  /* 0x000000ff0900720c */ /* 0x000fe20003f66270 */
[----:B------:R-:W-:-:S04]  /*3250*/  IMAD.HI.U32 R9, R6, R15, RZ ;  /* 0x0000000f06097227 */ /* 0x000fc800078e00ff */
[----:B------:R-:W-:Y:S01]  /*3260*/  @!P4 IMAD.IADD R170, R170, 0x1, -R2 ;  /* 0x00000001aaaac824 */ /* 0x000fe200078e0a02 */
[----:B------:R-:W-:Y:S01]  /*3270*/  ISETP.GT.U32.AND P4, PT, R2, R172, PT ;  /* 0x000000ac0200720c */ /* 0x000fe20003f84070 */
[----:B------:R-:W-:Y:S02]  /*3280*/  IMAD.MOV R9, RZ, RZ, -R9 ;  /* 0x000000ffff097224 */ /* 0x000fe400078e0a09 */
[----:B------:R-:W-:-:S04]  /*3290*/  IMAD.HI.U32 R4, R6, R13, RZ ;  /* 0x0000000d06047227 */ /* 0x000fc800078e00ff */
[----:B------:R-:W-:Y:S02]  /*32a0*/  IMAD R176, R2, R9, R15 ;  /* 0x0000000902b07224 */ /* 0x000fe400078e020f */
[----:B------:R-:W-:Y:S02]  /*32b0*/  @!P5 IMAD.IADD R232, R232, 0x1, -R2 ;  /* 0x00000001e8e8d824 */ /* 0x000fe400078e0a02 */
[----:B------:R-:W-:Y:S02]  /*32c0*/  IMAD.MOV R4, RZ, RZ, -R4 ;  /* 0x000000ffff047224 */ /* 0x000fe400078e0a04 */
[----:B------:R-:W-:Y:S01]  /*32d0*/  @!P1 IMAD.MOV R232, RZ, RZ, -R232 ;  /* 0x000000ffffe89224 */ /* 0x000fe200078e0ae8 */
[----:B------:R-:W-:Y:S01]  /*32e0*/  ISETP.GT.U32.AND P1, PT, R2, R176, PT ;  /* 0x000000b00200720c */ /* 0x000fe20003f24070 */
[----:B------:R-:W-:Y:S02]  /*32f0*/  VIADD R10, R3, 0x130 ;  /* 0x00000130030a7836 */ /* 0x000fe40000000000 */
[----:B------:R-:W-:-:S02]  /*3300*/  @!P4 IMAD.IADD R172, R172, 0x1, -R2 ;  /* 0x00000001acacc824 */ /* 0x000fc400078e0a02 */
[C---:B------:R-:W-:Y:S01]  /*3310*/  IMAD R174, R2.reuse, R4, R13 ;  /* 0x0000000402ae7224 */ /* 0x040fe200078e020d */
[----:B------:R-:W-:Y:S01]  /*3320*/  IABS R13, R10 ;  /* 0x0000000a000d7213 */ /* 0x000fe20000000000 */
[----:B------:R-:W-:Y:S01]  /*3330*/  @!P2 IMAD.MOV R170, RZ, RZ, -R170 ;  /* 0x000000ffffaaa224 */ /* 0x000fe200078e0aaa */
[C---:B------:R-:W-:Y:S01]  /*3340*/  ISETP.GT.U32.AND P4, PT, R2.reuse, R172, PT ;  /* 0x000000ac0200720c */ /* 0x040fe20003f84070 */
[----:B------:R-:W-:Y:S01]  /*3350*/  VIADD R14, R3, 0x128 ;  /* 0x00000128030e7836 */ /* 0x000fe20000000000 */
[----:B------:R-:W-:Y:S01]  /*3360*/  ISETP.GT.U32.AND P2, PT, R2, R174, PT ;  /* 0x000000ae0200720c */ /* 0x000fe20003f44070 */
[----:B------:R-:W-:-:S03]  /*3370*/  IMAD.HI.U32 R9, R6, R13, RZ ;  /* 0x0000000d06097227 */ /* 0x000fc600078e00ff */
[----:B------:R-:W-:Y:S01]  /*3380*/  IABS R17, R14 ;  /* 0x0000000e00117213 */ /* 0x000fe20000000000 */
[--C-:B------:R-:W-:Y:S02]  /*3390*/  @!P1 IMAD.IADD R176, R176, 0x1, -R2.reuse ;  /* 0x00000001b0b09824 */ /* 0x100fe400078e0a02 */
[----:B------:R-:W-:Y:S02]  /*33a0*/  IMAD.MOV R9, RZ, RZ, -R9 ;  /* 0x000000ffff097224 */ /* 0x000fe400078e0a09 */
[----:B------:R-:W-:Y:S01]  /*33b0*/  VIADD R4, R3, 0x134 ;  /* 0x0000013403047836 */ /* 0x000fe20000000000 */
[----:B------:R-:W-:Y:S01]  /*33c0*/  ISETP.GT.U32.AND P1, PT, R2, R176, PT ;  /* 0x000000b00200720c */ /* 0x000fe20003f24070 */
[----:B------:R-:W-:Y:S01]  /*33d0*/  @!P4 IMAD.IADD R172, R172, 0x1, -R2 ;  /* 0x00000001acacc824 */ /* 0x000fe200078e0a02 */
[----:B------:R-:W-:Y:S01]  /*33e0*/  ISETP.GE.AND P4, PT, R10, RZ, PT ;  /* 0x000000ff0a00720c */ /* 0x000fe20003f86270 */
[----:B------:R-:W-:Y:S01]  /*33f0*/  IMAD R178, R2, R9, R13 ;  /* 0x0000000902b27224 */ /* 0x000fe200078e020d */
[----:B------:R-:W-:Y:S01]  /*3400*/  IABS R11, R4 ;  /* 0x00000004000b7213 */ /* 0x000fe20000000000 */
[----:B------:R-:W-:Y:S01]  /*3410*/  @!P6 IMAD.MOV R168, RZ, RZ, -R168 ;  /* 0x000000ffffa8e224 */ /* 0x000fe200078e0aa8 */
[----:B------:R-:W-:Y:S01]  /*3420*/  ISETP.GE.AND P6, PT, R12, RZ, PT ;  /* 0x000000ff0c00720c */ /* 0x000fe20003fc6270 */
[----:B------:R-:W-:Y:S01]  /*3430*/  @!P2 IMAD.IADD R174, R174, 0x1, -R2 ;  /* 0x00000001aeaea824 */ /* 0x000fe200078e0a02 */
[----:B------:R-:W-:Y:S01]  /*3440*/  ISETP.GE.AND P5, PT, R4, RZ, PT ;  /* 0x000000ff0400720c */ /* 0x000fe20003fa6270 */
[----:B------:R-:W-:-:S03]  /*3450*/  IMAD.HI.U32 R9, R6, R17, RZ ;  /* 0x0000001106097227 */ /* 0x000fc600078e00ff */
[C---:B------:R-:W-:Y:S01]  /*3460*/  ISETP.GT.U32.AND P2, PT, R2.reuse, R174, PT ;  /* 0x000000ae0200720c */ /* 0x040fe20003f44070 */
[----:B------:R-:W-:Y:S01]  /*3470*/  @!P0 IMAD.MOV R172, RZ, RZ, -R172 ;  /* 0x000000ffffac8224 */ /* 0x000fe200078e0aac */
[----:B------:R-:W-:Y:S01]  /*3480*/  ISETP.GT.U32.AND P0, PT, R2, R178, PT ;  /* 0x000000b20200720c */ /* 0x000fe20003f04070 */
[----:B------:R-:W-:Y:S02]  /*3490*/  VIADD R12, R3, 0x12c ;  /* 0x0000012c030c7836 */ /* 0x000fe40000000000 */
[----:B------:R-:W-:Y:S02]  /*34a0*/  IMAD.MOV R9, RZ, RZ, -R9 ;  /* 0x000000ffff097224 */ /* 0x000fe400078e0a09 */
[----:B------:R-:W-:Y:S01]  /*34b0*/  IMAD.HI.U32 R4, R6, R11, RZ ;  /* 0x0000000b06047227 */ /* 0x000fe200078e00ff */
[----:B------:R-:W-:-:S03]  /*34c0*/  IABS R15, R12 ;  /* 0x0000000c000f7213 */ /* 0x000fc60000000000 */
[----:B------:R-:W-:Y:S02]  /*34d0*/  IMAD R182, R2, R9, R17 ;  /* 0x0000000902b67224 */ /* 0x000fe400078e0211 */
[----:B------:R-:W-:Y:S02]  /*34e0*/  @!P1 IMAD.IADD R176, R176, 0x1, -R2 ;  /* 0x00000001b0b09824 */ /* 0x000fe400078e0a02 */
[----:B------:R-:W-:Y:S02]  /*34f0*/  IMAD.MOV R234, RZ, RZ, -R4 ;  /* 0x000000ffffea7224 */ /* 0x000fe400078e0a04 */
[----:B------:R-:W-:Y:S02]  /*3500*/  VIADD R10, R3, 0x124 ;  /* 0x00000124030a7836 */ /* 0x000fe40000000000 */
[----:B------:R-:W-:-:S03]  /*3510*/  IMAD.HI.U32 R4, R6, R15, RZ ;  /* 0x0000000f06047227 */ /* 0x000fc600078e00ff */
[----:B------:R-:W-:Y:S01]  /*3520*/  IABS R9, R10 ;  /* 0x0000000a00097213 */ /* 0x000fe20000000000 */
[----:B------:R-:W-:Y:S01]  /*3530*/  @!P6 IMAD.MOV R176, RZ, RZ, -R176 ;  /* 0x000000ffffb0e224 */ /* 0x000fe200078e0ab0 */
[----:B------:R-:W-:Y:S01]  /*3540*/  ISETP.GT.U32.AND P6, PT, R2, R182, PT ;  /* 0x000000b60200720c */ /* 0x000fe20003fc4070 */
[----:B------:R-:W-:Y:S02]  /*3550*/  @!P0 IMAD.IADD R178, R178, 0x1, -R2 ;  /* 0x00000001b2b28824 */ /* 0x000fe400078e0a02 */
[C---:B------:R-:W-:Y:S02]  /*3560*/  IMAD R234, R2.reuse, R234, R11 ;  /* 0x000000ea02ea7224 */ /* 0x040fe400078e020b */
[----:B------:R-:W-:Y:S01]  /*3570*/  IMAD.MOV R4, RZ, RZ, -R4 ;  /* 0x000000ffff047224 */ /* 0x000fe200078e0a04 */
[----:B------:R-:W-:Y:S01]  /*3580*/  ISETP.GT.U32.AND P0, PT, R2, R178, PT ;  /* 0x000000b20200720c */ /* 0x000fe20003f04070 */
[----:B------:R-:W-:Y:S01]  /*3590*/  @!P2 IMAD.IADD R174, R174, 0x1, -R2 ;  /* 0x00000001aeaea824 */ /* 0x000fe200078e0a02 */
[C---:B------:R-:W-:Y:S01]  /*35a0*/  ISETP.GT.U32.AND P2, PT, R2.reuse, R234, PT ;  /* 0x000000ea0200720c */ /* 0x040fe20003f44070 */
[----:B------:R-:W-:-:S02]  /*35b0*/  IMAD R180, R2, R4, R15 ;  /* 0x0000000402b47224 */ /* 0x000fc400078e020f */
[----:B------:R-:W-:Y:S01]  /*35c0*/  @!P3 IMAD.MOV R174, RZ, RZ, -R174 ;  /* 0x000000ffffaeb224 */ /* 0x000fe200078e0aae */
[----:B------:R-:W-:Y:S01]  /*35d0*/  ISETP.GE.AND P3, PT, R12, RZ, PT ;  /* 0x000000ff0c00720c */ /* 0x000fe20003f66270 */
[----:B------:R-:W-:Y:S01]  /*35e0*/  IMAD.HI.U32 R4, R6, R9, RZ ;  /* 0x0000000906047227 */ /* 0x000fe200078e00ff */
[----:B------:R-:W-:-:S03]  /*35f0*/  ISETP.GT.U32.AND P1, PT, R2, R180, PT ;  /* 0x000000b40200720c */ /* 0x000fc60003f24070 */
[----:B------:R-:W-:Y:S02]  /*3600*/  VIADD R12, R3, 0x120 ;  /* 0x00000120030c7836 */ /* 0x000fe40000000000 */
[----:B------:R-:W-:Y:S02]  /*3610*/  IMAD.MOV R4, RZ, RZ, -R4 ;  /* 0x000000ffff047224 */ /* 0x000fe400078e0a04 */
[--C-:B------:R-:W-:Y:S01]  /*3620*/  @!P6 IMAD.IADD R182, R182, 0x1, -R2.reuse ;  /* 0x00000001b6b6e824 */ /* 0x100fe200078e0a02 */
[----:B------:R-:W-:Y:S01]  /*3630*/  IABS R11, R12 ;  /* 0x0000000c000b7213 */ /* 0x000fe20000000000 */
[----:B------:R-:W-:Y:S02]  /*3640*/  IMAD R236, R2, R4, R9 ;  /* 0x0000000402ec7224 */ /* 0x000fe400078e0209 */
[----:B------:R-:W-:Y:S01]  /*3650*/  @!P0 IMAD.IADD R178, R178, 0x1, -R2 ;  /* 0x00000001b2b28824 */ /* 0x000fe200078e0a02 */
[----:B------:R-:W-:Y:S01]  /*3660*/  ISETP.GT.U32.AND P6, PT, R2, R182, PT ;  /* 0x000000b60200720c */ /* 0x000fe20003fc4070 */
[----:B------:R-:W-:Y:S01]  /*3670*/  IMAD.HI.U32 R4, R6, R11, RZ ;  /* 0x0000000b06047227 */ /* 0x000fe200078e00ff */
[----:B------:R-:W-:-:S03]  /*3680*/  ISETP.GT.U32.AND P0, PT, R2, R236, PT ;  /* 0x000000ec0200720c */ /* 0x000fc60003f04070 */
[----:B------:R-:W-:Y:S02]  /*3690*/  @!P2 IMAD.IADD R234, R234, 0x1, -R2 ;  /* 0x00000001eaeaa824 */ /* 0x000fe400078e0a02 */
[----:B------:R-:W-:Y:S02]  /*36a0*/  IMAD.MOV R4, RZ, RZ, -R4 ;  /* 0x000000ffff047224 */ /* 0x000fe400078e0a04 */
[----:B------:R-:W-:Y:S01]  /*36b0*/  VIADD R15, R3, 0x11c ;  /* 0x0000011c030f7836 */ /* 0x000fe20000000000 */
[----:B------:R-:W-:Y:S01]  /*36c0*/  ISETP.GT.U32.AND P2, PT, R2, R234, PT ;  /* 0x000000ea0200720c */ /* 0x000fe20003f44070 */
[--C-:B------:R-:W-:Y:S02]  /*36d0*/  @!P1 IMAD.IADD R180, R180, 0x1, -R2.reuse ;  /* 0x00000001b4b49824 */ /* 0x100fe400078e0a02 */
[----:B------:R-:W-:Y:S01]  /*36e0*/  IMAD R184, R2, R4, R11 ;  /* 0x0000000402b87224 */ /* 0x000fe200078e020b */
[----:B------:R-:W-:Y:S01]  /*36f0*/  IABS R13, R15 ;  /* 0x0000000f000d7213 */ /* 0x000fe20000000000 */
[--C-:B------:R-:W-:Y:S01]  /*3700*/  @!P6 IMAD.IADD R182, R182, 0x1, -R2.reuse ;  /* 0x00000001b6b6e824 */ /* 0x100fe200078e0a02 */
[----:B------:R-:W-:Y:S01]  /*3710*/  ISETP.GT.U32.AND P1, PT, R2, R180, PT ;  /* 0x000000b40200720c */ /* 0x000fe20003f24070 */
[----:B------:R-:W-:Y:S01]  /*3720*/  @!P0 IMAD.IADD R236, R236, 0x1, -R2 ;  /* 0x00000001ecec8824 */ /* 0x000fe200078e0a02 */
[----:B------:R-:W-:Y:S01]  /*3730*/  ISETP.GT.U32.AND P6, PT, R2, R184, PT ;  /* 0x000000b80200720c */ /* 0x000fe20003fc4070 */
[----:B------:R-:W-:-:S03]  /*3740*/  IMAD.HI.U32 R9, R6, R13, RZ ;  /* 0x0000000d06097227 */ /* 0x000fc600078e00ff */
[----:B------:R-:W-:Y:S01]  /*3750*/  ISETP.GT.U32.AND P0, PT, R2, R236, PT ;  /* 0x000000ec0200720c */ /* 0x000fe20003f04070 */
[--C-:B------:R-:W-:Y:S01]  /*3760*/  @!P2 IMAD.IADD R234, R234, 0x1, -R2.reuse ;  /* 0x00000001eaeaa824 */ /* 0x100fe200078e0a02 */
[----:B------:R-:W-:Y:S01]  /*3770*/  ISETP.GE.AND P2, PT, R14, RZ, PT ;  /* 0x000000ff0e00720c */ /* 0x000fe20003f46270 */
[----:B------:R-:W-:Y:S02]  /*3780*/  IMAD.MOV R9, RZ, RZ, -R9 ;  /* 0x000000ffff097224 */ /* 0x000fe400078e0a09 */
[C---:B------:R-:W-:Y:S02]  /*3790*/  VIADD R4, R3.reuse, 0x118 ;  /* 0x0000011803047836 */ /* 0x040fe40000000000 */
[----:B------:R-:W-:Y:S02]  /*37a0*/  IMAD R186, R2, R9, R13 ;  /* 0x0000000902ba7224 */ /* 0x000fe400078e020d */
[--C-:B------:R-:W-:Y:S01]  /*37b0*/  @!P1 IMAD.IADD R180, R180, 0x1, -R2.reuse ;  /* 0x00000001b4b49824 */ /* 0x100fe200078e0a02 */
[----:B------:R-:W-:Y:S01]  /*37c0*/  IABS R11, R4 ;  /* 0x00000004000b7213 */ /* 0x000fe20000000000 */
[----:B------:R-:W-:Y:S01]  /*37d0*/  VIADD R9, R3, 0x114 ;  /* 0x0000011403097836 */ /* 0x000fe20000000000 */
[----:B------:R-:W-:Y:S01]  /*37e0*/  ISETP.GE.AND P1, PT, R15, RZ, PT ;  /* 0x000000ff0f00720c */ /* 0x000fe20003f26270 */
[----:B------:R-:W-:-:S02]  /*37f0*/  @!P6 IMAD.IADD R184, R184, 0x1, -R2 ;  /* 0x00000001b8b8e824 */ /* 0x000fc400078e0a02 */
[----:B------:R-:W-:Y:S01]  /*3800*/  @!P3 IMAD.MOV R180, RZ, RZ, -R180 ;  /* 0x000000ffffb4b224 */ /* 0x000fe200078e0ab4 */
[----:B------:R-:W-:Y:S01]  /*3810*/  ISETP.GE.AND P3, PT, R4, RZ, PT ;  /* 0x000000ff0400720c */ /* 0x000fe20003f66270 */
[----:B------:R-:W-:Y:S01]  /*3820*/  IMAD.HI.U32 R4, R6, R11, RZ ;  /* 0x0000000b06047227 */ /* 0x000fe200078e00ff */
[----:B------:R-:W-:Y:S02]  /*3830*/  IABS R13, R9 ;  /* 0x00000009000d7213 */ /* 0x000fe40000000000 */
[----:B------:R-:W-:Y:S01]  /*3840*/  ISETP.GT.U32.AND P6, PT, R2, R184, PT ;  /* 0x000000b80200720c */ /* 0x000fe20003fc4070 */
[----:B------:R-:W-:Y:S01]  /*3850*/  @!P0 IMAD.IADD R236, R236, 0x1, -R2 ;  /* 0x00000001ecec8824 */ /* 0x000fe200078e0a02 */
[----:B------:R-:W-:Y:S01]  /*3860*/  ISETP.GT.U32.AND P0, PT, R2, R186, PT ;  /* 0x000000ba0200720c */ /* 0x000fe20003f04070 */
[----:B------:R-:W-:Y:S01]  /*3870*/  @!P5 IMAD.MOV R234, RZ, RZ, -R234 ;  /* 0x000000ffffead224 */ /* 0x000fe200078e0aea */
[----:B------:R-:W-:Y:S01]  /*3880*/  ISETP.GE.AND P5, PT, R10, RZ, PT ;  /* 0x000000ff0a00720c */ /* 0x000fe20003fa6270 */
[----:B------:R-:W-:Y:S01]  /*3890*/  @!P2 IMAD.MOV R182, RZ, RZ, -R182 ;  /* 0x000000ffffb6a224 */ /* 0x000fe200078e0ab6 */
[----:B------:R-:W-:Y:S01]  /*38a0*/  ISETP.GE.AND P2, PT, R9, RZ, PT ;  /* 0x000000ff0900720c */ /* 0x000fe20003f46270 */
[----:B------:R-:W-:-:S04]  /*38b0*/  IMAD.HI.U32 R9, R6, R13, RZ ;  /* 0x0000000d06097227 */ /* 0x000fc800078e00ff */
[----:B------:R-:W-:Y:S02]  /*38c0*/  IMAD.MOV R4, RZ, RZ, -R4 ;  /* 0x000000ffff047224 */ /* 0x000fe400078e0a04 */
[----:B------:R-:W-:Y:S02]  /*38d0*/  IMAD.MOV R9, RZ, RZ, -R9 ;  /* 0x000000ffff097224 */ /* 0x000fe400078e0a09 */
[C---:B------:R-:W-:Y:S02]  /*38e0*/  IMAD R188, R2.reuse, R4, R11 ;  /* 0x0000000402bc7224 */ /* 0x040fe400078e020b */
[----:B------:R-:W-:Y:S02]  /*38f0*/  IMAD R238, R2, R9, R13 ;  /* 0x0000000902ee7224 */ /* 0x000fe400078e020d */
[--C-:B------:R-:W-:Y:S01]  /*3900*/  @!P6 IMAD.IADD R184, R184, 0x1, -R2.reuse ;  /* 0x00000001b8b8e824 */ /* 0x100fe200078e0a02 */
[----:B------:R-:W-:Y:S01]  /*3910*/  ISETP.GT.U32.AND P6, PT, R2, R188, PT ;  /* 0x000000bc0200720c */ /* 0x000fe20003fc4070 */
[----:B------:R-:W-:-:S02]  /*3920*/  @!P0 IMAD.IADD R186, R186, 0x1, -R2 ;  /* 0x00000001baba8824 */ /* 0x000fc400078e0a02 */
[----:B------:R-:W-:Y:S01]  /*3930*/  @!P5 IMAD.MOV R236, RZ, RZ, -R236 ;  /* 0x000000ffffecd224 */ /* 0x000fe200078e0aec */
[C---:B------:R-:W-:Y:S01]  /*3940*/  ISETP.GT.U32.AND P5, PT, R2.reuse, R238, PT ;  /* 0x000000ee0200720c */ /* 0x040fe20003fa4070 */
[C---:B------:R-:W-:Y:S01]  /*3950*/  VIADD R10, R3.reuse, 0x110 ;  /* 0x00000110030a7836 */ /* 0x040fe20000000000 */
[----:B------:R-:W-:Y:S01]  /*3960*/  ISETP.GT.U32.AND P0, PT, R2, R186, PT ;  /* 0x000000ba0200720c */ /* 0x000fe20003f04070 */
[----:B------:R-:W-:Y:S01]  /*3970*/  @!P4 IMAD.MOV R178, RZ, RZ, -R178 ;  /* 0x000000ffffb2c224 */ /* 0x000fe200078e0ab2 */
[----:B------:R-:W-:Y:S01]  /*3980*/  ISETP.GE.AND P4, PT, R12, RZ, PT ;  /* 0x000000ff0c00720c */ /* 0x000fe20003f86270 */
[C---:B------:R-:W-:Y:S01]  /*3990*/  VIADD R12, R3.reuse, 0x10c ;  /* 0x0000010c030c7836 */ /* 0x040fe20000000000 */
[----:B------:R-:W-:Y:S01]  /*39a0*/  IABS R15, R10 ;  /* 0x0000000a000f7213 */ /* 0x000fe20000000000 */
[----:B------:R-:W-:Y:S02]  /*39b0*/  VIADD R14, R3, 0x104 ;  /* 0x00000104030e7836 */ /* 0x000fe40000000000 */
[----:B------:R-:W-:Y:S01]  /*39c0*/  @!P6 IMAD.IADD R188, R188, 0x1, -R2 ;  /* 0x00000001bcbce824 */ /* 0x000fe200078e0a02 */
[----:B------:R-:W-:Y:S01]  /*39d0*/  IABS R17, R12 ;  /* 0x0000000c00117213 */ /* 0x000fe20000000000 */
[----:B------:R-:W-:Y:S01]  /*39e0*/  IMAD.HI.U32 R4, R6, R15, RZ ;  /* 0x0000000f06047227 */ /* 0x000fe200078e00ff */
[----:B------:R-:W-:-:S02]  /*39f0*/  IABS R13, R14 ;  /* 0x0000000e000d7213 */ /* 0x000fc40000000000 */
[----:B------:R-:W-:Y:S01]  /*3a00*/  ISETP.GT.U32.AND P6, PT, R2, R188, PT ;  /* 0x000000bc0200720c */ /* 0x000fe20003fc4070 */
[--C-:B------:R-:W-:Y:S02]  /*3a10*/  @!P5 IMAD.IADD R238, R238, 0x1, -R2.reuse ;  /* 0x00000001eeeed824 */ /* 0x100fe400078e0a02 */
[----:B------:R-:W-:Y:S01]  /*3a20*/  @!P0 IMAD.IADD R186, R186, 0x1, -R2 ;  /* 0x00000001baba8824 */ /* 0x000fe200078e0a02 */
[----:B------:R-:W-:Y:S01]  /*3a30*/  ISETP.GE.AND P0, PT, R12, RZ, PT ;  /* 0x000000ff0c00720c */ /* 0x000fe20003f06270 */
[----:B------:R-:W-:Y:S01]  /*3a40*/  VIADD R12, R3, 0x108 ;  /* 0x00000108030c7836 */ /* 0x000fe20000000000 */
[----:B------:R-:W-:Y:S01]  /*3a50*/  ISETP.GT.U32.AND P5, PT, R2, R238, PT ;  /* 0x000000ee0200720c */ /* 0x000fe20003fa4070 */
[----:B------:R-:W-:-:S03]  /*3a60*/  IMAD.HI.U32 R9, R6, R17, RZ ;  /* 0x0000001106097227 */ /* 0x000fc600078e00ff */
[----:B------:R-:W-:Y:S01]  /*3a70*/  IABS R11, R12 ;  /* 0x0000000c000b7213 */ /* 0x000fe20000000000 */
[----:B------:R-:W-:Y:S02]  /*3a80*/  IMAD.MOV R4, RZ, RZ, -R4 ;  /* 0x000000ffff047224 */ /* 0x000fe400078e0a04 */
[----:B------:R-:W-:Y:S02]  /*3a90*/  IMAD.MOV R9, RZ, RZ, -R9 ;  /* 0x000000ffff097224 */ /* 0x000fe400078e0a09 */
[C---:B------:R-:W-:Y:S02]  /*3aa0*/  IMAD R190, R2.reuse, R4, R15 ;  /* 0x0000000402be7224 */ /* 0x040fe400078e020f */
[----:B------:R-:W-:Y:S02]  /*3ab0*/  IMAD R192, R2, R9, R17 ;  /* 0x0000000902c07224 */ /* 0x000fe400078e0211 */
        /* <DEDUP_REMOVED lines=9> */
[--C-:B------:R-:W-:Y:S01]  /*3b50*/  @!P6 IMAD.IADD R190, R190, 0x1, -R2.reuse ;  /* 0x00000001bebee824 */ /* 0x100fe200078e0a02 */
[C---:B------:R-:W-:Y:S01]  /*3b60*/  ISETP.GT.U32.AND P6, PT, R2.reuse, R194, PT ;  /* 0x000000c20200720c */ /* 0x040fe20003fc4070 */
[----:B------:R-:W-:Y:S02]  /*3b70*/  IMAD R240, R2, R240, R13 ;  /* 0x000000f002f07224 */ /* 0x000fe400078e020d */
[----:B------:R-:W-:Y:S02]  /*3b80*/  @!P5 IMAD.IADD R192, R192, 0x1, -R2 ;  /* 0x00000001c0c0d824 */ /* 0x000fe400078e0a02 */
[C---:B------:R-:W-:Y:S01]  /*3b90*/  VIADD R16, R3.reuse, 0x100 ;  /* 0x0000010003107836 */ /* 0x040fe20000000000 */
[----:B------:R-:W-:Y:S01]  /*3ba0*/  ISETP.GT.U32.AND P5, PT, R2, R240, PT ;  /* 0x000000f00200720c */ /* 0x000fe20003fa4070 */
[----:B------:R-:W-:-:S02]  /*3bb0*/  VIADD R20, R3, 0xf8 ;  /* 0x000000f803147836 */ /* 0x000fc40000000000 */
[----:B------:R-:W-:Y:S01]  /*3bc0*/  VIADD R18, R3, 0xfc ;  /* 0x000000fc03127836 */ /* 0x000fe20000000000 */
[----:B------:R-:W-:Y:S01]  /*3bd0*/  IABS R15, R16 ;  /* 0x00000010000f7213 */ /* 0x000fe20000000000 */
[----:B------:R-:W-:Y:S01]  /*3be0*/  @!P4 IMAD.MOV R184, RZ, RZ, -R184 ;  /* 0x000000ffffb8c224 */ /* 0x000fe200078e0ab8 */
[----:B------:R-:W-:Y:S01]  /*3bf0*/  IABS R19, R20 ;  /* 0x0000001400137213 */ /* 0x000fe20000000000 */
[--C-:B------:R-:W-:Y:S01]  /*3c00*/  @!P6 IMAD.IADD R194, R194, 0x1, -R2.reuse ;  /* 0x00000001c2c2e824 */ /* 0x100fe200078e0a02 */
[----:B------:R-:W-:Y:S01]  /*3c10*/  IABS R17, R18 ;  /* 0x0000001200117213 */ /* 0x000fe20000000000 */
[----:B------:R-:W-:Y:S01]  /*3c20*/  IMAD.HI.U32 R9, R6, R15, RZ ;  /* 0x0000000f06097227 */ /* 0x000fe200078e00ff */
[----:B------:R-:W-:Y:S02]  /*3c30*/  ISETP.GE.AND P4, PT, R10, RZ, PT ;  /* 0x000000ff0a00720c */ /* 0x000fe40003f86270 */
[----:B------:R-:W-:Y:S01]  /*3c40*/  ISETP.GT.U32.AND P6, PT, R2, R192, PT ;  /* 0x000000c00200720c */ /* 0x000fe20003fc4070 */
[----:B------:R-:W-:Y:S01]  /*3c50*/  @!P5 IMAD.IADD R240, R240, 0x1, -R2 ;  /* 0x00000001f0f0d824 */ /* 0x000fe200078e0a02 */
[----:B------:R-:W-:Y:S01]  /*3c60*/  ISETP.GT.U32.AND P5, PT, R2, R194, PT ;  /* 0x000000c20200720c */ /* 0x000fe20003fa4070 */
[----:B------:R-:W-:-:S04]  /*3c70*/  IMAD.HI.U32 R4, R6, R19, RZ ;  /* 0x0000001306047227 */ /* 0x000fc800078e00ff */
[----:B------:R-:W-:Y:S02]  /*3c80*/  IMAD.MOV R9, RZ, RZ, -R9 ;  /* 0x000000ffff097224 */ /* 0x000fe400078e0a09 */
[----:B------:R-:W-:-:S04]  /*3c90*/  IMAD.HI.U32 R10, R6, R17, RZ ;  /* 0x00000011060a7227 */ /* 0x000fc800078e00ff */
[----:B------:R-:W-:Y:S02]  /*3ca0*/  IMAD.MOV R4, RZ, RZ, -R4 ;  /* 0x000000ffff047224 */ /* 0x000fe400078e0a04 */
[C---:B------:R-:W-:Y:S02]  /*3cb0*/  IMAD R196, R2.reuse, R9, R15 ;  /* 0x0000000902c47224 */ /* 0x040fe400078e020f */
[----:B------:R-:W-:Y:S01]  /*3cc0*/  @!P3 IMAD.MOV R188, RZ, RZ, -R188 ;  /* 0x000000ffffbcb224 */ /* 0x000fe200078e0abc */
[C---:B------:R-:W-:Y:S01]  /*3cd0*/  ISETP.GT.U32.AND P3, PT, R2.reuse, R240, PT ;  /* 0x000000f00200720c */ /* 0x040fe20003f64070 */
[----:B------:R-:W-:Y:S02]  /*3ce0*/  IMAD.MOV R10, RZ, RZ, -R10 ;  /* 0x000000ffff0a7224 */ /* 0x000fe400078e0a0a */
[----:B------:R-:W-:Y:S02]  /*3cf0*/  VIADD R15, R3, 0xf0 ;  /* 0x000000f0030f7836 */ /* 0x000fe40000000000 */
[----:B------:R-:W-:-:S02]  /*3d00*/  IMAD R198, R2, R4, R19 ;  /* 0x0000000402c67224 */ /* 0x000fc400078e0213 */
[----:B------:R-:W-:Y:S01]  /*3d10*/  IMAD R242, R2, R10, R17 ;  /* 0x0000000a02f27224 */ /* 0x000fe200078e0211 */
[----:B------:R-:W-:Y:S01]  /*3d20*/  IABS R13, R15 ;  /* 0x0000000f000d7213 */ /* 0x000fe20000000000 */
[----:B------:R-:W-:Y:S02]  /*3d30*/  VIADD R10, R3, 0xf4 ;  /* 0x000000f4030a7836 */ /* 0x000fe40000000000 */
[----:B------:R-:W-:Y:S01]  /*3d40*/  @!P5 IMAD.IADD R194, R194, 0x1, -R2 ;  /* 0x00000001c2c2d824 */ /* 0x000fe200078e0a02 */
[C---:B------:R-:W-:Y:S01]  /*3d50*/  ISETP.GT.U32.AND P5, PT, R2.reuse, R198, PT ;  /* 0x000000c60200720c */ /* 0x040fe20003fa4070 */
[----:B------:R-:W-:Y:S01]  /*3d60*/  @!P1 IMAD.MOV R186, RZ, RZ, -R186 ;  /* 0x000000ffffba9224 */ /* 0x000fe200078e0aba */
[----:B------:R-:W-:Y:S01]  /*3d70*/  IABS R11, R10 ;  /* 0x0000000a000b7213 */ /* 0x000fe20000000000 */
[----:B------:R-:W-:Y:S01]  /*3d80*/  @!P2 IMAD.MOV R238, RZ, RZ, -R238 ;  /* 0x000000ffffeea224 */ /* 0x000fe200078e0aee */
[----:B------:R-:W-:Y:S01]  /*3d90*/  ISETP.GT.U32.AND P1, PT, R2, R190, PT ;  /* 0x000000be0200720c */ /* 0x000fe20003f24070 */
[----:B------:R-:W-:Y:S01]  /*3da0*/  IMAD.HI.U32 R9, R6, R13, RZ ;  /* 0x0000000d06097227 */ /* 0x000fe200078e00ff */
[----:B------:R-:W-:-:S03]  /*3db0*/  ISETP.GT.U32.AND P2, PT, R2, R196, PT ;  /* 0x000000c40200720c */ /* 0x000fc60003f44070 */
[--C-:B------:R-:W-:Y:S01]  /*3dc0*/  @!P6 IMAD.IADD R192, R192, 0x1, -R2.reuse ;  /* 0x00000001c0c0e824 */ /* 0x100fe200078e0a02 */
[----:B------:R-:W-:Y:S01]  /*3dd0*/  ISETP.GE.AND P6, PT, R12, RZ, PT ;  /* 0x000000ff0c00720c */ /* 0x000fe20003fc6270 */
[----:B------:R-:W-:Y:S01]  /*3de0*/  @!P3 IMAD.IADD R240, R240, 0x1, -R2 ;  /* 0x00000001f0f0b824 */ /* 0x000fe200078e0a02 */
[----:B------:R-:W-:Y:S01]  /*3df0*/  ISETP.GE.AND P3, PT, R14, RZ, PT ;  /* 0x000000ff0e00720c */ /* 0x000fe20003f66270 */
[----:B------:R-:W-:Y:S02]  /*3e00*/  IMAD.MOV R9, RZ, RZ, -R9 ;  /* 0x000000ffff097224 */ /* 0x000fe400078e0a09 */
[----:B------:R-:W-:-:S04]  /*3e10*/  IMAD.HI.U32 R4, R6, R11, RZ ;  /* 0x0000000b06047227 */ /* 0x000fc800078e00ff */
[----:B------:R-:W-:Y:S02]  /*3e20*/  IMAD R202, R2, R9, R13 ;  /* 0x0000000902ca7224 */ /* 0x000fe400078e020d */
[----:B------:R-:W-:Y:S02]  /*3e30*/  IMAD.MOV R4, RZ, RZ, -R4 ;  /* 0x000000ffff047224 */ /* 0x000fe400078e0a04 */
[----:B------:R-:W-:Y:S02]  /*3e40*/  VIADD R9, R3, 0xec ;  /* 0x000000ec03097836 */ /* 0x000fe40000000000 */
[--C-:B------:R-:W-:Y:S02]  /*3e50*/  @!P5 IMAD.IADD R198, R198, 0x1, -R2.reuse ;  /* 0x00000001c6c6d824 */ /* 0x100fe400078e0a02 */
[--C-:B------:R-:W-:Y:S01]  /*3e60*/  @!P1 IMAD.IADD R190, R190, 0x1, -R2.reuse ;  /* 0x00000001bebe9824 */ /* 0x100fe200078e0a02 */
[----:B------:R-:W-:Y:S01]  /*3e70*/  ISETP.GT.U32.AND P1, PT, R2, R242, PT ;  /* 0x000000f20200720c */ /* 0x000fe20003f24070 */
[----:B------:R-:W-:Y:S01]  /*3e80*/  @!P2 IMAD.IADD R196, R196, 0x1, -R2 ;  /* 0x00000001c4c4a824 */ /* 0x000fe200078e0a02 */
[C---:B------:R-:W-:Y:S01]  /*3e90*/  ISETP.GT.U32.AND P5, PT, R2.reuse, R198, PT ;  /* 0x000000c60200720c */ /* 0x040fe20003fa4070 */
[C---:B------:R-:W-:Y:S01]  /*3ea0*/  IMAD R200, R2.reuse, R4, R11 ;  /* 0x0000000402c87224 */ /* 0x040fe200078e020b */
[----:B------:R-:W-:Y:S01]  /*3eb0*/  IABS R11, R9 ;  /* 0x00000009000b7213 */ /* 0x000fe20000000000 */
[----:B------:R-:W-:Y:S01]  /*3ec0*/  @!P4 IMAD.MOV R190, RZ, RZ, -R190 ;  /* 0x000000ffffbec224 */ /* 0x000fe200078e0abe */
[C---:B------:R-:W-:Y:S01]  /*3ed0*/  ISETP.GT.U32.AND P4, PT, R2.reuse, R196, PT ;  /* 0x000000c40200720c */ /* 0x040fe20003f84070 */
[----:B------:R-:W-:Y:S01]  /*3ee0*/  @!P6 IMAD.MOV R194, RZ, RZ, -R194 ;  /* 0x000000ffffc2e224 */ /* 0x000fe200078e0ac2 */
[----:B------:R-:W-:Y:S01]  /*3ef0*/  ISETP.GT.U32.AND P6, PT, R2, R200, PT ;  /* 0x000000c80200720c */ /* 0x000fe20003fc4070 */
[----:B------:R-:W-:Y:S01]  /*3f00*/  @!P3 IMAD.MOV R240, RZ, RZ, -R240 ;  /* 0x000000fffff0b224 */ /* 0x000fe200078e0af0 */
[----:B------:R-:W-:Y:S01]  /*3f10*/  ISETP.GE.AND P3, PT, R20, RZ, PT ;  /* 0x000000ff1400720c */ /* 0x000fe20003f66270 */
[----:B------:R-:W-:Y:S01]  /*3f20*/  IMAD.HI.U32 R4, R6, R11, RZ ;  /* 0x0000000b06047227 */ /* 0x000fe200078e00ff */
[----:B------:R-:W-:-:S03]  /*3f30*/  ISETP.GE.AND P2, PT, R16, RZ, PT ;  /* 0x000000ff1000720c */ /* 0x000fc60003f46270 */
[----:B------:R-:W-:Y:S02]  /*3f40*/  IMAD.MOV R4, RZ, RZ, -R4 ;  /* 0x000000ffff047224 */ /* 0x000fe400078e0a04 */
[--C-:B------:R-:W-:Y:S01]  /*3f50*/  @!P5 IMAD.IADD R198, R198, 0x1, -R2.reuse ;  /* 0x00000001c6c6d824 */ /* 0x100fe200078e0a02 */
[----:B------:R-:W-:Y:S01]  /*3f60*/  ISETP.GE.AND P5, PT, R15, RZ, PT ;  /* 0x000000ff0f00720c */ /* 0x000fe20003fa6270 */
[----:B------:R-:W-:Y:S02]  /*3f70*/  IMAD R244, R2, R4, R11 ;  /* 0x0000000402f47224 */ /* 0x000fe400078e020b */
[--C-:B------:R-:W-:Y:S01]  /*3f80*/  @!P1 IMAD.IADD R242, R242, 0x1, -R2.reuse ;  /* 0x00000001f2f29824 */ /* 0x100fe200078e0a02 */
[----:B------:R-:W-:Y:S01]  /*3f90*/  ISETP.GE.AND P1, PT, R18, RZ, PT ;  /* 0x000000ff1200720c */ /* 0x000fe20003f26270 */
[--C-:B------:R-:W-:Y:S01]  /*3fa0*/  @!P4 IMAD.IADD R196, R196, 0x1, -R2.reuse ;  /* 0x00000001c4c4c824 */ /* 0x100fe200078e0a02 */
[----:B------:R-:W-:Y:S01]  /*3fb0*/  ISETP.GT.U32.AND P4, PT, R2, R202, PT ;  /* 0x000000ca0200720c */ /* 0x000fe20003f84070 */
[----:B------:R-:W-:Y:S01]  /*3fc0*/  @!P6 IMAD.IADD R200, R200, 0x1, -R2 ;  /* 0x00000001c8c8e824 */ /* 0x000fe200078e0a02 */
[----:B------:R-:W-:Y:S01]  /*3fd0*/  ISETP.GE.AND P6, PT, R9, RZ, PT ;  /* 0x000000ff0900720c */ /* 0x000fe20003fc6270 */
[----:B------:R-:W-:Y:S01]  /*3fe0*/  @!P3 IMAD.MOV R198, RZ, RZ, -R198 ;  /* 0x000000ffffc6b224 */ /* 0x000fe200078e0ac6 */
[C---:B------:R-:W-:Y:S01]  /*3ff0*/  ISETP.GT.U32.AND P3, PT, R2.reuse, R244, PT ;  /* 0x000000f40200720c */ /* 0x040fe20003f64070 */
[----:B------:R-:W-:Y:S01]  /*4000*/  @!P0 IMAD.MOV R192, RZ, RZ, -R192 ;  /* 0x000000ffffc08224 */ /* 0x000fe200078e0ac0 */
[C---:B------:R-:W-:Y:S01]  /*4010*/  ISETP.GT.U32.AND P0, PT, R2.reuse, R242, PT ;  /* 0x000000f20200720c */ /* 0x040fe20003f04070 */
[----:B------:R-:W-:Y:S01]  /*4020*/  @!P2 IMAD.MOV R196, RZ, RZ, -R196 ;  /* 0x000000ffffc4a224 */ /* 0x000fe200078e0ac4 */
[----:B------:R-:W-:Y:S01]  /*4030*/  ISETP.GT.U32.AND P2, PT, R2, R200, PT ;  /* 0x000000c80200720c */ /* 0x000fe20003f44070 */
[----:B------:R-:W-:-:S02]  /*4040*/  VIADD R12, R3, 0xe8 ;  /* 0x000000e8030c7836 */ /* 0x000fc40000000000 */
[C---:B------:R-:W-:Y:S02]  /*4050*/  VIADD R4, R3.reuse, 0xe4 ;  /* 0x000000e403047836 */ /* 0x040fe40000000000 */
[--C-:B------:R-:W-:Y:S01]  /*4060*/  @!P4 IMAD.IADD R202, R202, 0x1, -R2.reuse ;  /* 0x00000001cacac824 */ /* 0x100fe200078e0a02 */
[----:B------:R-:W-:Y:S01]  /*4070*/  IABS R13, R12 ;  /* 0x0000000c000d7213 */ /* 0x000fe20000000000 */
[----:B------:R-:W-:Y:S01]  /*4080*/  VIADD R14, R3, 0xd4 ;  /* 0x000000d4030e7836 */ /* 0x000fe20000000000 */
[----:B------:R-:W-:Y:S01]  /*4090*/  IABS R11, R4 ;  /* 0x00000004000b7213 */ /* 0x000fe20000000000 */
[--C-:B------:R-:W-:Y:S01]  /*40a0*/  @!P3 IMAD.IADD R244, R244, 0x1, -R2.reuse ;  /* 0x00000001f4f4b824 */ /* 0x100fe200078e0a02 */
[----:B------:R-:W-:Y:S01]  /*40b0*/  ISETP.GE.AND P4, PT, R12, RZ, PT ;  /* 0x000000ff0c00720c */ /* 0x000fe20003f86270 */
[--C-:B------:R-:W-:Y:S01]  /*40c0*/  @!P0 IMAD.IADD R242, R242, 0x1, -R2.reuse ;  /* 0x00000001f2f28824 */ /* 0x100fe200078e0a02 */
[----:B------:R-:W-:Y:S01]  /*40d0*/  ISETP.GE.AND P0, PT, R10, RZ, PT ;  /* 0x000000ff0a00720c */ /* 0x000fe20003f06270 */
[----:B------:R-:W-:Y:S01]  /*40e0*/  @!P2 IMAD.IADD R200, R200, 0x1, -R2 ;  /* 0x00000001c8c8a824 */ /* 0x000fe200078e0a02 */
[----:B------:R-:W-:Y:S01]  /*40f0*/  ISETP.GE.AND P2, PT, R4, RZ, PT ;  /* 0x000000ff0400720c */ /* 0x000fe20003f46270 */
[----:B------:R-:W-:Y:S01]  /*4100*/  IMAD.HI.U32 R9, R6, R13, RZ ;  /* 0x0000000d06097227 */ /* 0x000fe200078e00ff */
[----:B------:R-:W-:-:S03]  /*4110*/  ISETP.GT.U32.AND P3, PT, R2, R244, PT ;  /* 0x000000f40200720c */ /* 0x000fc60003f64070 */
[----:B------:R-:W-:Y:S01]  /*4120*/  @!P1 IMAD.MOV R242, RZ, RZ, -R242 ;  /* 0x000000fffff29224 */ /* 0x000fe200078e0af2 */
[----:B------:R-:W-:Y:S01]  /*4130*/  ISETP.GT.U32.AND P1, PT, R2, R202, PT ;  /* 0x000000ca0200720c */ /* 0x000fe20003f24070 */
[----:B------:R-:W-:-:S04]  /*4140*/  IMAD.HI.U32 R4, R6, R11, RZ ;  /* 0x0000000b06047227 */ /* 0x000fc800078e00ff */
[----:B------:R-:W-:Y:S02]  /*4150*/  IMAD.MOV R9, RZ, RZ, -R9 ;  /* 0x000000ffff097224 */ /* 0x000fe400078e0a09 */
[----:B------:R-:W-:Y:S02]  /*4160*/  IMAD.MOV R4, RZ, RZ, -R4 ;  /* 0x000000ffff047224 */ /* 0x000fe400078e0a04 */
[C---:B------:R-:W-:Y:S02]  /*4170*/  IMAD R204, R2.reuse, R9, R13 ;  /* 0x0000000902cc7224 */ /* 0x040fe400078e020d */
[C---:B------:R-:W-:Y:S02]  /*4180*/  VIADD R9, R3.reuse, 0xe0 ;  /* 0x000000e003097836 */ /* 0x040fe40000000000 */
[----:B------:R-:W-:Y:S02]  /*4190*/  VIADD R12, R3, 0xdc ;  /* 0x000000dc030c7836 */ /* 0x000fe40000000000 */
[----:B------:R-:W-:Y:S01]  /*41a0*/  IMAD R206, R2, R4, R11 ;  /* 0x0000000402ce7224 */ /* 0x000fe200078e020b */
[----:B------:R-:W-:Y:S01]  /*41b0*/  IABS R13, R9 ;  /* 0x00000009000d7213 */ /* 0x000fe20000000000 */
[--C-:B------:R-:W-:Y:S01]  /*41c0*/  @!P3 IMAD.IADD R244, R244, 0x1, -R2.reuse ;  /* 0x00000001f4f4b824 */ /* 0x100fe200078e0a02 */
[----:B------:R-:W-:Y:S01]  /*41d0*/  IABS R15, R12 ;  /* 0x0000000c000f7213 */ /* 0x000fe20000000000 */
[----:B------:R-:W-:Y:S01]  /*41e0*/  @!P1 IMAD.IADD R202, R202, 0x1, -R2 ;  /* 0x00000001caca9824 */ /* 0x000fe200078e0a02 */
[C---:B------:R-:W-:Y:S01]  /*41f0*/  ISETP.GT.U32.AND P3, PT, R2.reuse, R206, PT ;  /* 0x000000ce0200720c */ /* 0x040fe20003f64070 */
[----:B------:R-:W-:Y:S01]  /*4200*/  @!P0 IMAD.MOV R200, RZ, RZ, -R200 ;  /* 0x000000ffffc88224 */ /* 0x000fe200078e0ac8 */
[----:B------:R-:W-:Y:S01]  /*4210*/  ISETP.GT.U32.AND P1, PT, R2, R204, PT ;  /* 0x000000cc0200720c */ /* 0x000fe20003f24070 */
[----:B------:R-:W-:Y:S01]  /*4220*/  IMAD.HI.U32 R10, R6, R15, RZ ;  /* 0x0000000f060a7227 */ /* 0x000fe200078e00ff */
[----:B------:R-:W-:-:S02]  /*4230*/  ISETP.GE.AND P0, PT, R9, RZ, PT ;  /* 0x000000ff0900720c */ /* 0x000fc40003f06270 */
[----:B------:R-:W-:Y:S01]  /*4240*/  IABS R11, R14 ;  /* 0x0000000e000b7213 */ /* 0x000fe20000000000 */
[----:B------:R-:W-:-:S04]  /*4250*/  IMAD.HI.U32 R9, R6, R13, RZ ;  /* 0x0000000d06097227 */ /* 0x000fc800078e00ff */
[----:B------:R-:W-:Y:S01]  /*4260*/  @!P5 IMAD.MOV R202, RZ, RZ, -R202 ;  /* 0x000000ffffcad224 */ /* 0x000fe200078e0aca */
[----:B------:R-:W-:Y:S01]  /*4270*/  ISETP.GE.AND P5, PT, R12, RZ, PT ;  /* 0x000000ff0c00720c */ /* 0x000fe20003fa6270 */
[----:B------:R-:W-:Y:S02]  /*4280*/  IMAD.MOV R9, RZ, RZ, -R9 ;  /* 0x000000ffff097224 */ /* 0x000fe400078e0a09 */
[----:B------:R-:W-:Y:S02]  /*4290*/  IMAD.MOV R10, RZ, RZ, -R10 ;  /* 0x000000ffff0a7224 */ /* 0x000fe400078e0a0a */
[----:B------:R-:W-:Y:S02]  /*42a0*/  VIADD R12, R3, 0xd8 ;  /* 0x000000d8030c7836 */ /* 0x000fe40000000000 */
[C---:B------:R-:W-:Y:S02]  /*42b0*/  IMAD R246, R2.reuse, R9, R13 ;  /* 0x0000000902f67224 */ /* 0x040fe400078e020d */
[----:B------:R-:W-:Y:S01]  /*42c0*/  IMAD R248, R2, R10, R15 ;  /* 0x0000000a02f87224 */ /* 0x000fe200078e020f */
[----:B------:R-:W-:Y:S01]  /*42d0*/  IABS R9, R12 ;  /* 0x0000000c00097213 */ /* 0x000fe20000000000 */
[----:B------:R-:W-:-:S02]  /*42e0*/  @!P3 IMAD.IADD R206, R206, 0x1, -R2 ;  /* 0x00000001ceceb824 */ /* 0x000fc400078e0a02 */
[----:B------:R-:W-:Y:S02]  /*42f0*/  @!P1 IMAD.IADD R204, R204, 0x1, -R2 ;  /* 0x00000001cccc9824 */ /* 0x000fe400078e0a02 */
[----:B------:R-:W-:Y:S01]  /*4300*/  @!P6 IMAD.MOV R244, RZ, RZ, -R244 ;  /* 0x000000fffff4e224 */ /* 0x000fe200078e0af4 */
[----:B------:R-:W-:Y:S01]  /*4310*/  ISETP.GT.U32.AND P3, PT, R2, R206, PT ;  /* 0x000000ce0200720c */ /* 0x000fe20003f64070 */
[----:B------:R-:W-:Y:S01]  /*4320*/  IMAD.HI.U32 R4, R6, R9, RZ ;  /* 0x0000000906047227 */ /* 0x000fe200078e00ff */
[C---:B------:R-:W-:Y:S02]  /*4330*/  ISETP.GT.U32.AND P6, PT, R2.reuse, R248, PT ;  /* 0x000000f80200720c */ /* 0x040fe40003fc4070 */
[----:B------:R-:W-:Y:S01]  /*4340*/  ISETP.GT.U32.AND P1, PT, R2, R204, PT ;  /* 0x000000cc0200720c */ /* 0x000fe20003f24070 */
[----:B------:R-:W-:Y:S02]  /*4350*/  IMAD.MOV R4, RZ, RZ, -R4 ;  /* 0x000000ffff047224 */ /* 0x000fe400078e0a04 */
[----:B------:R-:W-:-:S02]  /*4360*/  VIADD R17, R3, 0xd0 ;  /* 0x000000d003117836 */ /* 0x000fc40000000000 */
[----:B------:R-:W-:Y:S02]  /*4370*/  IMAD R250, R2, R4, R9 ;  /* 0x0000000402fa7224 */ /* 0x000fe400078e0209 */
[----:B------:R-:W-:Y:S01]  /*4380*/  VIADD R18, R3, 0xcc ;  /* 0x000000cc03127836 */ /* 0x000fe20000000000 */
[----:B------:R-:W-:Y:S01]  /*4390*/  IABS R13, R17 ;  /* 0x00000011000d7213 */ /* 0x000fe20000000000 */
[--C-:B------:R-:W-:Y:S01]  /*43a0*/  @!P3 IMAD.IADD R206, R206, 0x1, -R2.reuse ;  /* 0x00000001ceceb824 */ /* 0x100fe200078e0a02 */
[----:B------:R-:W-:Y:S01]  /*43b0*/  ISETP.GT.U32.AND P3, PT, R2, R250, PT ;  /* 0x000000fa0200720c */ /* 0x000fe20003f64070 */
[--C-:B------:R-:W-:Y:S01]  /*43c0*/  @!P6 IMAD.IADD R248, R248, 0x1, -R2.reuse ;  /* 0x00000001f8f8e824 */ /* 0x100fe200078e0a02 */
[----:B------:R-:W-:Y:S01]  /*43d0*/  IABS R15, R18 ;  /* 0x00000012000f7213 */ /* 0x000fe20000000000 */
[----:B------:R-:W-:Y:S01]  /*43e0*/  @!P1 IMAD.IADD R204, R204, 0x1, -R2 ;  /* 0x00000001cccc9824 */ /* 0x000fe200078e0a02 */
[----:B------:R-:W-:Y:S01]  /*43f0*/  ISETP.GT.U32.AND P1, PT, R2, R246, PT ;  /* 0x000000f60200720c */ /* 0x000fe20003f24070 */
[----:B------:R-:W-:Y:S01]  /*4400*/  IMAD.HI.U32 R4, R6, R11, RZ ;  /* 0x0000000b06047227 */ /* 0x000fe200078e00ff */
[----:B------:R-:W-:-:S03]  /*4410*/  ISETP.GT.U32.AND P6, PT, R2, R248, PT ;  /* 0x000000f80200720c */ /* 0x000fc60003fc4070 */
[----:B------:R-:W-:-:S04]  /*4420*/  IMAD.HI.U32 R9, R6, R13, RZ ;  /* 0x0000000d06097227 */ /* 0x000fc800078e00ff */
[----:B------:R-:W-:Y:S02]  /*4430*/  IMAD.MOV R4, RZ, RZ, -R4 ;  /* 0x000000ffff047224 */ /* 0x000fe400078e0a04 */
[----:B------:R-:W-:-:S04]  /*4440*/  IMAD.HI.U32 R10, R6, R15, RZ ;  /* 0x0000000f060a7227 */ /* 0x000fc800078e00ff */
[----:B------:R-:W-:Y:S02]  /*4450*/  IMAD.MOV R9, RZ, RZ, -R9 ;  /* 0x000000ffff097224 */ /* 0x000fe400078e0a09 */
[C---:B------:R-:W-:Y:S02]  /*4460*/  IMAD R4, R2.reuse, R4, R11 ;  /* 0x0000000402047224 */ /* 0x040fe400078e020b */
[----:B------:R-:W-:Y:S02]  /*4470*/  IMAD.MOV R16, RZ, RZ, -R10 ;  /* 0x000000ffff107224 */ /* 0x000fe400078e0a0a */
[----:B------:R-:W-:Y:S02]  /*4480*/  IMAD R10, R2, R9, R13 ;  /* 0x00000009020a7224 */ /* 0x000fe400078e020d */
[--C-:B------:R-:W-:Y:S01]  /*4490*/  @!P3 IMAD.IADD R250, R250, 0x1, -R2.reuse ;  /* 0x00000001fafab824 */ /* 0x100fe200078e0a02 */
[----:B------:R-:W-:Y:S01]  /*44a0*/  ISETP.GT.U32.AND P3, PT, R2, R4, PT ;  /* 0x000000040200720c */ /* 0x000fe20003f64070 */
[----:B------:R-:W-:-:S02]  /*44b0*/  @!P1 IMAD.IADD R246, R246, 0x1, -R2 ;  /* 0x00000001f6f69824 */ /* 0x000fc400078e0a02 */
[----:B------:R-:W-:Y:S01]  /*44c0*/  @!P4 IMAD.MOV R204, RZ, RZ, -R204 ;  /* 0x000000ffffccc224 */ /* 0x000fe200078e0acc */
[----:B------:R-:W-:Y:S01]  /*44d0*/  ISETP.GE.AND P4, PT, R12, RZ, PT ;  /* 0x000000ff0c00720c */ /* 0x000fe20003f86270 */
[C---:B------:R-:W-:Y:S01]  /*44e0*/  VIADD R12, R3.reuse, 0xc8 ;  /* 0x000000c8030c7836 */ /* 0x040fe20000000000 */
[----:B------:R-:W-:Y:S01]  /*44f0*/  ISETP.GT.U32.AND P1, PT, R2, R246, PT ;  /* 0x000000f60200720c */ /* 0x000fe20003f24070 */
[----:B------:R-:W-:Y:S01]  /*4500*/  @!P6 IMAD.IADD R248, R248, 0x1, -R2 ;  /* 0x00000001f8f8e824 */ /* 0x000fe200078e0a02 */
[C---:B------:R-:W-:Y:S01]  /*4510*/  ISETP.GT.U32.AND P6, PT, R2.reuse, R10, PT ;  /* 0x0000000a0200720c */ /* 0x040fe20003fc4070 */
[C---:B------:R-:W-:Y:S01]  /*4520*/  IMAD R16, R2.reuse, R16, R15 ;  /* 0x0000001002107224 */ /* 0x040fe200078e020f */
[----:B------:R-:W-:Y:S01]  /*4530*/  IABS R11, R12 ;  /* 0x0000000c000b7213 */ /* 0x000fe20000000000 */
[----:B------:R-:W-:Y:S02]  /*4540*/  @!P5 IMAD.MOV R248, RZ, RZ, -R248 ;  /* 0x000000fffff8d224 */ /* 0x000fe400078e0af8 */
[----:B------:R-:W-:Y:S01]  /*4550*/  VIADD R19, R3, 0xc4 ;  /* 0x000000c403137836 */ /* 0x000fe20000000000 */
[----:B------:R-:W-:Y:S01]  /*4560*/  ISETP.GT.U32.AND P5, PT, R2, R16, PT ;  /* 0x000000100200720c */ /* 0x000fe20003fa4070 */
[----:B------:R-:W-:-:S03]  /*4570*/  IMAD.HI.U32 R9, R6, R11, RZ ;  /* 0x0000000b06097227 */ /* 0x000fc600078e00ff */
[----:B------:R-:W-:Y:S01]  /*4580*/  IABS R13, R19 ;  /* 0x00000013000d7213 */ /* 0x000fe20000000000 */
[----:B------:R-:W-:Y:S01]  /*4590*/  @!P2 IMAD.MOV R206, RZ, RZ, -R206 ;  /* 0x000000ffffcea224 */ /* 0x000fe200078e0ace */
[----:B------:R-:W-:Y:S01]  /*45a0*/  ISETP.GT.U32.AND P2, PT, R2, R250, PT ;  /* 0x000000fa0200720c */ /* 0x000fe20003f44070 */
[--C-:B------:R-:W-:Y:S01]  /*45b0*/  @!P3 IMAD.IADD R4, R4, 0x1, -R2.reuse ;  /* 0x000000010404b824 */ /* 0x100fe200078e0a02 */
[----:B------:R-:W-:Y:S01]  /*45c0*/  ISETP.GE.AND P3, PT, R12, RZ, PT ;  /* 0x000000ff0c00720c */ /* 0x000fe20003f66270 */
[----:B------:R-:W-:Y:S02]  /*45d0*/  IMAD.MOV R9, RZ, RZ, -R9 ;  /* 0x000000ffff097224 */ /* 0x000fe400078e0a09 */
[--C-:B------:R-:W-:Y:S01]  /*45e0*/  @!P6 IMAD.IADD R10, R10, 0x1, -R2.reuse ;  /* 0x000000010a0ae824 */ /* 0x100fe200078e0a02 */
[----:B------:R-:W-:Y:S01]  /*45f0*/  ISETP.GT.U32.AND P6, PT, R2, R4, PT ;  /* 0x000000040200720c */ /* 0x000fe20003fc4070 */
[----:B------:R-:W-:Y:S01]  /*4600*/  @!P1 IMAD.IADD R246, R246, 0x1, -R2 ;  /* 0x00000001f6f69824 */ /* 0x000fe200078e0a02 */
[----:B------:R-:W-:Y:S01]  /*4610*/  ISETP.GE.AND P1, PT, R14, RZ, PT ;  /* 0x000000ff0e00720c */ /* 0x000fe20003f26270 */
[----:B------:R-:W-:-:S02]  /*4620*/  IMAD R14, R2, R9, R11 ;  /* 0x00000009020e7224 */ /* 0x000fc400078e020b */
[----:B------:R-:W-:Y:S02]  /*4630*/  VIADD R12, R3, 0xc0 ;  /* 0x000000c0030c7836 */ /* 0x000fe40000000000 */
[----:B------:R-:W-:-:S03]  /*4640*/  IMAD.HI.U32 R9, R6, R13, RZ ;  /* 0x0000000d06097227 */ /* 0x000fc600078e00ff */
[----:B------:R-:W-:Y:S01]  /*4650*/  IABS R11, R12 ;  /* 0x0000000c000b7213 */ /* 0x000fe20000000000 */
[--C-:B------:R-:W-:Y:S01]  /*4660*/  @!P5 IMAD.IADD R16, R16, 0x1, -R2.reuse ;  /* 0x000000011010d824 */ /* 0x100fe200078e0a02 */
[----:B------:R-:W-:Y:S01]  /*4670*/  ISETP.GT.U32.AND P5, PT, R2, R10, PT ;  /* 0x0000000a0200720c */ /* 0x000fe20003fa4070 */
[----:B------:R-:W-:Y:S02]  /*4680*/  IMAD.MOV R9, RZ, RZ, -R9 ;  /* 0x000000ffff097224 */ /* 0x000fe400078e0a09 */
[--C-:B------:R-:W-:Y:S01]  /*4690*/  @!P2 IMAD.IADD R250, R250, 0x1, -R2.reuse ;  /* 0x00000001fafaa824 */ /* 0x100fe200078e0a02 */
[----:B------:R-:W-:Y:S01]  /*46a0*/  ISETP.GE.AND P2, PT, R18, RZ, PT ;  /* 0x000000ff1200720c */ /* 0x000fe20003f46270 */
[----:B------:R-:W-:Y:S02]  /*46b0*/  VIADD R21, R3, 0xbc ;  /* 0x000000bc03157836 */ /* 0x000fe40000000000 */
[----:B------:R-:W-:Y:S02]  /*46c0*/  IMAD R18, R2, R9, R13 ;  /* 0x0000000902127224 */ /* 0x000fe400078e020d */
[----:B------:R-:W-:Y:S01]  /*46d0*/  IMAD.MOV.U32 R13, RZ, RZ, R11 ;  /* 0x000000ffff0d7224 */ /* 0x000fe200078e000b */
[----:B------:R-:W-:Y:S01]  /*46e0*/  IABS R15, R21 ;  /* 0x00000015000f7213 */ /* 0x000fe20000000000 */
[----:B------:R-:W-:Y:S01]  /*46f0*/  @!P6 IMAD.IADD R4, R4, 0x1, -R2 ;  /* 0x000000010404e824 */ /* 0x000fe200078e0a02 */
[C---:B------:R-:W-:Y:S01]  /*4700*/  ISETP.GT.U32.AND P6, PT, R2.reuse, R14, PT ;  /* 0x0000000e0200720c */ /* 0x040fe20003fc4070 */
[----:B------:R-:W-:Y:S01]  /*4710*/  @!P0 IMAD.MOV R246, RZ, RZ, -R246 ;  /* 0x000000fffff68224 */ /* 0x000fe200078e0af6 */
[----:B------:R-:W-:Y:S01]  /*4720*/  ISETP.GE.AND P0, PT, R17, RZ, PT ;  /* 0x000000ff1100720c */ /* 0x000fe20003f06270 */
[----:B------:R-:W-:Y:S01]  /*4730*/  @!P4 IMAD.MOV R250, RZ, RZ, -R250 ;  /* 0x000000fffffac224 */ /* 0x000fe200078e0afa */
[----:B------:R-:W-:Y:S01]  /*4740*/  ISETP.GT.U32.AND P4, PT, R2, R16, PT ;  /* 0x000000100200720c */ /* 0x000fe20003f84070 */
[----:B------:R-:W-:-:S04]  /*4750*/  IMAD.HI.U32 R9, R6, R13, RZ ;  /* 0x0000000d06097227 */ /* 0x000fc800078e00ff */
[----:B------:R-:W-:Y:S02]  /*4760*/  VIADD R23, R3, 0xb8 ;  /* 0x000000b803177836 */ /* 0x000fe40000000000 */
[----:B------:R-:W-:Y:S01]  /*4770*/  @!P5 IMAD.IADD R10, R10, 0x1, -R2 ;  /* 0x000000010a0ad824 */ /* 0x000fe200078e0a02 */
[----:B------:R-:W-:Y:S01]  /*4780*/  ISETP.GT.U32.AND P5, PT, R2, R18, PT ;  /* 0x000000120200720c */ /* 0x000fe20003fa4070 */
[----:B------:R-:W-:Y:S01]  /*4790*/  IMAD.HI.U32 R11, R6, R15, RZ ;  /* 0x0000000f060b7227 */ /* 0x000fe200078e00ff */
[----:B------:R-:W-:-:S03]  /*47a0*/  IABS R17, R23 ;  /* 0x0000001700117213 */ /* 0x000fc60000000000 */
[----:B------:R-:W-:Y:S02]  /*47b0*/  IMAD.MOV R9, RZ, RZ, -R9 ;  /* 0x000000ffff097224 */ /* 0x000fe400078e0a09 */
        /* <DEDUP_REMOVED lines=8> */
[----:B------:R-:W-:Y:S01]  /*4840*/  ISETP.GT.U32.AND P0, PT, R2, R24, PT ;  /* 0x000000180200720c */ /* 0x000fe20003f04070 */
[----:B------:R-:W-:-:S04]  /*4850*/  IMAD.HI.U32 R12, R6, R17, RZ ;  /* 0x00000011060c7227 */ /* 0x000fc800078e00ff */
[----:B------:R-:W-:Y:S01]  /*4860*/  @!P2 IMAD.MOV R16, RZ, RZ, -R16 ;  /* 0x000000ffff10a224 */ /* 0x000fe200078e0a10 */
[----:B------:R-:W-:Y:S01]  /*4870*/  ISETP.GT.U32.AND P2, PT, R2, R22, PT ;  /* 0x000000160200720c */ /* 0x000fe20003f44070 */
[----:B------:R-:W-:Y:S02]  /*4880*/  IMAD.MOV R12, RZ, RZ, -R12 ;  /* 0x000000ffff0c7224 */ /* 0x000fe400078e0a0c */
[--C-:B------:R-:W-:Y:S02]  /*4890*/  @!P5 IMAD.IADD R18, R18, 0x1, -R2.reuse ;  /* 0x000000011212d824 */ /* 0x100fe400078e0a02 */
[C---:B------:R-:W-:Y:S02]  /*48a0*/  IMAD R20, R2.reuse, R12, R17 ;  /* 0x0000000c02147224 */ /* 0x040fe400078e0211 */
[----:B------:R-:W-:Y:S01]  /*48b0*/  VIADD R12, R3, 0xb4 ;  /* 0x000000b4030c7836 */ /* 0x000fe20000000000 */
[----:B------:R-:W-:Y:S01]  /*48c0*/  ISETP.GT.U32.AND P5, PT, R2, R18, PT ;  /* 0x000000120200720c */ /* 0x000fe20003fa4070 */
[----:B------:R-:W-:Y:S01]  /*48d0*/  @!P0 IMAD.IADD R24, R24, 0x1, -R2 ;  /* 0x0000000118188824 */ /* 0x000fe200078e0a02 */
[----:B------:R-:W-:Y:S01]  /*48e0*/  ISETP.GE.AND P0, PT, R23, RZ, PT ;  /* 0x000000ff1700720c */ /* 0x000fe20003f06270 */
        /* <DEDUP_REMOVED lines=8> */
[--C-:B------:R-:W-:Y:S01]  /*4970*/  @!P5 IMAD.IADD R18, R18, 0x1, -R2.reuse ;  /* 0x000000011212d824 */ /* 0x100fe200078e0a02 */
[C---:B------:R-:W-:Y:S01]  /*4980*/  ISETP.GT.U32.AND P5, PT, R2.reuse, R20, PT ;  /* 0x000000140200720c */ /* 0x040fe20003fa4070 */
[----:B------:R-:W-:Y:S02]  /*4990*/  IMAD.MOV R26, RZ, RZ, -R9 ;  /* 0x000000ffff1a7224 */ /* 0x000fe400078e0a09 */
[----:B------:R-:W-:Y:S02]  /*49a0*/  VIADD R17, R3, 0xac ;  /* 0x000000ac03117836 */ /* 0x000fe40000000000 */
[----:B------:R-:W-:Y:S02]  /*49b0*/  IMAD R26, R2, R26, R11 ;  /* 0x0000001a021a7224 */ /* 0x000fe400078e020b */
[--C-:B------:R-:W-:Y:S01]  /*49c0*/  @!P2 IMAD.IADD R24, R24, 0x1, -R2.reuse ;  /* 0x000000011818a824 */ /* 0x100fe200078e0a02 */
[----:B------:R-:W-:Y:S01]  /*49d0*/  IABS R11, R17 ;  /* 0x00000011000b7213 */ /* 0x000fe20000000000 */
[----:B------:R-:W-:Y:S01]  /*49e0*/  @!P1 IMAD.IADD R14, R14, 0x1, -R2 ;  /* 0x000000010e0e9824 */ /* 0x000fe200078e0a02 */
[----:B------:R-:W-:Y:S01]  /*49f0*/  ISETP.GT.U32.AND P2, PT, R2, R26, PT ;  /* 0x0000001a0200720c */ /* 0x000fe20003f44070 */
[----:B------:R-:W-:Y:S01]  /*4a00*/  IMAD.HI.U32 R9, R6, R13, RZ ;  /* 0x0000000d06097227 */ /* 0x000fe200078e00ff */
[----:B------:R-:W-:-:S03]  /*4a10*/  ISETP.GE.AND P1, PT, R21, RZ, PT ;  /* 0x000000ff1500720c */ /* 0x000fc60003f26270 */
[----:B------:R-:W-:Y:S01]  /*4a20*/  @!P5 IMAD.IADD R20, R20, 0x1, -R2 ;  /* 0x000000011414d824 */ /* 0x000fe200078e0a02 */
[C---:B------:R-:W-:Y:S01]  /*4a30*/  ISETP.GT.U32.AND P5, PT, R2.reuse, R22, PT ;  /* 0x000000160200720c */ /* 0x040fe20003fa4070 */
[----:B------:R-:W-:Y:S02]  /*4a40*/  @!P3 IMAD.MOV R14, RZ, RZ, -R14 ;  /* 0x000000ffff0eb224 */ /* 0x000fe400078e0a0e */
[----:B------:R-:W-:Y:S01]  /*4a50*/  IMAD.MOV R9, RZ, RZ, -R9 ;  /* 0x000000ffff097224 */ /* 0x000fe200078e0a09 */
[C---:B------:R-:W-:Y:S01]  /*4a60*/  ISETP.GT.U32.AND P3, PT, R2.reuse, R20, PT ;  /* 0x000000140200720c */ /* 0x040fe20003f64070 */
[----:B------:R-:W-:Y:S02]  /*4a70*/  VIADD R19, R3, 0xa8 ;  /* 0x000000a803137836 */ /* 0x000fe40000000000 */
[----:B------:R-:W-:Y:S02]  /*4a80*/  IMAD R28, R2, R9, R13 ;  /* 0x00000009021c7224 */ /* 0x000fe400078e020d */
[----:B------:R-:W-:Y:S01]  /*4a90*/  @!P2 IMAD.IADD R26, R26, 0x1, -R2 ;  /* 0x000000011a1aa824 */ /* 0x000fe200078e0a02 */
[----:B------:R-:W-:Y:S01]  /*4aa0*/  IABS R13, R19 ;  /* 0x00000013000d7213 */ /* 0x000fe20000000000 */
[----:B------:R-:W-:Y:S01]  /*4ab0*/  IMAD.HI.U32 R9, R6, R11, RZ ;  /* 0x0000000b06097227 */ /* 0x000fe200078e00ff */
[----:B------:R-:W-:-:S03]  /*4ac0*/  ISETP.GE.AND P2, PT, R15, RZ, PT ;  /* 0x000000ff0f00720c */ /* 0x000fc60003f46270 */
[----:B------:R-:W-:Y:S01]  /*4ad0*/  @!P4 IMAD.MOV R18, RZ, RZ, -R18 ;  /* 0x000000ffff12c224 */ /* 0x000fe200078e0a12 */
[----:B------:R-:W-:Y:S01]  /*4ae0*/  ISETP.GT.U32.AND P4, PT, R2, R26, PT ;  /* 0x0000001a0200720c */ /* 0x000fe20003f84070 */
[----:B------:R-:W-:Y:S02]  /*4af0*/  IMAD.MOV R252, RZ, RZ, -R9 ;  /* 0x000000fffffc7224 */ /* 0x000fe400078e0a09 */
[----:B------:R-:W-:Y:S01]  /*4b00*/  @!P5 IMAD.IADD R22, R22, 0x1, -R2 ;  /* 0x000000011616d824 */ /* 0x000fe200078e0a02 */
[----:B------:R-:W-:Y:S01]  /*4b10*/  ISETP.GT.U32.AND P5, PT, R2, R28, PT ;  /* 0x0000001c0200720c */ /* 0x000fe20003fa4070 */
[----:B------:R-:W-:-:S04]  /*4b20*/  IMAD.HI.U32 R9, R6, R13, RZ ;  /* 0x0000000d06097227 */ /* 0x000fc800078e00ff */
[----:B------:R-:W-:Y:S02]  /*4b30*/  VIADD R21, R3, 0xa4 ;  /* 0x000000a403157836 */ /* 0x000fe40000000000 */
[----:B------:R-:W-:Y:S01]  /*4b40*/  @!P3 IMAD.IADD R20, R20, 0x1, -R2 ;  /* 0x000000011414b824 */ /* 0x000fe200078e0a02 */
[----:B------:R-:W-:Y:S01]  /*4b50*/  ISETP.GE.AND P3, PT, R12, RZ, PT ;  /* 0x000000ff0c00720c */ /* 0x000fe20003f66270 */
[C---:B------:R-:W-:Y:S01]  /*4b60*/  IMAD R252, R2.reuse, R252, R11 ;  /* 0x000000fc02fc7224 */ /* 0x040fe200078e020b */
[----:B------:R-:W-:Y:S01]  /*4b70*/  IABS R12, R21 ;  /* 0x00000015000c7213 */ /* 0x000fe20000000000 */
[----:B------:R-:W-:Y:S02]  /*4b80*/  IMAD.MOV R142, RZ, RZ, -R9 ;  /* 0x000000ffff8e7224 */ /* 0x000fe400078e0a09 */
[----:B------:R-:W-:Y:S01]  /*4b90*/  @!P6 IMAD.MOV R24, RZ, RZ, -R24 ;  /* 0x000000ffff18e224 */ /* 0x000fe200078e0a18 */
[C---:B------:R-:W-:Y:S01]  /*4ba0*/  ISETP.GT.U32.AND P6, PT, R2.reuse, R252, PT ;  /* 0x000000fc0200720c */ /* 0x040fe20003fc4070 */
[----:B------:R-:W-:-:S02]  /*4bb0*/  IMAD R142, R2, R142, R13 ;  /* 0x0000008e028e7224 */ /* 0x000fc400078e020d */
[----:B------:R-:W-:Y:S02]  /*4bc0*/  IMAD.MOV.U32 R11, RZ, RZ, R12 ;  /* 0x000000ffff0b7224 */ /* 0x000fe400078e000c */
[--C-:B------:R-:W-:Y:S01]  /*4bd0*/  @!P4 IMAD.IADD R26, R26, 0x1, -R2.reuse ;  /* 0x000000011a1ac824 */ /* 0x100fe200078e0a02 */
[----:B------:R-:W-:Y:S01]  /*4be0*/  ISETP.GT.U32.AND P4, PT, R2, R142, PT ;  /* 0x0000008e0200720c */ /* 0x000fe20003f84070 */
[----:B------:R-:W-:Y:S02]  /*4bf0*/  @!P5 IMAD.IADD R28, R28, 0x1, -R2 ;  /* 0x000000011c1cd824 */ /* 0x000fe400078e0a02 */
[----:B------:R-:W-:Y:S02]  /*4c00*/  VIADD R13, R3, 0xa0 ;  /* 0x000000a0030d7836 */ /* 0x000fe40000000000 */
[----:B------:R-:W-:Y:S01]  /*4c10*/  IMAD.HI.U32 R9, R6, R11, RZ ;  /* 0x0000000b06097227 */ /* 0x000fe200078e00ff */
[----:B------:R-:W-:Y:S02]  /*4c20*/  ISETP.GT.U32.AND P5, PT, R2, R28, PT ;  /* 0x0000001c0200720c */ /* 0x000fe40003fa4070 */
[----:B------:R-:W-:Y:S01]  /*4c30*/  IABS R12, R13 ;  /* 0x0000000d000c7213 */ /* 0x000fe20000000000 */
[----:B------:R-:W-:-:S02]  /*4c40*/  IMAD.MOV R9, RZ, RZ, -R9 ;  /* 0x000000ffff097224 */ /* 0x000fc400078e0a09 */
[----:B------:R-:W-:Y:S01]  /*4c50*/  @!P6 IMAD.IADD R252, R252, 0x1, -R2 ;  /* 0x00000001fcfce824 */ /* 0x000fe200078e0a02 */
[----:B------:R-:W-:Y:S01]  /*4c60*/  ISETP.GE.AND P6, PT, R13, RZ, PT ;  /* 0x000000ff0d00720c */ /* 0x000fe20003fc6270 */
[----:B------:R-:W-:Y:S02]  /*4c70*/  IMAD R30, R2, R9, R11 ;  /* 0x00000009021e7224 */ /* 0x000fe400078e020b */
[----:B------:R-:W-:Y:S02]  /*4c80*/  IMAD.MOV.U32 R11, RZ, RZ, R12 ;  /* 0x000000ffff0b7224 */ /* 0x000fe400078e000c */
[----:B------:R-:W-:Y:S01]  /*4c90*/  @!P4 IMAD.IADD R142, R142, 0x1, -R2 ;  /* 0x000000018e8ec824 */ /* 0x000fe200078e0a02 */
[----:B------:R-:W-:Y:S01]  /*4ca0*/  ISETP.GT.U32.AND P4, PT, R2, R252, PT ;  /* 0x000000fc0200720c */ /* 0x000fe20003f84070 */
[----:B------:R-:W-:-:S04]  /*4cb0*/  IMAD.HI.U32 R9, R6, R11, RZ ;  /* 0x0000000b06097227 */ /* 0x000fc800078e00ff */
[----:B------:R-:W-:Y:S01]  /*4cc0*/  @!P5 IMAD.IADD R28, R28, 0x1, -R2 ;  /* 0x000000011c1cd824 */ /* 0x000fe200078e0a02 */
[----:B------:R-:W-:Y:S01]  /*4cd0*/  ISETP.GE.AND P5, PT, R21, RZ, PT ;  /* 0x000000ff1500720c */ /* 0x000fe20003fa6270 */
[----:B------:R-:W-:Y:S02]  /*4ce0*/  IMAD.MOV R9, RZ, RZ, -R9 ;  /* 0x000000ffff097224 */ /* 0x000fe400078e0a09 */
[----:B------:R-:W-:Y:S01]  /*4cf0*/  @!P2 IMAD.MOV R28, RZ, RZ, -R28 ;  /* 0x000000ffff1ca224 */ /* 0x000fe200078e0a1c */
[C---:B------:R-:W-:Y:S01]  /*4d00*/  ISETP.GT.U32.AND P2, PT, R2.reuse, R30, PT ;  /* 0x0000001e0200720c */ /* 0x040fe20003f44070 */
[----:B------:R-:W-:Y:S02]  /*4d10*/  IMAD R140, R2, R9, R11 ;  /* 0x00000009028c7224 */ /* 0x000fe400078e020b */
[----:B------:R-:W-:Y:S01]  /*4d20*/  @!P0 IMAD.MOV R20, RZ, RZ, -R20 ;  /* 0x000000ffff148224 */ /* 0x000fe200078e0a14 */
[----:B------:R-:W-:Y:S01]  /*4d30*/  ISETP.GE.AND P0, PT, R19, RZ, PT ;  /* 0x000000ff1300720c */ /* 0x000fe20003f06270 */
[----:B------:R-:W-:Y:S01]  /*4d40*/  @!P4 IMAD.IADD R252, R252, 0x1, -R2 ;  /* 0x00000001fcfcc824 */ /* 0x000fe200078e0a02 */
[----:B------:R-:W-:Y:S01]  /*4d50*/  ISETP.GT.U32.AND P4, PT, R2, R140, PT ;  /* 0x0000008c0200720c */ /* 0x000fe20003f84070 */
[----:B------:R-:W-:-:S02]  /*4d60*/  VIADD R19, R3, 0x9c ;  /* 0x0000009c03137836 */ /* 0x000fc40000000000 */
[----:B------:R-:W-:Y:S02]  /*4d70*/  VIADD R12, R3, 0x98 ;  /* 0x00000098030c7836 */ /* 0x000fe40000000000 */
[----:B------:R-:W-:Y:S01]  /*4d80*/  @!P3 IMAD.MOV R26, RZ, RZ, -R26 ;  /* 0x000000ffff1ab224 */ /* 0x000fe200078e0a1a */
[----:B------:R-:W-:Y:S01]  /*4d90*/  IABS R13, R19 ;  /* 0x00000013000d7213 */ /* 0x000fe20000000000 */
[----:B------:R-:W-:Y:S01]  /*4da0*/  @!P1 IMAD.MOV R22, RZ, RZ, -R22 ;  /* 0x000000ffff169224 */ /* 0x000fe200078e0a16 */
[----:B------:R-:W-:Y:S01]  /*4db0*/  ISETP.GT.U32.AND P3, PT, R2, R142, PT ;  /* 0x0000008e0200720c */ /* 0x000fe20003f64070 */
[----:B------:R-:W-:Y:S01]  /*4dc0*/  @!P2 IMAD.IADD R30, R30, 0x1, -R2 ;  /* 0x000000011e1ea824 */ /* 0x000fe200078e0a02 */
[----:B------:R-:W-:Y:S01]  /*4dd0*/  ISETP.GE.AND P1, PT, R17, RZ, PT ;  /* 0x000000ff1100720c */ /* 0x000fe20003f26270 */
[----:B------:R-:W-:Y:S01]  /*4de0*/  IMAD.HI.U32 R9, R6, R13, RZ ;  /* 0x0000000d06097227 */ /* 0x000fe200078e00ff */
[----:B------:R-:W-:Y:S02]  /*4df0*/  IABS R15, R12 ;  /* 0x0000000c000f7213 */ /* 0x000fe40000000000 */
[----:B------:R-:W-:Y:S01]  /*4e00*/  ISETP.GE.AND P2, PT, R12, RZ, PT ;  /* 0x000000ff0c00720c */ /* 0x000fe20003f46270 */
[----:B------:R-:W-:-:S02]  /*4e10*/  VIADD R21, R3, 0x94 ;  /* 0x0000009403157836 */ /* 0x000fc40000000000 */
[----:B------:R-:W-:Y:S01]  /*4e20*/  @!P4 IMAD.IADD R140, R140, 0x1, -R2 ;  /* 0x000000018c8cc824 */ /* 0x000fe200078e0a02 */
[----:B------:R-:W-:Y:S01]  /*4e30*/  ISETP.GT.U32.AND P4, PT, R2, R30, PT ;  /* 0x0000001e0200720c */ /* 0x000fe20003f84070 */
[----:B------:R-:W-:Y:S01]  /*4e40*/  IMAD.HI.U32 R11, R6, R15, RZ ;  /* 0x0000000f060b7227 */ /* 0x000fe200078e00ff */
[----:B------:R-:W-:-:S03]  /*4e50*/  IABS R17, R21 ;  /* 0x0000001500117213 */ /* 0x000fc60000000000 */
[----:B------:R-:W-:Y:S02]  /*4e60*/  IMAD.MOV R48, RZ, RZ, -R9 ;  /* 0x000000ffff307224 */ /* 0x000fe400078e0a09 */
[----:B------:R-:W-:Y:S01]  /*4e70*/  @!P3 IMAD.IADD R142, R142, 0x1, -R2 ;  /* 0x000000018e8eb824 */ /* 0x000fe200078e0a02 */
[----:B------:R-:W-:Y:S01]  /*4e80*/  ISETP.GE.AND P3, PT, R19, RZ, PT ;  /* 0x000000ff1300720c */ /* 0x000fe20003f66270 */
[----:B------:R-:W-:Y:S02]  /*4e90*/  IMAD.MOV R11, RZ, RZ, -R11 ;  /* 0x000000ffff0b7224 */ /* 0x000fe400078e0a0b */
[C---:B------:R-:W-:Y:S02]  /*4ea0*/  IMAD R48, R2.reuse, R48, R13 ;  /* 0x0000003002307224 */ /* 0x040fe400078e020d */
[----:B------:R-:W-:Y:S01]  /*4eb0*/  @!P1 IMAD.MOV R252, RZ, RZ, -R252 ;  /* 0x000000fffffc9224 */ /* 0x000fe200078e0afc */
[----:B------:R-:W-:Y:S01]  /*4ec0*/  ISETP.GT.U32.AND P1, PT, R2, R140, PT ;  /* 0x0000008c0200720c */ /* 0x000fe20003f24070 */
[----:B------:R-:W-:-:S04]  /*4ed0*/  IMAD.HI.U32 R9, R6, R17, RZ ;  /* 0x0000001106097227 */ /* 0x000fc800078e00ff */
[C---:B------:R-:W-:Y:S02]  /*4ee0*/  IMAD R138, R2.reuse, R11, R15 ;  /* 0x0000000b028a7224 */ /* 0x040fe400078e020f */
[----:B------:R-:W-:Y:S01]  /*4ef0*/  @!P0 IMAD.MOV R142, RZ, RZ, -R142 ;  /* 0x000000ffff8e8224 */ /* 0x000fe200078e0a8e */
[----:B------:R-:W-:Y:S01]  /*4f00*/  ISETP.GT.U32.AND P0, PT, R2, R48, PT ;  /* 0x000000300200720c */ /* 0x000fe20003f04070 */
[----:B------:R-:W-:Y:S02]  /*4f10*/  IMAD.MOV R9, RZ, RZ, -R9 ;  /* 0x000000ffff097224 */ /* 0x000fe400078e0a09 */
[----:B------:R-:W-:Y:S01]  /*4f20*/  @!P4 IMAD.IADD R30, R30, 0x1, -R2 ;  /* 0x000000011e1ec824 */ /* 0x000fe200078e0a02 */
[C---:B------:R-:W-:Y:S01]  /*4f30*/  ISETP.GT.U32.AND P4, PT, R2.reuse, R138, PT ;  /* 0x0000008a0200720c */ /* 0x040fe20003f84070 */
[----:B------:R-:W-:Y:S02]  /*4f40*/  IMAD R50, R2, R9, R17 ;  /* 0x0000000902327224 */ /* 0x000fe400078e0211 */
[----:B------:R-:W-:-:S02]  /*4f50*/  VIADD R12, R3, 0x90 ;  /* 0x00000090030c7836 */ /* 0x000fc40000000000 */
[--C-:B------:R-:W-:Y:S01]  /*4f60*/  @!P1 IMAD.IADD R140, R140, 0x1, -R2.reuse ;  /* 0x000000018c8c9824 */ /* 0x100fe200078e0a02 */
[----:B------:R-:W-:Y:S01]  /*4f70*/  ISETP.GT.U32.AND P1, PT, R2, R50, PT ;  /* 0x000000320200720c */ /* 0x000fe20003f24070 */
[----:B------:R-:W-:Y:S01]  /*4f80*/  VIADD R23, R3, 0x8c ;  /* 0x0000008c03177836 */ /* 0x000fe20000000000 */
[----:B------:R-:W-:Y:S01]  /*4f90*/  IABS R13, R12 ;  /* 0x0000000c000d7213 */ /* 0x000fe20000000000 */
[--C-:B------:R-:W-:Y:S01]  /*4fa0*/  @!P0 IMAD.IADD R48, R48, 0x1, -R2.reuse ;  /* 0x0000000130308824 */ /* 0x100fe200078e0a02 */
[----:B------:R-:W-:Y:S01]  /*4fb0*/  ISETP.GE.AND P0, PT, R21, RZ, PT ;  /* 0x000000ff1500720c */ /* 0x000fe20003f06270 */
[----:B------:R-:W-:Y:S01]  /*4fc0*/  VIADD R25, R3, 0x88 ;  /* 0x0000008803197836 */ /* 0x000fe20000000000 */
[----:B------:R-:W-:Y:S01]  /*4fd0*/  IABS R15, R23 ;  /* 0x00000017000f7213 */ /* 0x000fe20000000000 */
[----:B------:R-:W-:Y:S01]  /*4fe0*/  @!P4 IMAD.IADD R138, R138, 0x1, -R2 ;  /* 0x000000018a8ac824 */ /* 0x000fe200078e0a02 */
[----:B------:R-:W-:Y:S01]  /*4ff0*/  ISETP.GT.U32.AND P4, PT, R2, R48, PT ;  /* 0x000000300200720c */ /* 0x000fe20003f84070 */
[----:B------:R-:W-:Y:S01]  /*5000*/  IMAD.HI.U32 R9, R6, R13, RZ ;  /* 0x0000000d06097227 */ /* 0x000fe200078e00ff */
[----:B------:R-:W-:-:S03]  /*5010*/  IABS R17, R25 ;  /* 0x0000001900117213 */ /* 0x000fc60000000000 */
[----:B------:R-:W-:Y:S02]  /*5020*/  IMAD.MOV R9, RZ, RZ, -R9 ;  /* 0x000000ffff097224 */ /* 0x000fe400078e0a09 */
[----:B------:R-:W-:Y:S01]  /*5030*/  @!P1 IMAD.IADD R50, R50, 0x1, -R2 ;  /* 0x0000000132329824 */ /* 0x000fe200078e0a02 */
[----:B------:R-:W-:Y:S01]  /*5040*/  ISETP.GT.U32.AND P1, PT, R2, R138, PT ;  /* 0x0000008a0200720c */ /* 0x000fe20003f24070 */
[----:B------:R-:W-:-:S04]  /*5050*/  IMAD.HI.U32 R11, R6, R15, RZ ;  /* 0x0000000f060b7227 */ /* 0x000fc800078e00ff */
[----:B------:R-:W-:Y:S02]  /*5060*/  IMAD R136, R2, R9, R13 ;  /* 0x0000000902887224 */ /* 0x000fe400078e020d */
[----:B------:R-:W-:Y:S02]  /*5070*/  IMAD.MOV R52, RZ, RZ, -R11 ;  /* 0x000000ffff347224 */ /* 0x000fe400078e0a0b */
[----:B------:R-:W-:Y:S01]  /*5080*/  @!P4 IMAD.IADD R48, R48, 0x1, -R2 ;  /* 0x000000013030c824 */ /* 0x000fe200078e0a02 */
[----:B------:R-:W-:Y:S01]  /*5090*/  ISETP.GT.U32.AND P4, PT, R2, R136, PT ;  /* 0x000000880200720c */ /* 0x000fe20003f84070 */
[----:B------:R-:W-:Y:S02]  /*50a0*/  VIADD R27, R3, 0x84 ;  /* 0x00000084031b7836 */ /* 0x000fe40000000000 */
[----:B------:R-:W-:-:S03]  /*50b0*/  IMAD.HI.U32 R9, R6, R17, RZ ;  /* 0x0000001106097227 */ /* 0x000fc600078e00ff */
[----:B------:R-:W-:Y:S01]  /*50c0*/  IABS R19, R27 ;  /* 0x0000001b00137213 */ /* 0x000fe20000000000 */
[----:B------:R-:W-:Y:S02]  /*50d0*/  IMAD R52, R2, R52, R15 ;  /* 0x0000003402347224 */ /* 0x000fe400078e020f */
[----:B------:R-:W-:Y:S02]  /*50e0*/  IMAD.MOV R9, RZ, RZ, -R9 ;  /* 0x000000ffff097224 */ /* 0x000fe400078e0a09 */
[----:B------:R-:W-:Y:S01]  /*50f0*/  @!P1 IMAD.IADD R138, R138, 0x1, -R2 ;  /* 0x000000018a8a9824 */ /* 0x000fe200078e0a02 */
[C---:B------:R-:W-:Y:S01]  /*5100*/  ISETP.GT.U32.AND P1, PT, R2.reuse, R52, PT ;  /* 0x000000340200720c */ /* 0x040fe20003f24070 */
[----:B------:R-:W-:Y:S02]  /*5110*/  IMAD R56, R2, R9, R17 ;  /* 0x0000000902387224 */ /* 0x000fe400078e0211 */
[----:B------:R-:W-:-:S04]  /*5120*/  IMAD.HI.U32 R11, R6, R19, RZ ;  /* 0x00000013060b7227 */ /* 0x000fc800078e00ff */
[----:B------:R-:W-:Y:S01]  /*5130*/  @!P5 IMAD.MOV R30, RZ, RZ, -R30 ;  /* 0x000000ffff1ed224 */ /* 0x000fe200078e0a1e */
[----:B------:R-:W-:Y:S01]  /*5140*/  ISETP.GT.U32.AND P5, PT, R2, R50, PT ;  /* 0x000000320200720c */ /* 0x000fe20003fa4070 */
[----:B------:R-:W-:Y:S01]  /*5150*/  @!P4 IMAD.IADD R136, R136, 0x1, -R2 ;  /* 0x000000018888c824 */ /* 0x000fe200078e0a02 */
[----:B------:R-:W-:Y:S01]  /*5160*/  ISETP.GT.U32.AND P4, PT, R2, R56, PT ;  /* 0x000000380200720c */ /* 0x000fe20003f84070 */
[----:B------:R-:W-:Y:S02]  /*5170*/  IMAD.MOV R11, RZ, RZ, -R11 ;  /* 0x000000ffff0b7224 */ /* 0x000fe400078e0a0b */
[----:B------:R-:W-:Y:S01]  /*5180*/  @!P6 IMAD.MOV R140, RZ, RZ, -R140 ;  /* 0x000000ffff8ce224 */ /* 0x000fe200078e0a8c */
[----:B------:R-:W-:Y:S01]  /*5190*/  ISETP.GE.AND P6, PT, R12, RZ, PT ;  /* 0x000000ff0c00720c */ /* 0x000fe20003fc6270 */
[----:B------:R-:W-:Y:S02]  /*51a0*/  VIADD R12, R3, 0x80 ;  /* 0x00000080030c7836 */ /* 0x000fe40000000000 */
[----:B------:R-:W-:-:S02]  /*51b0*/  IMAD R58, R2, R11, R19 ;  /* 0x0000000b023a7224 */ /* 0x000fc400078e0213 */
[----:B------:R-:W-:Y:S01]  /*51c0*/  VIADD R21, R3, 0x7c ;  /* 0x0000007c03157836 */ /* 0x000fe20000000000 */
[----:B------:R-:W-:Y:S01]  /*51d0*/  IABS R13, R12 ;  /* 0x0000000c000d7213 */ /* 0x000fe20000000000 */
[----:B------:R-:W-:Y:S01]  /*51e0*/  @!P1 IMAD.IADD R52, R52, 0x1, -R2 ;  /* 0x0000000134349824 */ /* 0x000fe200078e0a02 */
[C---:B------:R-:W-:Y:S01]  /*51f0*/  ISETP.GT.U32.AND P1, PT, R2.reuse, R136, PT ;  /* 0x000000880200720c */ /* 0x040fe20003f24070 */
[----:B------:R-:W-:Y:S01]  /*5200*/  @!P2 IMAD.MOV R138, RZ, RZ, -R138 ;  /* 0x000000ffff8aa224 */ /* 0x000fe200078e0a8a */
[----:B------:R-:W-:Y:S01]  /*5210*/  ISETP.GT.U32.AND P2, PT, R2, R58, PT ;  /* 0x0000003a0200720c */ /* 0x000fe20003f44070 */
[----:B------:R-:W-:Y:S01]  /*5220*/  @!P3 IMAD.MOV R48, RZ, RZ, -R48 ;  /* 0x000000ffff30b224 */ /* 0x000fe200078e0a30 */
[----:B------:R-:W-:Y:S01]  /*5230*/  IABS R15, R21 ;  /* 0x00000015000f7213 */ /* 0x000fe20000000000 */
[--C-:B------:R-:W-:Y:S01]  /*5240*/  @!P5 IMAD.IADD R50, R50, 0x1, -R2.reuse ;  /* 0x000000013232d824 */ /* 0x100fe200078e0a02 */
[----:B------:R-:W-:Y:S01]  /*5250*/  ISETP.GT.U32.AND P3, PT, R2, R52, PT ;  /* 0x000000340200720c */ /* 0x000fe20003f64070 */
[----:B------:R-:W-:Y:S01]  /*5260*/  @!P4 IMAD.IADD R56, R56, 0x1, -R2 ;  /* 0x000000013838c824 */ /* 0x000fe200078e0a02 */
[----:B------:R-:W-:Y:S01]  /*5270*/  ISETP.GE.AND P5, PT, R23, RZ, PT ;  /* 0x000000ff1700720c */ /* 0x000fe20003fa6270 */
[----:B------:R-:W-:Y:S01]  /*5280*/  IMAD.HI.U32 R9, R6, R13, RZ ;  /* 0x0000000d06097227 */ /* 0x000fe200078e00ff */
[----:B------:R-:W-:-:S03]  /*5290*/  ISETP.GE.AND P4, PT, R25, RZ, PT ;  /* 0x000000ff1900720c */ /* 0x000fc60003f86270 */
[----:B------:R-:W-:-:S04]  /*52a0*/  IMAD.HI.U32 R11, R6, R15, RZ ;  /* 0x0000000f060b7227 */ /* 0x000fc800078e00ff */
[----:B------:R-:W-:Y:S01]  /*52b0*/  @!P0 IMAD.MOV R50, RZ, RZ, -R50 ;  /* 0x000000ffff328224 */ /* 0x000fe200078e0a32 */
[----:B------:R-:W-:Y:S01]  /*52c0*/  ISETP.GT.U32.AND P0, PT, R2, R56, PT ;  /* 0x000000380200720c */ /* 0x000fe20003f04070 */
[----:B------:R-:W-:Y:S02]  /*52d0*/  IMAD.MOV R9, RZ, RZ, -R9 ;  /* 0x000000ffff097224 */ /* 0x000fe400078e0a09 */
[----:B------:R-:W-:Y:S02]  /*52e0*/  IMAD.MOV R11, RZ, RZ, -R11 ;  /* 0x000000ffff0b7224 */ /* 0x000fe400078e0a0b */
[--C-:B------:R-:W-:Y:S01]  /*52f0*/  @!P1 IMAD.IADD R136, R136, 0x1, -R2.reuse ;  /* 0x0000000188889824 */ /* 0x100fe200078e0a02 */
[----:B------:R-:W-:Y:S01]  /*5300*/  ISETP.GE.AND P1, PT, R27, RZ, PT ;  /* 0x000000ff1b00720c */ /* 0x000fe20003f26270 */
[----:B------:R-:W-:Y:S02]  /*5310*/  IMAD R78, R2, R9, R13 ;  /* 0x00000009024e7224 */ /* 0x000fe400078e020d */
[----:B------:R-:W-:-:S02]  /*5320*/  @!P2 IMAD.IADD R58, R58, 0x1, -R2 ;  /* 0x000000013a3aa824 */ /* 0x000fc400078e0a02 */
[----:B------:R-:W-:Y:S01]  /*5330*/  @!P3 IMAD.IADD R52, R52, 0x1, -R2 ;  /* 0x000000013434b824 */ /* 0x000fe200078e0a02 */
[----:B------:R-:W-:Y:S01]  /*5340*/  ISETP.GE.AND P3, PT, R12, RZ, PT ;  /* 0x000000ff0c00720c */ /* 0x000fe20003f66270 */
[C---:B------:R-:W-:Y:S01]  /*5350*/  IMAD R80, R2.reuse, R11, R15 ;  /* 0x0000000b02507224 */ /* 0x040fe200078e020f */
[C---:B------:R-:W-:Y:S01]  /*5360*/  ISETP.GT.U32.AND P2, PT, R2.reuse, R58, PT ;  /* 0x0000003a0200720c */ /* 0x040fe20003f44070 */
[----:B------:R-:W-:Y:S01]  /*5370*/  @!P6 IMAD.MOV R136, RZ, RZ, -R136 ;  /* 0x000000ffff88e224 */ /* 0x000fe200078e0a88 */
[C---:B------:R-:W-:Y:S01]  /*5380*/  ISETP.GT.U32.AND P6, PT, R2.reuse, R78, PT ;  /* 0x0000004e0200720c */ /* 0x040fe20003fc4070 */
[----:B------:R-:W-:Y:S01]  /*5390*/  @!P5 IMAD.MOV R52, RZ, RZ, -R52 ;  /* 0x000000ffff34d224 */ /* 0x000fe200078e0a34 */
[----:B------:R-:W-:Y:S01]  /*53a0*/  ISETP.GT.U32.AND P5, PT, R2, R80, PT ;  /* 0x000000500200720c */ /* 0x000fe20003fa4070 */
[----:B------:R-:W-:Y:S02]  /*53b0*/  VIADD R9, R3, 0x78 ;  /* 0x0000007803097836 */ /* 0x000fe40000000000 */
[----:B------:R-:W-:Y:S01]  /*53c0*/  @!P0 IMAD.IADD R56, R56, 0x1, -R2 ;  /* 0x0000000138388824 */ /* 0x000fe200078e0a02 */
[----:B------:R-:W-:Y:S01]  /*53d0*/  ISETP.GE.AND P0, PT, R21, RZ, PT ;  /* 0x000000ff1500720c */ /* 0x000fe20003f06270 */
[----:B------:R-:W-:Y:S01]  /*53e0*/  VIADD R12, R3, 0x70 ;  /* 0x00000070030c7836 */ /* 0x000fe20000000000 */
[----:B------:R-:W-:Y:S01]  /*53f0*/  IABS R11, R9 ;  /* 0x00000009000b7213 */ /* 0x000fe20000000000 */
[----:B------:R-:W-:Y:S01]  /*5400*/  @!P4 IMAD.MOV R56, RZ, RZ, -R56 ;  /* 0x000000ffff38c224 */ /* 0x000fe200078e0a38 */
[----:B------:R-:W-:Y:S01]  /*5410*/  ISETP.GE.AND P4, PT, R9, RZ, PT ;  /* 0x000000ff0900720c */ /* 0x000fe20003f86270 */
[----:B------:R-:W-:Y:S01]  /*5420*/  VIADD R9, R3, 0x74 ;  /* 0x0000007403097836 */ /* 0x000fe20000000000 */
[----:B------:R-:W-:Y:S01]  /*5430*/  IABS R15, R12 ;  /* 0x0000000c000f7213 */ /* 0x000fe20000000000 */
[----:B------:R-:W-:-:S02]  /*5440*/  @!P2 IMAD.IADD R58, R58, 0x1, -R2 ;  /* 0x000000013a3aa824 */ /* 0x000fc400078e0a02 */
[--C-:B------:R-:W-:Y:S01]  /*5450*/  @!P6 IMAD.IADD R78, R78, 0x1, -R2.reuse ;  /* 0x000000014e4ee824 */ /* 0x100fe200078e0a02 */
[----:B------:R-:W-:Y:S01]  /*5460*/  ISETP.GE.AND P2, PT, R9, RZ, PT ;  /* 0x000000ff0900720c */ /* 0x000fe20003f46270 */
[----:B------:R-:W-:Y:S01]  /*5470*/  @!P5 IMAD.IADD R80, R80, 0x1, -R2 ;  /* 0x000000015050d824 */ /* 0x000fe200078e0a02 */
[----:B------:R-:W-:Y:S01]  /*5480*/  IABS R13, R9 ;  /* 0x00000009000d7213 */ /* 0x000fe20000000000 */
[----:B------:R-:W-:Y:S01]  /*5490*/  IMAD.HI.U32 R9, R6, R11, RZ ;  /* 0x0000000b06097227 */ /* 0x000fe200078e00ff */
[C---:B------:R-:W-:Y:S02]  /*54a0*/  ISETP.GT.U32.AND P6, PT, R2.reuse, R78, PT ;  /* 0x0000004e0200720c */ /* 0x040fe40003fc4070 */
[----:B------:R-:W-:Y:S01]  /*54b0*/  ISETP.GT.U32.AND P5, PT, R2, R80, PT ;  /* 0x000000500200720c */ /* 0x000fe20003fa4070 */
[----:B------:R-:W-:Y:S02]  /*54c0*/  IMAD.MOV R9, RZ, RZ, -R9 ;  /* 0x000000ffff097224 */ /* 0x000fe400078e0a09 */
[----:B------:R-:W-:-:S02]  /*54d0*/  VIADD R17, R3, 0x6c ;  /* 0x0000006c03117836 */ /* 0x000fc40000000000 */
[----:B------:R-:W-:Y:S02]  /*54e0*/  IMAD R120, R2, R9, R11 ;  /* 0x0000000902787224 */ /* 0x000fe400078e020b */
[----:B------:R-:W-:-:S04]  /*54f0*/  IMAD.HI.U32 R9, R6, R13, RZ ;  /* 0x0000000d06097227 */ /* 0x000fc800078e00ff */
[----:B------:R-:W-:Y:S02]  /*5500*/  IMAD.MOV R9, RZ, RZ, -R9 ;  /* 0x000000ffff097224 */ /* 0x000fe400078e0a09 */
[--C-:B------:R-:W-:Y:S01]  /*5510*/  @!P6 IMAD.IADD R78, R78, 0x1, -R2.reuse ;  /* 0x000000014e4ee824 */ /* 0x100fe200078e0a02 */
[----:B------:R-:W-:Y:S01]  /*5520*/  ISETP.GT.U32.AND P6, PT, R2, R120, PT ;  /* 0x000000780200720c */ /* 0x000fe20003fc4070 */
[----:B------:R-:W-:Y:S01]  /*5530*/  @!P5 IMAD.IADD R80, R80, 0x1, -R2 ;  /* 0x000000015050d824 */ /* 0x000fe200078e0a02 */
[----:B------:R-:W-:Y:S01]  /*5540*/  ISETP.GE.AND P5, PT, R17, RZ, PT ;  /* 0x000000ff1100720c */ /* 0x000fe20003fa6270 */
[C---:B------:R-:W-:Y:S02]  /*5550*/  IMAD R134, R2.reuse, R9, R13 ;  /* 0x0000000902867224 */ /* 0x040fe400078e020d */
[----:B------:R-:W-:Y:S02]  /*5560*/  @!P0 IMAD.MOV R80, RZ, RZ, -R80 ;  /* 0x000000ffff508224 */ /* 0x000fe400078e0a50 */
[----:B------:R-:W-:Y:S01]  /*5570*/  @!P1 IMAD.MOV R58, RZ, RZ, -R58 ;  /* 0x000000ffff3a9224 */ /* 0x000fe200078e0a3a */
[----:B------:R-:W-:Y:S01]  /*5580*/  ISETP.GT.U32.AND P0, PT, R2, R134, PT ;  /* 0x000000860200720c */ /* 0x000fe20003f04070 */
[----:B------:R-:W-:Y:S01]  /*5590*/  IMAD.HI.U32 R11, R6, R15, RZ ;  /* 0x0000000f060b7227 */ /* 0x000fe200078e00ff */
[----:B------:R-:W-:-:S02]  /*55a0*/  ISETP.GE.AND P1, PT, R12, RZ, PT ;  /* 0x000000ff0c00720c */ /* 0x000fc40003f26270 */
[----:B------:R-:W-:Y:S01]  /*55b0*/  IABS R12, R17 ;  /* 0x00000011000c7213 */ /* 0x000fe20000000000 */
[----:B------:R-:W-:Y:S02]  /*55c0*/  IMAD.MOV R11, RZ, RZ, -R11 ;  /* 0x000000ffff0b7224 */ /* 0x000fe400078e0a0b */
[----:B------:R-:W-:Y:S02]  /*55d0*/  @!P6 IMAD.IADD R120, R120, 0x1, -R2 ;  /* 0x000000017878e824 */ /* 0x000fe400078e0a02 */
[----:B------:R-:W-:Y:S02]  /*55e0*/  IMAD.MOV.U32 R13, RZ, RZ, R12 ;  /* 0x000000ffff0d7224 */ /* 0x000fe400078e000c */
[C---:B------:R-:W-:Y:S01]  /*55f0*/  IMAD R132, R2.reuse, R11, R15 ;  /* 0x0000000b02847224 */ /* 0x040fe200078e020f */
[----:B------:R-:W-:Y:S01]  /*5600*/  ISETP.GT.U32.AND P6, PT, R2, R120, PT ;  /* 0x000000780200720c */ /* 0x000fe20003fc4070 */
[----:B------:R-:W-:Y:S02]  /*5610*/  VIADD R11, R3, 0x68 ;  /* 0x00000068030b7836 */ /* 0x000fe40000000000 */
[----:B------:R-:W-:-:S04]  /*5620*/  IMAD.HI.U32 R9, R6, R13, RZ ;  /* 0x0000000d06097227 */ /* 0x000fc800078e00ff */
[----:B------:R-:W-:Y:S01]  /*5630*/  @!P3 IMAD.MOV R78, RZ, RZ, -R78 ;  /* 0x000000ffff4eb224 */ /* 0x000fe200078e0a4e */
[----:B------:R-:W-:Y:S01]  /*5640*/  ISETP.GE.AND P3, PT, R11, RZ, PT ;  /* 0x000000ff0b00720c */ /* 0x000fe20003f66270 */
[--C-:B------:R-:W-:Y:S01]  /*5650*/  @!P0 IMAD.IADD R134, R134, 0x1, -R2.reuse ;  /* 0x0000000186868824 */ /* 0x100fe200078e0a02 */
[----:B------:R-:W-:Y:S01]  /*5660*/  IABS R11, R11 ;  /* 0x0000000b000b7213 */ /* 0x000fe20000000000 */
[----:B------:R-:W-:Y:S02]  /*5670*/  IMAD.MOV R9, RZ, RZ, -R9 ;  /* 0x000000ffff097224 */ /* 0x000fe400078e0a09 */
[----:B------:R-:W-:Y:S01]  /*5680*/  VIADD R27, R3, 0x60 ;  /* 0x00000060031b7836 */ /* 0x000fe20000000000 */
[C---:B------:R-:W-:Y:S01]  /*5690*/  ISETP.GT.U32.AND P0, PT, R2.reuse, R134, PT ;  /* 0x000000860200720c */ /* 0x040fe20003f04070 */
[----:B------:R-:W-:Y:S02]  /*56a0*/  IMAD R122, R2, R9, R13 ;  /* 0x00000009027a7224 */ /* 0x000fe400078e020d */
[----:B------:R-:W-:Y:S01]  /*56b0*/  IMAD.MOV.U32 R13, RZ, RZ, R11 ;  /* 0x000000ffff0d7224 */ /* 0x000fe200078e000b */
[----:B------:R-:W-:Y:S01]  /*56c0*/  IABS R17, R27 ;  /* 0x0000001b00117213 */ /* 0x000fe20000000000 */
[----:B------:R-:W-:Y:S01]  /*56d0*/  @!P6 IMAD.IADD R120, R120, 0x1, -R2 ;  /* 0x000000017878e824 */ /* 0x000fe200078e0a02 */
[----:B------:R-:W-:Y:S01]  /*56e0*/  ISETP.GT.U32.AND P6, PT, R2, R132, PT ;  /* 0x000000840200720c */ /* 0x000fe20003fc4070 */
[----:B------:R-:W-:-:S04]  /*56f0*/  IMAD.HI.U32 R9, R6, R13, RZ ;  /* 0x0000000d06097227 */ /* 0x000fc800078e00ff */
[----:B------:R-:W-:Y:S02]  /*5700*/  IMAD.MOV R9, RZ, RZ, -R9 ;  /* 0x000000ffff097224 */ /* 0x000fe400078e0a09 */
[----:B------:R-:W-:Y:S01]  /*5710*/  @!P0 IMAD.IADD R134, R134, 0x1, -R2 ;  /* 0x0000000186868824 */ /* 0x000fe200078e0a02 */
[C---:B------:R-:W-:Y:S01]  /*5720*/  ISETP.GT.U32.AND P0, PT, R2.reuse, R122, PT ;  /* 0x0000007a0200720c */ /* 0x040fe20003f04070 */
[----:B------:R-:W-:Y:S02]  /*5730*/  IMAD R124, R2, R9, R13 ;  /* 0x00000009027c7224 */ /* 0x000fe400078e020d */
[----:B------:R-:W-:-:S04]  /*5740*/  IMAD.HI.U32 R9, R6, R17, RZ ;  /* 0x0000001106097227 */ /* 0x000fc800078e00ff */
[C---:B------:R-:W-:Y:S02]  /*5750*/  VIADD R21, R3.reuse, 0x64 ;  /* 0x0000006403157836 */ /* 0x040fe40000000000 */
[----:B------:R-:W-:Y:S02]  /*5760*/  IMAD.MOV R130, RZ, RZ, -R9 ;  /* 0x000000ffff827224 */ /* 0x000fe400078e0a09 */
[----:B------:R-:W-:Y:S01]  /*5770*/  @!P6 IMAD.IADD R132, R132, 0x1, -R2 ;  /* 0x000000018484e824 */ /* 0x000fe200078e0a02 */
[----:B------:R-:W-:Y:S01]  /*5780*/  IABS R15, R21 ;  /* 0x00000015000f7213 */ /* 0x000fe20000000000 */
[C---:B------:R-:W-:Y:S02]  /*5790*/  IMAD R130, R2.reuse, R130, R17 ;  /* 0x0000008202827224 */ /* 0x040fe400078e0211 */
[----:B------:R-:W-:Y:S01]  /*57a0*/  VIADD R29, R3, 0x5c ;  /* 0x0000005c031d7836 */ /* 0x000fe20000000000 */
[C---:B------:R-:W-:Y:S01]  /*57b0*/  ISETP.GT.U32.AND P6, PT, R2.reuse, R132, PT ;  /* 0x000000840200720c */ /* 0x040fe20003fc4070 */
[----:B------:R-:W-:Y:S01]  /*57c0*/  @!P4 IMAD.MOV R120, RZ, RZ, -R120 ;  /* 0x000000ffff78c224 */ /* 0x000fe200078e0a78 */
[----:B------:R-:W-:Y:S01]  /*57d0*/  ISETP.GT.U32.AND P4, PT, R2, R124, PT ;  /* 0x0000007c0200720c */ /* 0x000fe20003f84070 */
[----:B------:R-:W-:Y:S01]  /*57e0*/  @!P0 IMAD.IADD R122, R122, 0x1, -R2 ;  /* 0x000000017a7a8824 */ /* 0x000fe200078e0a02 */
[----:B------:R-:W-:Y:S01]  /*57f0*/  ISETP.GT.U32.AND P0, PT, R2, R130, PT ;  /* 0x000000820200720c */ /* 0x000fe20003f04070 */
[----:B------:R-:W-:Y:S01]  /*5800*/  IMAD.HI.U32 R11, R6, R15, RZ ;  /* 0x0000000f060b7227 */ /* 0x000fe200078e00ff */
[----:B------:R-:W-:-:S03]  /*5810*/  IABS R12, R29 ;  /* 0x0000001d000c7213 */ /* 0x000fc60000000000 */
[----:B------:R-:W-:Y:S02]  /*5820*/  IMAD.MOV R11, RZ, RZ, -R11 ;  /* 0x000000ffff0b7224 */ /* 0x000fe400078e0a0b */
[----:B------:R-:W-:Y:S02]  /*5830*/  IMAD.MOV.U32 R13, RZ, RZ, R12 ;  /* 0x000000ffff0d7224 */ /* 0x000fe400078e000c */
[----:B------:R-:W-:Y:S02]  /*5840*/  IMAD R126, R2, R11, R15 ;  /* 0x0000000b027e7224 */ /* 0x000fe400078e020f */
[----:B------:R-:W-:Y:S02]  /*5850*/  VIADD R12, R3, 0x54 ;  /* 0x00000054030c7836 */ /* 0x000fe40000000000 */
[----:B------:R-:W-:-:S04]  /*5860*/  IMAD.HI.U32 R9, R6, R13, RZ ;  /* 0x0000000d06097227 */ /* 0x000fc800078e00ff */
[----:B------:R-:W-:Y:S01]  /*5870*/  @!P6 IMAD.IADD R132, R132, 0x1, -R2 ;  /* 0x000000018484e824 */ /* 0x000fe200078e0a02 */
[----:B------:R-:W-:Y:S01]  /*5880*/  ISETP.GE.AND P6, PT, R21, RZ, PT ;  /* 0x000000ff1500720c */ /* 0x000fe20003fc6270 */
[----:B------:R-:W-:Y:S01]  /*5890*/  @!P2 IMAD.MOV R134, RZ, RZ, -R134 ;  /* 0x000000ffff86a224 */ /* 0x000fe200078e0a86 */
[----:B------:R-:W-:Y:S01]  /*58a0*/  ISETP.GT.U32.AND P2, PT, R2, R126, PT ;  /* 0x0000007e0200720c */ /* 0x000fe20003f44070 */
[--C-:B------:R-:W-:Y:S01]  /*58b0*/  @!P4 IMAD.IADD R124, R124, 0x1, -R2.reuse ;  /* 0x000000017c7cc824 */ /* 0x100fe200078e0a02 */
[----:B------:R-:W-:Y:S01]  /*58c0*/  ISETP.GT.U32.AND P4, PT, R2, R122, PT ;  /* 0x0000007a0200720c */ /* 0x000fe20003f84070 */
[----:B------:R-:W-:Y:S01]  /*58d0*/  @!P0 IMAD.IADD R130, R130, 0x1, -R2 ;  /* 0x0000000182828824 */ /* 0x000fe200078e0a02 */
[----:B------:R-:W-:Y:S01]  /*58e0*/  IABS R21, R12 ;  /* 0x0000000c00157213 */ /* 0x000fe20000000000 */
[----:B------:R-:W-:Y:S02]  /*58f0*/  IMAD.MOV R9, RZ, RZ, -R9 ;  /* 0x000000ffff097224 */ /* 0x000fe400078e0a09 */
[----:B------:R-:W-:Y:S01]  /*5900*/  VIADD R31, R3, 0x58 ;  /* 0x00000058031f7836 */ /* 0x000fe20000000000 */
[C---:B------:R-:W-:Y:S01]  /*5910*/  ISETP.GT.U32.AND P0, PT, R2.reuse, R130, PT ;  /* 0x000000820200720c */ /* 0x040fe20003f04070 */
[----:B------:R-:W-:-:S02]  /*5920*/  IMAD R128, R2, R9, R13 ;  /* 0x0000000902807224 */ /* 0x000fc400078e020d */
[----:B------:R-:W-:Y:S01]  /*5930*/  IMAD.HI.U32 R9, R6, R21, RZ ;  /* 0x0000001506097227 */ /* 0x000fe200078e00ff */
[----:B------:R-:W-:-:S03]  /*5940*/  IABS R19, R31 ;  /* 0x0000001f00137213 */ /* 0x000fc60000000000 */
[----:B------:R-:W-:Y:S02]  /*5950*/  IMAD.MOV R9, RZ, RZ, -R9 ;  /* 0x000000ffff097224 */ /* 0x000fe400078e0a09 */
[--C-:B------:R-:W-:Y:S01]  /*5960*/  @!P2 IMAD.IADD R126, R126, 0x1, -R2.reuse ;  /* 0x000000017e7ea824 */ /* 0x100fe200078e0a02 */
[----:B------:R-:W-:Y:S01]  /*5970*/  ISETP.GT.U32.AND P2, PT, R2, R124, PT ;  /* 0x0000007c0200720c */ /* 0x000fe20003f44070 */
[----:B------:R-:W-:Y:S01]  /*5980*/  @!P4 IMAD.IADD R122, R122, 0x1, -R2 ;  /* 0x000000017a7ac824 */ /* 0x000fe200078e0a02 */
[C---:B------:R-:W-:Y:S01]  /*5990*/  ISETP.GT.U32.AND P4, PT, R2.reuse, R128, PT ;  /* 0x000000800200720c */ /* 0x040fe20003f84070 */
[C---:B------:R-:W-:Y:S02]  /*59a0*/  IMAD R21, R2.reuse, R9, R21 ;  /* 0x0000000902157224 */ /* 0x040fe400078e0215 */
[----:B------:R-:W-:Y:S01]  /*59b0*/  @!P1 IMAD.MOV R132, RZ, RZ, -R132 ;  /* 0x000000ffff849224 */ /* 0x000fe200078e0a84 */
[----:B------:R-:W-:Y:S01]  /*59c0*/  ISETP.GT.U32.AND P1, PT, R2, R126, PT ;  /* 0x0000007e0200720c */ /* 0x000fe20003f24070 */
[----:B------:R-:W-:Y:S01]  /*59d0*/  @!P0 IMAD.IADD R130, R130, 0x1, -R2 ;  /* 0x0000000182828824 */ /* 0x000fe200078e0a02 */
[----:B------:R-:W-:Y:S01]  /*59e0*/  ISETP.GT.U32.AND P0, PT, R2, R21, PT ;  /* 0x000000150200720c */ /* 0x000fe20003f04070 */
[----:B------:R-:W-:-:S04]  /*59f0*/  IMAD.HI.U32 R11, R6, R19, RZ ;  /* 0x00000013060b7227 */ /* 0x000fc800078e00ff */
[C---:B------:R-:W-:Y:S02]  /*5a00*/  VIADD R13, R3.reuse, 0x50 ;  /* 0x00000050030d7836 */ /* 0x040fe40000000000 */
[----:B------:R-:W-:Y:S02]  /*5a10*/  IMAD.MOV R11, RZ, RZ, -R11 ;  /* 0x000000ffff0b7224 */ /* 0x000fe400078e0a0b */
[----:B------:R-:W-:Y:S01]  /*5a20*/  VIADD R15, R3, 0x4c ;  /* 0x0000004c030f7836 */ /* 0x000fe20000000000 */
[----:B------:R-:W-:Y:S01]  /*5a30*/  IABS R23, R13 ;  /* 0x0000000d00177213 */ /* 0x000fe20000000000 */
[----:B------:R-:W-:Y:S02]  /*5a40*/  IMAD R19, R2, R11, R19 ;  /* 0x0000000b02137224 */ /* 0x000fe400078e0213 */
[----:B------:R-:W-:Y:S01]  /*5a50*/  @!P4 IMAD.IADD R128, R128, 0x1, -R2 ;  /* 0x000000018080c824 */ /* 0x000fe200078e0a02 */
[----:B------:R-:W-:Y:S01]  /*5a60*/  IABS R25, R15 ;  /* 0x0000000f00197213 */ /* 0x000fe20000000000 */
[----:B------:R-:W-:Y:S01]  /*5a70*/  IMAD.HI.U32 R9, R6, R23, RZ ;  /* 0x0000001706097227 */ /* 0x000fe200078e00ff */
[----:B------:R-:W-:-:S03]  /*5a80*/  ISETP.GE.AND P4, PT, R29, RZ, PT ;  /* 0x000000ff1d00720c */ /* 0x000fc60003f86270 */
[--C-:B------:R-:W-:Y:S01]  /*5a90*/  @!P2 IMAD.IADD R124, R124, 0x1, -R2.reuse ;  /* 0x000000017c7ca824 */ /* 0x100fe200078e0a02 */
[----:B------:R-:W-:Y:S01]  /*5aa0*/  ISETP.GT.U32.AND P2, PT, R2, R19, PT ;  /* 0x000000130200720c */ /* 0x000fe20003f44070 */
[--C-:B------:R-:W-:Y:S01]  /*5ab0*/  @!P1 IMAD.IADD R126, R126, 0x1, -R2.reuse ;  /* 0x000000017e7e9824 */ /* 0x100fe200078e0a02 */
[----:B------:R-:W-:Y:S01]  /*5ac0*/  ISETP.GE.AND P1, PT, R27, RZ, PT ;  /* 0x000000ff1b00720c */ /* 0x000fe20003f26270 */
[----:B------:R-:W-:Y:S01]  /*5ad0*/  @!P0 IMAD.IADD R21, R21, 0x1, -R2 ;  /* 0x0000000115158824 */ /* 0x000fe200078e0a02 */
[----:B------:R-:W-:Y:S01]  /*5ae0*/  ISETP.GT.U32.AND P0, PT, R2, R128, PT ;  /* 0x000000800200720c */ /* 0x000fe20003f04070 */
[----:B------:R-:W-:-:S04]  /*5af0*/  IMAD.HI.U32 R11, R6, R25, RZ ;  /* 0x00000019060b7227 */ /* 0x000fc800078e00ff */
[----:B------:R-:W-:Y:S02]  /*5b00*/  IMAD.MOV R9, RZ, RZ, -R9 ;  /* 0x000000ffff097224 */ /* 0x000fe400078e0a09 */
[----:B------:R-:W-:Y:S02]  /*5b10*/  IMAD.MOV R11, RZ, RZ, -R11 ;  /* 0x000000ffff0b7224 */ /* 0x000fe400078e0a0b */
[----:B------:R-:W-:Y:S02]  /*5b20*/  VIADD R17, R3, 0x48 ;  /* 0x0000004803117836 */ /* 0x000fe40000000000 */
[C---:B------:R-:W-:Y:S02]  /*5b30*/  IMAD R23, R2.reuse, R9, R23 ;  /* 0x0000000902177224 */ /* 0x040fe400078e0217 */
[C---:B------:R-:W-:Y:S01]  /*5b40*/  IMAD R25, R2.reuse, R11, R25 ;  /* 0x0000000b02197224 */ /* 0x040fe200078e0219 */
[----:B------:R-:W-:Y:S01]  /*5b50*/  IABS R27, R17 ;  /* 0x00000011001b7213 */ /* 0x000fe20000000000 */
[----:B------:R-:W-:Y:S01]  /*5b60*/  @!P3 IMAD.MOV R124, RZ, RZ, -R124 ;  /* 0x000000ffff7cb224 */ /* 0x000fe200078e0a7c */
[C---:B------:R-:W-:Y:S01]  /*5b70*/  ISETP.GT.U32.AND P3, PT, R2.reuse, R21, PT ;  /* 0x000000150200720c */ /* 0x040fe20003f64070 */
[----:B------:R-:W-:Y:S01]  /*5b80*/  @!P6 IMAD.MOV R126, RZ, RZ, -R126 ;  /* 0x000000ffff7ee224 */ /* 0x000fe200078e0a7e */
[----:B------:R-:W-:Y:S01]  /*5b90*/  ISETP.GT.U32.AND P6, PT, R2, R23, PT ;  /* 0x000000170200720c */ /* 0x000fe20003fc4070 */
[----:B------:R-:W-:Y:S01]  /*5ba0*/  @!P2 IMAD.IADD R19, R19, 0x1, -R2 ;  /* 0x000000011313a824 */ /* 0x000fe200078e0a02 */
[----:B------:R-:W-:Y:S01]  /*5bb0*/  ISETP.GE.AND P2, PT, R31, RZ, PT ;  /* 0x000000ff1f00720c */ /* 0x000fe20003f46270 */
[----:B------:R-:W-:Y:S01]  /*5bc0*/  @!P1 IMAD.MOV R130, RZ, RZ, -R130 ;  /* 0x000000ffff829224 */ /* 0x000fe200078e0a82 */
[----:B------:R-:W-:Y:S01]  /*5bd0*/  ISETP.GE.AND P1, PT, R12, RZ, PT ;  /* 0x000000ff0c00720c */ /* 0x000fe20003f26270 */
[----:B------:R-:W-:Y:S01]  /*5be0*/  @!P0 IMAD.IADD R128, R128, 0x1, -R2 ;  /* 0x0000000180808824 */ /* 0x000fe200078e0a02 */
[----:B------:R-:W-:Y:S01]  /*5bf0*/  ISETP.GT.U32.AND P0, PT, R2, R25, PT ;  /* 0x000000190200720c */ /* 0x000fe20003f04070 */
[----:B------:R-:W-:-:S04]  /*5c00*/  IMAD.HI.U32 R9, R6, R27, RZ ;  /* 0x0000001b06097227 */ /* 0x000fc800078e00ff */
[----:B------:R-:W-:Y:S01]  /*5c10*/  @!P5 IMAD.MOV R122, RZ, RZ, -R122 ;  /* 0x000000ffff7ad224 */ /* 0x000fe200078e0a7a */
[C---:B------:R-:W-:Y:S01]  /*5c20*/  ISETP.GT.U32.AND P5, PT, R2.reuse, R19, PT ;  /* 0x000000130200720c */ /* 0x040fe20003fa4070 */
[----:B------:R-:W-:Y:S02]  /*5c30*/  VIADD R12, R3, 0x44 ;  /* 0x00000044030c7836 */ /* 0x000fe40000000000 */
[----:B------:R-:W-:Y:S02]  /*5c40*/  IMAD.MOV R9, RZ, RZ, -R9 ;  /* 0x000000ffff097224 */ /* 0x000fe400078e0a09 */
[--C-:B------:R-:W-:Y:S01]  /*5c50*/  @!P3 IMAD.IADD R21, R21, 0x1, -R2.reuse ;  /* 0x000000011515b824 */ /* 0x100fe200078e0a02 */
[----:B------:R-:W-:Y:S01]  /*5c60*/  IABS R11, R12 ;  /* 0x0000000c000b7213 */ /* 0x000fe20000000000 */
[--C-:B------:R-:W-:Y:S01]  /*5c70*/  @!P6 IMAD.IADD R23, R23, 0x1, -R2.reuse ;  /* 0x000000011717e824 */ /* 0x100fe200078e0a02 */
[----:B------:R-:W-:Y:S01]  /*5c80*/  ISETP.GE.AND P3, PT, R15, RZ, PT ;  /* 0x000000ff0f00720c */ /* 0x000fe20003f66270 */
[C---:B------:R-:W-:Y:S01]  /*5c90*/  IMAD R27, R2.reuse, R9, R27 ;  /* 0x00000009021b7224 */ /* 0x040fe200078e021b */
[----:B------:R-:W-:Y:S01]  /*5ca0*/  ISETP.GE.AND P6, PT, R17, RZ, PT ;  /* 0x000000ff1100720c */ /* 0x000fe20003fc6270 */
[----:B------:R-:W-:Y:S01]  /*5cb0*/  @!P0 IMAD.IADD R25, R25, 0x1, -R2 ;  /* 0x0000000119198824 */ /* 0x000fe200078e0a02 */
[C---:B------:R-:W-:Y:S01]  /*5cc0*/  ISETP.GT.U32.AND P0, PT, R2.reuse, R23, PT ;  /* 0x000000170200720c */ /* 0x040fe20003f04070 */
[----:B------:R-:W-:Y:S01]  /*5cd0*/  @!P1 IMAD.MOV R21, RZ, RZ, -R21 ;  /* 0x000000ffff159224 */ /* 0x000fe200078e0a15 */
        /* <DEDUP_REMOVED lines=8> */
[----:B------:R-:W-:Y:S02]  /*5d60*/  VIADD R9, R3, 0x40 ;  /* 0x0000004003097836 */ /* 0x000fe40000000000 */
[----:B------:R-:W-:-:S02]  /*5d70*/  @!P0 IMAD.IADD R23, R23, 0x1, -R2 ;  /* 0x0000000117178824 */ /* 0x000fc400078e0a02 */
[----:B------:R-:W-:Y:S01]  /*5d80*/  @!P1 IMAD.IADD R27, R27, 0x1, -R2 ;  /* 0x000000011b1b9824 */ /* 0x000fe200078e0a02 */
[----:B------:R-:W-:Y:S01]  /*5d90*/  IABS R13, R9 ;  /* 0x00000009000d7213 */ /* 0x000fe20000000000 */
[----:B------:R-:W-:Y:S01]  /*5da0*/  @!P5 IMAD.MOV R23, RZ, RZ, -R23 ;  /* 0x000000ffff17d224 */ /* 0x000fe200078e0a17 */
[----:B------:R-:W-:Y:S01]  /*5db0*/  ISETP.GE.AND P0, PT, R9, RZ, PT ;  /* 0x000000ff0900720c */ /* 0x000fe20003f06270 */
[----:B------:R-:W-:Y:S01]  /*5dc0*/  VIADD R11, R3, 0x3c ;  /* 0x0000003c030b7836 */ /* 0x000fe20000000000 */
[----:B------:R-:W-:Y:S01]  /*5dd0*/  ISETP.GT.U32.AND P5, PT, R2, R27, PT ;  /* 0x0000001b0200720c */ /* 0x000fe20003fa4070 */
[----:B------:R-:W-:Y:S01]  /*5de0*/  IMAD.HI.U32 R9, R6, R13, RZ ;  /* 0x0000000d06097227 */ /* 0x000fe200078e00ff */
[----:B------:R-:W-:Y:S02]  /*5df0*/  ISETP.GT.U32.AND P1, PT, R2, R60, PT ;  /* 0x0000003c0200720c */ /* 0x000fe40003f24070 */
[----:B------:R-:W-:Y:S01]  /*5e00*/  IABS R15, R11 ;  /* 0x0000000b000f7213 */ /* 0x000fe20000000000 */
[----:B------:R-:W-:-:S02]  /*5e10*/  IMAD.MOV R9, RZ, RZ, -R9 ;  /* 0x000000ffff097224 */ /* 0x000fc400078e0a09 */
[----:B------:R-:W-:Y:S02]  /*5e20*/  VIADD R29, R3, 0x34 ;  /* 0x00000034031d7836 */ /* 0x000fe40000000000 */
[----:B------:R-:W-:Y:S02]  /*5e30*/  IMAD R64, R2, R9, R13 ;  /* 0x0000000902407224 */ /* 0x000fe400078e020d */
[----:B------:R-:W-:Y:S01]  /*5e40*/  @!P2 IMAD.MOV R19, RZ, RZ, -R19 ;  /* 0x000000ffff13a224 */ /* 0x000fe200078e0a13 */
[----:B------:R-:W-:Y:S01]  /*5e50*/  ISETP.GE.AND P2, PT, R12, RZ, PT ;  /* 0x000000ff0c00720c */ /* 0x000fe20003f46270 */
[--C-:B------:R-:W-:Y:S01]  /*5e60*/  @!P5 IMAD.IADD R27, R27, 0x1, -R2.reuse ;  /* 0x000000011b1bd824 */ /* 0x100fe200078e0a02 */
[----:B------:R-:W-:Y:S01]  /*5e70*/  ISETP.GT.U32.AND P5, PT, R2, R64, PT ;  /* 0x000000400200720c */ /* 0x000fe20003fa4070 */
[--C-:B------:R-:W-:Y:S01]  /*5e80*/  @!P4 IMAD.IADD R25, R25, 0x1, -R2.reuse ;  /* 0x000000011919c824 */ /* 0x100fe200078e0a02 */
[----:B------:R-:W-:Y:S01]  /*5e90*/  ISETP.GE.AND P4, PT, R11, RZ, PT ;  /* 0x000000ff0b00720c */ /* 0x000fe20003f86270 */
[----:B------:R-:W-:Y:S01]  /*5ea0*/  VIADD R12, R3, 0x38 ;  /* 0x00000038030c7836 */ /* 0x000fe20000000000 */
[----:B------:R-:W-:Y:S01]  /*5eb0*/  IABS R11, R29 ;  /* 0x0000001d000b7213 */ /* 0x000fe20000000000 */
[----:B------:R-:W-:-:S02]  /*5ec0*/  @!P1 IMAD.IADD R60, R60, 0x1, -R2 ;  /* 0x000000013c3c9824 */ /* 0x000fc400078e0a02 */
[----:B------:R-:W-:Y:S01]  /*5ed0*/  @!P3 IMAD.MOV R25, RZ, RZ, -R25 ;  /* 0x000000ffff19b224 */ /* 0x000fe200078e0a19 */
[----:B------:R-:W-:Y:S01]  /*5ee0*/  IABS R17, R12 ;  /* 0x0000000c00117213 */ /* 0x000fe20000000000 */
[----:B------:R-:W-:Y:S01]  /*5ef0*/  IMAD.MOV.U32 R13, RZ, RZ, R11 ;  /* 0x000000ffff0d7224 */ /* 0x000fe200078e000b */
[----:B------:R-:W-:Y:S01]  /*5f00*/  ISETP.GT.U32.AND P1, PT, R2, R60, PT ;  /* 0x0000003c0200720c */ /* 0x000fe20003f24070 */
[----:B------:R-:W-:Y:S01]  /*5f10*/  IMAD.HI.U32 R9, R6, R15, RZ ;  /* 0x0000000f06097227 */ /* 0x000fe200078e00ff */
[----:B------:R-:W-:-:S03]  /*5f20*/  ISETP.GE.AND P3, PT, R12, RZ, PT ;  /* 0x000000ff0c00720c */ /* 0x000fc60003f66270 */
[----:B------:R-:W-:Y:S02]  /*5f30*/  @!P5 IMAD.IADD R64, R64, 0x1, -R2 ;  /* 0x000000014040d824 */ /* 0x000fe400078e0a02 */
[----:B------:R-:W-:-:S03]  /*5f40*/  IMAD.HI.U32 R12, R6, R13, RZ ;  /* 0x0000000d060c7227 */ /* 0x000fc600078e00ff */
[----:B------:R-:W-:Y:S01]  /*5f50*/  ISETP.GT.U32.AND P5, PT, R2, R64, PT ;  /* 0x000000400200720c */ /* 0x000fe20003fa4070 */
[----:B------:R-:W-:-:S04]  /*5f60*/  IMAD.HI.U32 R11, R6, R17, RZ ;  /* 0x00000011060b7227 */ /* 0x000fc800078e00ff */
[----:B------:R-:W-:Y:S02]  /*5f70*/  IMAD.MOV R12, RZ, RZ, -R12 ;  /* 0x000000ffff0c7224 */ /* 0x000fe400078e0a0c */
[----:B------:R-:W-:Y:S02]  /*5f80*/  IMAD.MOV R11, RZ, RZ, -R11 ;  /* 0x000000ffff0b7224 */ /* 0x000fe400078e0a0b */
[C---:B------:R-:W-:Y:S02]  /*5f90*/  IMAD R72, R2.reuse, R12, R13 ;  /* 0x0000000c02487224 */ /* 0x040fe400078e020d */
[----:B------:R-:W-:Y:S02]  /*5fa0*/  IMAD R68, R2, R11, R17 ;  /* 0x0000000b02447224 */ /* 0x000fe400078e0211 */
[--C-:B------:R-:W-:Y:S02]  /*5fb0*/  @!P1 IMAD.IADD R60, R60, 0x1, -R2.reuse ;  /* 0x000000013c3c9824 */ /* 0x100fe400078e0a02 */
[----:B------:R-:W-:Y:S01]  /*5fc0*/  @!P5 IMAD.IADD R64, R64, 0x1, -R2 ;  /* 0x000000014040d824 */ /* 0x000fe200078e0a02 */
[C---:B------:R-:W-:Y:S01]  /*5fd0*/  ISETP.GT.U32.AND P5, PT, R2.reuse, R72, PT ;  /* 0x000000480200720c */ /* 0x040fe20003fa4070 */
[----:B------:R-:W-:Y:S01]  /*5fe0*/  @!P2 IMAD.MOV R60, RZ, RZ, -R60 ;  /* 0x000000ffff3ca224 */ /* 0x000fe200078e0a3c */
[----:B------:R-:W-:Y:S01]  /*5ff0*/  ISETP.GT.U32.AND P2, PT, R2, R68, PT ;  /* 0x000000440200720c */ /* 0x000fe20003f44070 */
[----:B------:R-:W-:-:S02]  /*6000*/  IMAD.MOV R9, RZ, RZ, -R9 ;  /* 0x000000ffff097224 */ /* 0x000fc400078e0a09 */
[C---:B------:R-:W-:Y:S02]  /*6010*/  VIADD R35, R3.reuse, 0x28 ;  /* 0x0000002803237836 */ /* 0x040fe40000000000 */
[C---:B------:R-:W-:Y:S02]  /*6020*/  IMAD R66, R2.reuse, R9, R15 ;  /* 0x0000000902427224 */ /* 0x040fe400078e020f */
[----:B------:R-:W-:Y:S01]  /*6030*/  VIADD R33, R3, 0x2c ;  /* 0x0000002c03217836 */ /* 0x000fe20000000000 */
[----:B------:R-:W-:Y:S01]  /*6040*/  IABS R17, R35 ;  /* 0x0000002300117213 */ /* 0x000fe20000000000 */
[----:B------:R-:W-:Y:S01]  /*6050*/  @!P6 IMAD.MOV R27, RZ, RZ, -R27 ;  /* 0x000000ffff1be224 */ /* 0x000fe200078e0a1b */
[----:B------:R-:W-:Y:S01]  /*6060*/  ISETP.GT.U32.AND P1, PT, R2, R66, PT ;  /* 0x000000420200720c */ /* 0x000fe20003f24070 */
[--C-:B------:R-:W-:Y:S01]  /*6070*/  @!P5 IMAD.IADD R72, R72, 0x1, -R2.reuse ;  /* 0x000000014848d824 */ /* 0x100fe200078e0a02 */
[----:B------:R-:W-:Y:S01]  /*6080*/  IABS R15, R33 ;  /* 0x00000021000f7213 */ /* 0x000fe20000000000 */
[----:B------:R-:W-:Y:S01]  /*6090*/  @!P2 IMAD.IADD R68, R68, 0x1, -R2 ;  /* 0x000000014444a824 */ /* 0x000fe200078e0a02 */
[----:B------:R-:W-:Y:S01]  /*60a0*/  ISETP.GE.AND P6, PT, R29, RZ, PT ;  /* 0x000000ff1d00720c */ /* 0x000fe20003fc6270 */
[----:B------:R-:W-:Y:S01]  /*60b0*/  IMAD.HI.U32 R12, R6, R17, RZ ;  /* 0x00000011060c7227 */ /* 0x000fe200078e00ff */
[----:B------:R-:W-:-:S02]  /*60c0*/  ISETP.GT.U32.AND P5, PT, R2, R72, PT ;  /* 0x000000480200720c */ /* 0x000fc40003fa4070 */
[----:B------:R-:W-:Y:S01]  /*60d0*/  ISETP.GT.U32.AND P2, PT, R2, R68, PT ;  /* 0x000000440200720c */ /* 0x000fe20003f44070 */
[----:B------:R-:W-:-:S04]  /*60e0*/  IMAD.HI.U32 R11, R6, R15, RZ ;  /* 0x0000000f060b7227 */ /* 0x000fc800078e00ff */
[----:B------:R-:W-:Y:S02]  /*60f0*/  VIADD R29, R3, 0x30 ;  /* 0x00000030031d7836 */ /* 0x000fe40000000000 */
[----:B------:R-:W-:Y:S02]  /*6100*/  IMAD.MOV R12, RZ, RZ, -R12 ;  /* 0x000000ffff0c7224 */ /* 0x000fe400078e0a0c */
[----:B------:R-:W-:Y:S01]  /*6110*/  IMAD.MOV R11, RZ, RZ, -R11 ;  /* 0x000000ffff0b7224 */ /* 0x000fe200078e0a0b */
[----:B------:R-:W-:Y:S01]  /*6120*/  IABS R13, R29 ;  /* 0x0000001d000d7213 */ /* 0x000fe20000000000 */
[--C-:B------:R-:W-:Y:S02]  /*6130*/  @!P1 IMAD.IADD R66, R66, 0x1, -R2.reuse ;  /* 0x0000000142429824 */ /* 0x100fe400078e0a02 */
[C---:B------:R-:W-:Y:S02]  /*6140*/  IMAD R100, R2.reuse, R12, R17 ;  /* 0x0000000c02647224 */ /* 0x040fe400078e0211 */
[C---:B------:R-:W-:Y:S01]  /*6150*/  IMAD R98, R2.reuse, R11, R15 ;  /* 0x0000000b02627224 */ /* 0x040fe200078e020f */
[----:B------:R-:W-:Y:S01]  /*6160*/  ISETP.GT.U32.AND P1, PT, R2, R66, PT ;  /* 0x000000420200720c */ /* 0x000fe20003f24070 */
[--C-:B------:R-:W-:Y:S01]  /*6170*/  @!P5 IMAD.IADD R72, R72, 0x1, -R2.reuse ;  /* 0x000000014848d824 */ /* 0x100fe200078e0a02 */
[----:B------:R-:W-:Y:S01]  /*6180*/  ISETP.GT.U32.AND P5, PT, R2, R100, PT ;  /* 0x000000640200720c */ /* 0x000fe20003fa4070 */
[----:B------:R-:W-:Y:S01]  /*6190*/  @!P2 IMAD.IADD R68, R68, 0x1, -R2 ;  /* 0x000000014444a824 */ /* 0x000fe200078e0a02 */
[----:B------:R-:W-:Y:S01]  /*61a0*/  ISETP.GT.U32.AND P2, PT, R2, R98, PT ;  /* 0x000000620200720c */ /* 0x000fe20003f44070 */
[----:B------:R-:W-:-:S04]  /*61b0*/  IMAD.HI.U32 R9, R6, R13, RZ ;  /* 0x0000000d06097227 */ /* 0x000fc800078e00ff */
[----:B------:R-:W-:Y:S02]  /*61c0*/  IMAD.MOV R9, RZ, RZ, -R9 ;  /* 0x000000ffff097224 */ /* 0x000fe400078e0a09 */
[C---:B------:R-:W-:Y:S02]  /*61d0*/  VIADD R39, R3.reuse, 0x20 ;  /* 0x0000002003277836 */ /* 0x040fe40000000000 */
[----:B------:R-:W-:Y:S02]  /*61e0*/  IMAD R74, R2, R9, R13 ;  /* 0x00000009024a7224 */ /* 0x000fe400078e020d */
[----:B------:R-:W-:Y:S01]  /*61f0*/  VIADD R37, R3, 0x24 ;  /* 0x0000002403257836 */ /* 0x000fe20000000000 */
[----:B------:R-:W-:Y:S01]  /*6200*/  IABS R17, R39 ;  /* 0x0000002700117213 */ /* 0x000fe20000000000 */
[--C-:B------:R-:W-:Y:S01]  /*6210*/  @!P1 IMAD.IADD R66, R66, 0x1, -R2.reuse ;  /* 0x0000000142429824 */ /* 0x100fe200078e0a02 */
[----:B------:R-:W-:Y:S01]  /*6220*/  ISETP.GT.U32.AND P1, PT, R2, R74, PT ;  /* 0x0000004a0200720c */ /* 0x000fe20003f24070 */
[--C-:B------:R-:W-:Y:S01]  /*6230*/  @!P5 IMAD.IADD R100, R100, 0x1, -R2.reuse ;  /* 0x000000016464d824 */ /* 0x100fe200078e0a02 */
[----:B------:R-:W-:Y:S01]  /*6240*/  IABS R15, R37 ;  /* 0x00000025000f7213 */ /* 0x000fe20000000000 */
[----:B------:R-:W-:-:S02]  /*6250*/  @!P2 IMAD.IADD R98, R98, 0x1, -R2 ;  /* 0x000000016262a824 */ /* 0x000fc400078e0a02 */
[----:B------:R-:W-:Y:S01]  /*6260*/  VIADD R43, R3, 0x18 ;  /* 0x00000018032b7836 */ /* 0x000fe20000000000 */
[----:B------:R-:W-:Y:S01]  /*6270*/  ISETP.GT.U32.AND P5, PT, R2, R100, PT ;  /* 0x000000640200720c */ /* 0x000fe20003fa4070 */
[----:B------:R-:W-:Y:S01]  /*6280*/  IMAD.HI.U32 R11, R6, R17, RZ ;  /* 0x00000011060b7227 */ /* 0x000fe200078e00ff */
[----:B------:R-:W-:Y:S02]  /*6290*/  ISETP.GT.U32.AND P2, PT, R2, R98, PT ;  /* 0x000000620200720c */ /* 0x000fe40003f44070 */
[----:B------:R-:W-:Y:S01]  /*62a0*/  IABS R31, R43 ;  /* 0x0000002b001f7213 */ /* 0x000fe20000000000 */
[----:B------:R-:W-:-:S04]  /*62b0*/  IMAD.HI.U32 R9, R6, R15, RZ ;  /* 0x0000000f06097227 */ /* 0x000fc800078e00ff */
[----:B------:R-:W-:Y:S02]  /*62c0*/  IMAD.MOV R11, RZ, RZ, -R11 ;  /* 0x000000ffff0b7224 */ /* 0x000fe400078e0a0b */
[----:B------:R-:W-:Y:S02]  /*62d0*/  VIADD R41, R3, 0x1c ;  /* 0x0000001c03297836 */ /* 0x000fe40000000000 */
[----:B------:R-:W-:Y:S02]  /*62e0*/  IMAD.MOV R9, RZ, RZ, -R9 ;  /* 0x000000ffff097224 */ /* 0x000fe400078e0a09 */
[----:B------:R-:W-:Y:S01]  /*62f0*/  @!P0 IMAD.MOV R64, RZ, RZ, -R64 ;  /* 0x000000ffff408224 */ /* 0x000fe200078e0a40 */
[----:B------:R-:W-:Y:S01]  /*6300*/  ISETP.GE.AND P0, PT, R29, RZ, PT ;  /* 0x000000ff1d00720c */ /* 0x000fe20003f06270 */
[----:B------:R-:W-:Y:S01]  /*6310*/  @!P1 IMAD.IADD R74, R74, 0x1, -R2 ;  /* 0x000000014a4a9824 */ /* 0x000fe200078e0a02 */
[----:B------:R-:W-:Y:S01]  /*6320*/  IABS R29, R41 ;  /* 0x00000029001d7213 */ /* 0x000fe20000000000 */
[----:B------:R-:W-:-:S02]  /*6330*/  IMAD R104, R2, R11, R17 ;  /* 0x0000000b02687224 */ /* 0x000fc400078e0211 */
[C---:B------:R-:W-:Y:S01]  /*6340*/  IMAD R102, R2.reuse, R9, R15 ;  /* 0x0000000902667224 */ /* 0x040fe200078e020f */
[----:B------:R-:W-:Y:S01]  /*6350*/  ISETP.GT.U32.AND P1, PT, R2, R74, PT ;  /* 0x0000004a0200720c */ /* 0x000fe20003f24070 */
[----:B------:R-:W-:-:S04]  /*6360*/  IMAD.HI.U32 R13, R6, R31, RZ ;  /* 0x0000001f060d7227 */ /* 0x000fc800078e00ff */
[--C-:B------:R-:W-:Y:S01]  /*6370*/  @!P5 IMAD.IADD R100, R100, 0x1, -R2.reuse ;  /* 0x000000016464d824 */ /* 0x100fe200078e0a02 */
[----:B------:R-:W-:Y:S01]  /*6380*/  ISETP.GT.U32.AND P5, PT, R2, R104, PT ;  /* 0x000000680200720c */ /* 0x000fe20003fa4070 */
[----:B------:R-:W-:Y:S01]  /*6390*/  @!P2 IMAD.IADD R98, R98, 0x1, -R2 ;  /* 0x000000016262a824 */ /* 0x000fe200078e0a02 */
[----:B------:R-:W-:Y:S01]  /*63a0*/  ISETP.GT.U32.AND P2, PT, R2, R102, PT ;  /* 0x000000660200720c */ /* 0x000fe20003f44070 */
[----:B------:R-:W-:Y:S02]  /*63b0*/  IMAD.MOV R13, RZ, RZ, -R13 ;  /* 0x000000ffff0d7224 */ /* 0x000fe400078e0a0d */
[----:B------:R-:W-:-:S04]  /*63c0*/  IMAD.HI.U32 R12, R6, R29, RZ ;  /* 0x0000001d060c7227 */ /* 0x000fc800078e00ff */
[C---:B------:R-:W-:Y:S02]  /*63d0*/  IMAD R108, R2.reuse, R13, R31 ;  /* 0x0000000d026c7224 */ /* 0x040fe400078e021f */
[----:B------:R-:W-:Y:S02]  /*63e0*/  IMAD.MOV R12, RZ, RZ, -R12 ;  /* 0x000000ffff0c7224 */ /* 0x000fe400078e0a0c */
[----:B------:R-:W-:Y:S02]  /*63f0*/  VIADD R31, R3, 0x14 ;  /* 0x00000014031f7836 */ /* 0x000fe40000000000 */
[----:B------:R-:W-:Y:S02]  /*6400*/  IMAD R106, R2, R12, R29 ;  /* 0x0000000c026a7224 */ /* 0x000fe400078e021d */
[--C-:B------:R-:W-:Y:S01]  /*6410*/  @!P1 IMAD.IADD R74, R74, 0x1, -R2.reuse ;  /* 0x000000014a4a9824 */ /* 0x100fe200078e0a02 */
[----:B------:R-:W-:Y:S01]  /*6420*/  IABS R9, R31 ;  /* 0x0000001f00097213 */ /* 0x000fe20000000000 */
[--C-:B------:R-:W-:Y:S01]  /*6430*/  @!P5 IMAD.IADD R104, R104, 0x1, -R2.reuse ;  /* 0x000000016868d824 */ /* 0x100fe200078e0a02 */
[----:B------:R-:W-:Y:S01]  /*6440*/  ISETP.GE.AND P1, PT, R33, RZ, PT ;  /* 0x000000ff2100720c */ /* 0x000fe20003f26270 */
[----:B------:R-:W-:Y:S01]  /*6450*/  @!P2 IMAD.IADD R102, R102, 0x1, -R2 ;  /* 0x000000016666a824 */ /* 0x000fe200078e0a02 */
[C---:B------:R-:W-:Y:S01]  /*6460*/  ISETP.GT.U32.AND P5, PT, R2.reuse, R108, PT ;  /* 0x0000006c0200720c */ /* 0x040fe20003fa4070 */
[C---:B------:R-:W-:Y:S01]  /*6470*/  VIADD R33, R3.reuse, 0x10 ;  /* 0x0000001003217836 */ /* 0x040fe20000000000 */
[----:B------:R-:W-:Y:S01]  /*6480*/  ISETP.GT.U32.AND P2, PT, R2, R106, PT ;  /* 0x0000006a0200720c */ /* 0x000fe20003f44070 */
[----:B------:R-:W-:-:S02]  /*6490*/  VIADD R45, R3, 0xc ;  /* 0x0000000c032d7836 */ /* 0x000fc40000000000 */
[C---:B------:R-:W-:Y:S01]  /*64a0*/  VIADD R47, R3.reuse, 0x8 ;  /* 0x00000008032f7836 */ /* 0x040fe20000000000 */
[----:B------:R-:W-:Y:S01]  /*64b0*/  IABS R13, R33 ;  /* 0x00000021000d7213 */ /* 0x000fe20000000000 */
[----:B------:R-:W-:Y:S01]  /*64c0*/  VIADD R12, R3, 0x4 ;  /* 0x00000004030c7836 */ /* 0x000fe20000000000 */
[----:B------:R-:W-:Y:S01]  /*64d0*/  IABS R15, R45 ;  /* 0x0000002d000f7213 */ /* 0x000fe20000000000 */
[----:B------:R-:W-:Y:S01]  /*64e0*/  IMAD.HI.U32 R3, R6, R9, RZ ;  /* 0x0000000906037227 */ /* 0x000fe200078e00ff */
[----:B------:R-:W-:Y:S02]  /*64f0*/  IABS R17, R47 ;  /* 0x0000002f00117213 */ /* 0x000fe40000000000 */
[----:B------:R-:W-:Y:S01]  /*6500*/  IABS R29, R12 ;  /* 0x0000000c001d7213 */ /* 0x000fe20000000000 */
[----:B------:R-:W-:Y:S02]  /*6510*/  IMAD.MOV R3, RZ, RZ, -R3 ;  /* 0x000000ffff037224 */ /* 0x000fe400078e0a03 */
[----:B------:R-:W-:Y:S01]  /*6520*/  @!P5 IMAD.IADD R108, R108, 0x1, -R2 ;  /* 0x000000016c6cd824 */ /* 0x000fe200078e0a02 */
[----:B------:R-:W-:Y:S01]  /*6530*/  ISETP.GE.AND P5, PT, R35, RZ, PT ;  /* 0x000000ff2300720c */ /* 0x000fe20003fa6270 */
[----:B------:R-:W-:-:S02]  /*6540*/  IMAD R110, R2, R3, R9 ;  /* 0x00000003026e7224 */ /* 0x000fc400078e0209 */
[----:B------:R-:W-:Y:S02]  /*6550*/  @!P2 IMAD.IADD R106, R106, 0x1, -R2 ;  /* 0x000000016a6aa824 */ /* 0x000fe400078e0a02 */
[----:B------:R-:W-:Y:S01]  /*6560*/  @!P0 IMAD.MOV R74, RZ, RZ, -R74 ;  /* 0x000000ffff4a8224 */ /* 0x000fe200078e0a4a */
[----:B------:R-:W-:Y:S01]  /*6570*/  ISETP.GT.U32.AND P2, PT, R2, R110, PT ;  /* 0x0000006e0200720c */ /* 0x000fe20003f44070 */
[----:B------:R-:W-:Y:S01]  /*6580*/  IMAD.HI.U32 R3, R6, R13, RZ ;  /* 0x0000000d06037227 */ /* 0x000fe200078e00ff */
[----:B------:R-:W-:-:S03]  /*6590*/  ISETP.GT.U32.AND P0, PT, R2, R108, PT ;  /* 0x0000006c0200720c */ /* 0x000fc60003f04070 */
[----:B------:R-:W-:-:S04]  /*65a0*/  IMAD.HI.U32 R9, R6, R15, RZ ;  /* 0x0000000f06097227 */ /* 0x000fc800078e00ff */
[----:B------:R-:W-:-:S04]  /*65b0*/  IMAD.HI.U32 R11, R6, R17, RZ ;  /* 0x00000011060b7227 */ /* 0x000fc800078e00ff */
[----:B------:R-:W-:-:S04]  /*65c0*/  IMAD.HI.U32 R6, R6, R29, RZ ;  /* 0x0000001d06067227 */ /* 0x000fc800078e00ff */
[----:B------:R-:W-:Y:S01]  /*65d0*/  @!P4 IMAD.MOV R66, RZ, RZ, -R66 ;  /* 0x000000ffff42c224 */ /* 0x000fe200078e0a42 */
[----:B------:R-:W-:Y:S01]  /*65e0*/  ISETP.GT.U32.AND P4, PT, R2, R106, PT ;  /* 0x0000006a0200720c */ /* 0x000fe20003f84070 */
[----:B------:R-:W-:Y:S02]  /*65f0*/  IMAD.MOV R6, RZ, RZ, -R6 ;  /* 0x000000ffff067224 */ /* 0x000fe400078e0a06 */
[----:B------:R-:W-:Y:S01]  /*6600*/  @!P2 IMAD.IADD R110, R110, 0x1, -R2 ;  /* 0x000000016e6ea824 */ /* 0x000fe200078e0a02 */
[C---:B------:R-:W-:Y:S01]  /*6610*/  ISETP.GT.U32.AND P2, PT, R2.reuse, R102, PT ;  /* 0x000000660200720c */ /* 0x040fe20003f44070 */
[C---:B------:R-:W-:Y:S01]  /*6620*/  IMAD R118, R2.reuse, R6, R29 ;  /* 0x0000000602767224 */ /* 0x040fe200078e021d */
[----:B0-----:R-:W-:Y:S01]  /*6630*/  SHF.R.S32.HI R6, RZ, 0x6, R205 ;  /* 0x00000006ff067819 */ /* 0x001fe200000114cd */
[----:B------:R-:W-:Y:S01]  /*6640*/  @!P3 IMAD.MOV R68, RZ, RZ, -R68 ;  /* 0x000000ffff44b224 */ /* 0x000fe200078e0a44 */
[----:B------:R-:W-:Y:S01]  /*6650*/  ISETP.GT.U32.AND P3, PT, R2, R104, PT ;  /* 0x000000680200720c */ /* 0x000fe20003f64070 */
[----:B------:R-:W-:Y:S01]  /*6660*/  @!P0 IMAD.IADD R108, R108, 0x1, -R2 ;  /* 0x000000016c6c8824 */ /* 0x000fe200078e0a02 */
[----:B------:R-:W-:Y:S01]  /*6670*/  ISETP.GT.U32.AND P0, PT, R2, R118, PT ;  /* 0x000000760200720c */ /* 0x000fe20003f04070 */
[----:B------:R-:W-:Y:S01]  /*6680*/  IMAD.MOV R3, RZ, RZ, -R3 ;  /* 0x000000ffff037224 */ /* 0x000fe200078e0a03 */
[----:B------:R-:W-:Y:S01]  /*6690*/  SGXT R6, R6, 0x1 ;  /* 0x000000010606781a */ /* 0x000fe20000000200 */
[----:B------:R-:W-:-:S02]  /*66a0*/  IMAD.MOV R9, RZ, RZ, -R9 ;  /* 0x000000ffff097224 */ /* 0x000fc400078e0a09 */
[----:B------:R-:W-:Y:S02]  /*66b0*/  IMAD.MOV R11, RZ, RZ, -R11 ;  /* 0x000000ffff0b7224 */ /* 0x000fe400078e0a0b */
[----:B------:R-:W-:Y:S01]  /*66c0*/  @!P4 IMAD.IADD R106, R106, 0x1, -R2 ;  /* 0x000000016a6ac824 */ /* 0x000fe200078e0a02 */
[----:B------:R-:W-:Y:S01]  /*66d0*/  ISETP.GE.AND P4, PT, R39, RZ, PT ;  /* 0x000000ff2700720c */ /* 0x000fe20003f86270 */
[C---:B------:R-:W-:Y:S02]  /*66e0*/  IMAD R112, R2.reuse, R3, R13 ;  /* 0x0000000302707224 */ /* 0x040fe400078e020d */
[C---:B------:R-:W-:Y:S01]  /*66f0*/  IMAD R114, R2.reuse, R9, R15 ;  /* 0x0000000902727224 */ /* 0x040fe200078e020f */
[----:B------:R-:W-:Y:S01]  /*6700*/  LOP3.LUT R9, R205, 0x40, RZ, 0xc0, !PT ;  /* 0x00000040cd097812 */ /* 0x000fe200078ec0ff */
[C---:B------:R-:W-:Y:S02]  /*6710*/  IMAD R116, R2.reuse, R11, R17 ;  /* 0x0000000b02747224 */ /* 0x040fe400078e0211 */
[----:B------:R-:W-:Y:S01]  /*6720*/  @!P1 IMAD.MOV R98, RZ, RZ, -R98 ;  /* 0x000000ffff629224 */ /* 0x000fe200078e0a62 */
[C---:B------:R-:W-:Y:S01]  /*6730*/  ISETP.GT.U32.AND P1, PT, R2.reuse, R112, PT ;  /* 0x000000700200720c */ /* 0x040fe20003f24070 */
[----:B------:R-:W-:Y:S01]  /*6740*/  @!P5 IMAD.MOV R100, RZ, RZ, -R100 ;  /* 0x000000ffff64d224 */ /* 0x000fe200078e0a64 */
[----:B------:R-:W-:Y:S01]  /*6750*/  ISETP.GT.U32.AND P5, PT, R2, R114, PT ;  /* 0x000000720200720c */ /* 0x000fe20003fa4070 */
[--C-:B------:R-:W-:Y:S01]  /*6760*/  @!P2 IMAD.IADD R102, R102, 0x1, -R2.reuse ;  /* 0x000000016666a824 */ /* 0x100fe200078e0a02 */
[----:B------:R-:W-:Y:S01]  /*6770*/  ISETP.GT.U32.AND P2, PT, R2, R116, PT ;  /* 0x000000740200720c */ /* 0x000fe20003f44070 */
[--C-:B------:R-:W-:Y:S01]  /*6780*/  @!P3 IMAD.IADD R104, R104, 0x1, -R2.reuse ;  /* 0x000000016868b824 */ /* 0x100fe200078e0a02 */
[----:B------:R-:W-:Y:S01]  /*6790*/  ISETP.GE.AND P3, PT, R37, RZ, PT ;  /* 0x000000ff2500720c */ /* 0x000fe20003f66270 */
[----:B------:R-:W-:-:S02]  /*67a0*/  @!P0 IMAD.IADD R118, R118, 0x1, -R2 ;  /* 0x0000000176768824 */ /* 0x000fc400078e0a02 */
[----:B------:R-:W-:Y:S01]  /*67b0*/  @!P6 IMAD.MOV R72, RZ, RZ, -R72 ;  /* 0x000000ffff48e224 */ /* 0x000fe200078e0a48 */
[C---:B------:R-:W-:Y:S01]  /*67c0*/  ISETP.GT.U32.AND P6, PT, R2.reuse, R110, PT ;  /* 0x0000006e0200720c */ /* 0x040fe20003fc4070 */
[----:B------:R-:W-:Y:S01]  /*67d0*/  @!P4 IMAD.MOV R104, RZ, RZ, -R104 ;  /* 0x000000ffff68c224 */ /* 0x000fe200078e0a68 */
[----:B------:R-:W-:Y:S01]  /*67e0*/  ISETP.GT.U32.AND P4, PT, R2, R118, PT ;  /* 0x000000760200720c */ /* 0x000fe20003f84070 */
[--C-:B------:R-:W-:Y:S01]  /*67f0*/  @!P1 IMAD.IADD R112, R112, 0x1, -R2.reuse ;  /* 0x0000000170709824 */ /* 0x100fe200078e0a02 */
[----:B------:R-:W-:Y:S01]  /*6800*/  ISETP.GE.AND P1, PT, R43, RZ, PT ;  /* 0x000000ff2b00720c */ /* 0x000fe20003f26270 */
[--C-:B------:R-:W-:Y:S02]  /*6810*/  @!P5 IMAD.IADD R114, R114, 0x1, -R2.reuse ;  /* 0x000000017272d824 */ /* 0x100fe400078e0a02 */
[----:B------:R-:W-:Y:S01]  /*6820*/  @!P2 IMAD.IADD R116, R116, 0x1, -R2 ;  /* 0x000000017474a824 */ /* 0x000fe200078e0a02 */
[C---:B------:R-:W-:Y:S01]  /*6830*/  ISETP.GT.U32.AND P5, PT, R2.reuse, R112, PT ;  /* 0x000000700200720c */ /* 0x040fe20003fa4070 */
[----:B------:R-:W-:Y:S01]  /*6840*/  @!P3 IMAD.MOV R102, RZ, RZ, -R102 ;  /* 0x000000ffff66b224 */ /* 0x000fe200078e0a66 */
[C---:B------:R-:W-:Y:S01]  /*6850*/  ISETP.GT.U32.AND P2, PT, R2.reuse, R114, PT ;  /* 0x000000720200720c */ /* 0x040fe20003f44070 */
[----:B------:R-:W-:Y:S01]  /*6860*/  IMAD.SHL.U32 R3, R205, 0x2, RZ ;  /* 0x00000002cd037824 */ /* 0x000fe200078e00ff */
[----:B------:R-:W-:Y:S01]  /*6870*/  ISETP.GT.U32.AND P0, PT, R2, R116, PT ;  /* 0x000000740200720c */ /* 0x000fe20003f04070 */
[--C-:B------:R-:W-:Y:S01]  /*6880*/  @!P6 IMAD.IADD R110, R110, 0x1, -R2.reuse ;  /* 0x000000016e6ee824 */ /* 0x100fe200078e0a02 */
[----:B------:R-:W-:Y:S01]  /*6890*/  ISETP.GE.AND P6, PT, R41, RZ, PT ;  /* 0x000000ff2900720c */ /* 0x000fe20003fc6270 */
[----:B------:R-:W-:Y:S01]  /*68a0*/  @!P4 IMAD.IADD R118, R118, 0x1, -R2 ;  /* 0x000000017676c824 */ /* 0x000fe200078e0a02 */
[----:B------:R-:W-:Y:S01]  /*68b0*/  ISETP.NE.AND P4, PT, R5, RZ, PT ;  /* 0x000000ff0500720c */ /* 0x000fe20003f85270 */
[----:B------:R-:W-:Y:S01]  /*68c0*/  @!P1 IMAD.MOV R108, RZ, RZ, -R108 ;  /* 0x000000ffff6c9224 */ /* 0x000fe200078e0a6c */
[----:B------:R-:W-:Y:S01]  /*68d0*/  LOP3.LUT R5, RZ, R5, RZ, 0x33, !PT ;  /* 0x00000005ff057212 */ /* 0x000fe200078e33ff */
[----:B------:R-:W-:Y:S01]  /*68e0*/  IMAD R0, R0, UR4, RZ ;  /* 0x0000000400007c24 */ /* 0x000fe2000f8e02ff */
[----:B------:R-:W-:Y:S01]  /*68f0*/  ISETP.GE.AND P3, PT, R31, RZ, PT ;  /* 0x000000ff1f00720c */ /* 0x000fe20003f66270 */
[--C-:B------:R-:W-:Y:S01]  /*6900*/  @!P5 IMAD.IADD R112, R112, 0x1, -R2.reuse ;  /* 0x000000017070d824 */ /* 0x100fe200078e0a02 */
[C---:B------:R-:W-:Y:S01]  /*6910*/  SEL R15, R5.reuse, R22, !P4 ;  /* 0x00000016050f7207 */ /* 0x040fe20006000000 */
[--C-:B------:R-:W-:Y:S01]  /*6920*/  @!P2 IMAD.IADD R114, R114, 0x1, -R2.reuse ;  /* 0x000000017272a824 */ /* 0x100fe200078e0a02 */
[C---:B------:R-:W-:Y:S01]  /*6930*/  SEL R13, R5.reuse, R24, !P4 ;  /* 0x00000018050d7207 */ /* 0x040fe20006000000 */
[----:B------:R-:W-:Y:S01]  /*6940*/  @!P0 IMAD.IADD R116, R116, 0x1, -R2 ;  /* 0x0000000174748824 */ /* 0x000fe200078e0a02 */
[C---:B------:R-:W-:Y:S01]  /*6950*/  SEL R22, R5.reuse, R56, !P4 ;  /* 0x0000003805167207 */ /* 0x040fe20006000000 */
[----:B------:R-:W-:Y:S01]  /*6960*/  @!P6 IMAD.MOV R106, RZ, RZ, -R106 ;  /* 0x000000ffff6ae224 */ /* 0x000fe200078e0a6a */
[----:B------:R-:W-:Y:S01]  /*6970*/  SEL R24, R5, R52, !P4 ;  /* 0x0000003405187207 */ /* 0x000fe20006000000 */
[----:B------:R-:W0:Y:S01]  /*6980*/  LDC.64 R56, c[0x0][0x218] ;  /* 0x00008600ff387b82 */ /* 0x000e220000000a00 */
[----:B------:R-:W-:Y:S01]  /*6990*/  ISETP.GE.AND P6, PT, R33, RZ, PT ;  /* 0x000000ff2100720c */ /* 0x000fe20003fc6270 */
[-C--:B--2---:R-:W-:Y:S01]  /*69a0*/  IMAD R22, R22, R59.reuse, RZ ;  /* 0x0000003b16167224 */ /* 0x084fe200078e02ff */
[----:B------:R-:W-:Y:S01]  /*69b0*/  ISETP.GE.AND P5, PT, R45, RZ, PT ;  /* 0x000000ff2d00720c */ /* 0x000fe20003fa6270 */
[----:B------:R-:W-:Y:S01]  /*69c0*/  @!P3 IMAD.MOV R110, RZ, RZ, -R110 ;  /* 0x000000ffff6eb224 */ /* 0x000fe200078e0a6e */
[----:B------:R-:W-:Y:S01]  /*69d0*/  ISETP.GE.AND P2, PT, R47, RZ, PT ;  /* 0x000000ff2f00720c */ /* 0x000fe20003f46270 */
[----:B------:R-:W-:Y:S01]  /*69e0*/  IMAD R24, R24, R59, RZ ;  /* 0x0000003b18187224 */ /* 0x000fe200078e02ff */
[----:B------:R-:W-:Y:S01]  /*69f0*/  ISETP.GE.AND P0, PT, R12, RZ, PT ;  /* 0x000000ff0c00720c */ /* 0x000fe20003f06270 */
[----:B------:R-:W1:Y:S01]  /*6a00*/  LDC.64 R52, c[0x0][0x218] ;  /* 0x00008600ff347b82 */ /* 0x000e620000000a00 */
[C---:B------:R-:W-:Y:S01]  /*6a10*/  SEL R251, R5.reuse, R26, !P4 ;  /* 0x0000001a05fb7207 */ /* 0x040fe20006000000 */
[----:B------:R-:W-:Y:S01]  /*6a20*/  ULDC.64 UR4, c[0x0][0x210] ;  /* 0x0000840000047ab9 */ /* 0x000fe20000000a00 */
[----:B------:R-:W-:-:S02]  /*6a30*/  SEL R17, R5, R28, !P4 ;  /* 0x0000001c05117207 */ /* 0x000fc40006000000 */
[C---:B------:R-:W-:Y:S01]  /*6a40*/  SEL R26, R5.reuse, R50, !P4 ;  /* 0x00000032051a7207 */ /* 0x040fe20006000000 */
[----:B------:R-:W-:Y:S01]  /*6a50*/  @!P6 IMAD.MOV R112, RZ, RZ, -R112 ;  /* 0x000000ffff70e224 */ /* 0x000fe200078e0a70 */
[----:B------:R-:W-:Y:S01]  /*6a60*/  SEL R28, R5, R48, !P4 ;  /* 0x00000030051c7207 */ /* 0x000fe20006000000 */
[----:B------:R-:W2:Y:S01]  /*6a70*/  LDC.64 R50, c[0x0][0x218] ;  /* 0x00008600ff327b82 */ /* 0x000ea20000000a00 */
[----:B------:R-:W-:Y:S01]  /*6a80*/  LOP3.LUT R3, R3, 0x7e, RZ, 0xc0, !PT ;  /* 0x0000007e03037812 */ /* 0x000fe200078ec0ff */
[----:B------:R-:W-:Y:S01]  /*6a90*/  @!P5 IMAD.MOV R114, RZ, RZ, -R114 ;  /* 0x000000ffff72d224 */ /* 0x000fe200078e0a72 */
[C---:B------:R-:W-:Y:S01]  /*6aa0*/  SEL R60, R5.reuse, R60, !P4 ;  /* 0x0000003c053c7207 */ /* 0x040fe20006000000 */
[----:B------:R-:W-:Y:S01]  /*6ab0*/  @!P2 IMAD.MOV R116, RZ, RZ, -R116 ;  /* 0x000000ffff74a224 */ /* 0x000fe200078e0a74 */
[C---:B------:R-:W-:Y:S01]  /*6ac0*/  SEL R64, R5.reuse, R64, !P4 ;  /* 0x0000004005407207 */ /* 0x040fe20006000000 */
[----:B------:R-:W-:Y:S01]  /*6ad0*/  @!P0 IMAD.MOV R118, RZ, RZ, -R118 ;  /* 0x000000ffff768224 */ /* 0x000fe200078e0a76 */
[----:B------:R-:W-:Y:S01]  /*6ae0*/  SEL R11, R5, R16, !P4 ;  /* 0x00000010050b7207 */ /* 0x000fe20006000000 */
[----:B------:R-:W3:Y:S01]  /*6af0*/  LDC.64 R48, c[0x0][0x218] ;  /* 0x00008600ff307b82 */ /* 0x000ee20000000a00 */
[----:B------:R-:W-:Y:S01]  /*6b00*/  IMAD R12, R9, 0x40, R3 ;  /* 0x00000040090c7824 */ /* 0x000fe200078e0203 */
[----:B------:R-:W-:Y:S01]  /*6b10*/  LOP3.LUT R3, R3, 0x90, R6, 0x78, !PT ;  /* 0x0000009003037812 */ /* 0x000fe200078e7806 */
[-C--:B------:R-:W-:Y:S01]  /*6b20*/  IMAD R60, R60, R59.reuse, RZ ;  /* 0x0000003b3c3c7224 */ /* 0x080fe200078e02ff */
[C---:B------:R-:W-:Y:S01]  /*6b30*/  SEL R9, R5.reuse, R10, !P4 ;  /* 0x0000000a05097207 */ /* 0x040fe20006000000 */
[-C--:B------:R-:W-:Y:S01]  /*6b40*/  IMAD R64, R64, R59.reuse, RZ ;  /* 0x0000003b40407224 */ /* 0x080fe200078e02ff */
[----:B------:R-:W-:Y:S01]  /*6b50*/  SEL R35, R5, R14, !P4 ;  /* 0x0000000e05237207 */ /* 0x000fe20006000000 */
[-C--:B------:R-:W-:Y:S01]  /*6b60*/  IMAD R251, R251, R59.reuse, RZ ;  /* 0x0000003bfbfb7224 */ /* 0x080fe200078e02ff */
[C---:B------:R-:W-:Y:S01]  /*6b70*/  SEL R249, R5.reuse, R18, !P4 ;  /* 0x0000001205f97207 */ /* 0x040fe20006000000 */
[-C--:B------:R-:W-:Y:S01]  /*6b80*/  IMAD R28, R28, R59.reuse, RZ ;  /* 0x0000003b1c1c7224 */ /* 0x080fe200078e02ff */
[----:B------:R-:W-:Y:S01]  /*6b90*/  SEL R33, R5, R20, !P4 ;  /* 0x0000001405217207 */ /* 0x000fe20006000000 */
[-C--:B------:R-:W-:Y:S01]  /*6ba0*/  IMAD R35, R35, R59.reuse, RZ ;  /* 0x0000003b23237224 */ /* 0x080fe200078e02ff */
[----:B------:R-:W-:Y:S01]  /*6bb0*/  SEL R16, R5, R80, !P4 ;  /* 0x0000005005107207 */ /* 0x000fe20006000000 */
[-C--:B------:R-:W-:Y:S01]  /*6bc0*/  IMAD R249, R249, R59.reuse, RZ ;  /* 0x0000003bf9f97224 */ /* 0x080fe200078e02ff */
[C---:B------:R-:W-:Y:S01]  /*6bd0*/  SEL R20, R5.reuse, R58, !P4 ;  /* 0x0000003a05147207 */ /* 0x040fe20006000000 */
[----:B------:R-:W4:Y:S01]  /*6be0*/  LDC.64 R80, c[0x0][0x218] ;  /* 0x00008600ff507b82 */ /* 0x000f220000000a00 */
[----:B------:R-:W-:Y:S01]  /*6bf0*/  SEL R18, R5, R78, !P4 ;  /* 0x0000004e05127207 */ /* 0x000fe20006000000 */
[-C--:B------:R-:W-:Y:S01]  /*6c00*/  IMAD R33, R33, R59.reuse, RZ ;  /* 0x0000003b21217224 */ /* 0x080fe200078e02ff */
[C---:B------:R-:W-:Y:S01]  /*6c10*/  SEL R14, R5.reuse, R120, !P4 ;  /* 0x00000078050e7207 */ /* 0x040fe20006000000 */
[-C--:B------:R-:W-:Y:S01]  /*6c20*/  IMAD R26, R26, R59.reuse, RZ ;  /* 0x0000003b1a1a7224 */ /* 0x080fe200078e02ff */
[C---:B------:R-:W-:Y:S01]  /*6c30*/  SEL R2, R5.reuse, R122, !P4 ;  /* 0x0000007a05027207 */ /* 0x040fe20006000000 */
[-C--:B------:R-:W-:Y:S01]  /*6c40*/  IMAD R20, R20, R59.reuse, RZ ;  /* 0x0000003b14147224 */ /* 0x080fe200078e02ff */
[C---:B------:R-:W-:Y:S01]  /*6c50*/  SEL R6, R5.reuse, R124, !P4 ;  /* 0x0000007c05067207 */ /* 0x040fe20006000000 */
[----:B------:R-:W5:Y:S01]  /*6c60*/  LDC.64 R78, c[0x0][0x218] ;  /* 0x00008600ff4e7b82 */ /* 0x000f620000000a00 */
[C---:B------:R-:W-:Y:S01]  /*6c70*/  SEL R10, R5.reuse, R126, !P4 ;  /* 0x0000007e050a7207 */ /* 0x040fe20006000000 */
[-C--:B------:R-:W-:Y:S01]  /*6c80*/  IMAD R18, R18, R59.reuse, RZ ;  /* 0x0000003b12127224 */ /* 0x080fe200078e02ff */
        /* <DEDUP_REMOVED lines=17> */
[-C--:B------:R-:W-:Y:S01]  /*6da0*/  IMAD R95, R36, R59.reuse, RZ ;  /* 0x0000003b245f7224 */ /* 0x080fe200078e02ff */
[C---:B------:R-:W-:Y:S01]  /*6db0*/  SEL R212, R5.reuse, R212, !P4 ;  /* 0x000000d405d47207 */ /* 0x040fe20006000000 */
[-C--:B------:R-:W-:Y:S01]  /*6dc0*/  IMAD R211, R38, R59.reuse, RZ ;  /* 0x0000003b26d37224 */ /* 0x080fe200078e02ff */
[----:B------:R-:W-:Y:S01]  /*6dd0*/  SEL R40, R5, R40, !P4 ;  /* 0x0000002805287207 */ /* 0x000fe20006000000 */
        /* <DEDUP_REMOVED lines=150> */
[----:B------:R-:W-:Y:S01]  /*7740*/  IMAD R30, R30, R59, RZ ;  /* 0x0000003b1e1e7224 */ /* 0x000fe200078e02ff */
        /* <DEDUP_REMOVED lines=38> */
[----:B------:R-:W-:Y:S01]  /*79b0*/  SEL R118, R5, R118, !P4 ;  /* 0x0000007605767207 */ /* 0x000fe20006000000 */
[----:B------:R-:W5:Y:S01]  /*79c0*/  LDC.64 R68, c[0x0][0x218] ;  /* 0x00008600ff447b82 */ /* 0x000f620000000a00 */
[----:B0-----:R-:W-:Y:S01]  /*79d0*/  LEA R56, P0, R60, R56, 0x1 ;  /* 0x000000383c387211 */ /* 0x001fe200078008ff */
[-C--:B------:R-:W-:Y:S01]  /*79e0*/  IMAD R23, R120, R59.reuse, RZ ;  /* 0x0000003b78177224 */ /* 0x080fe200078e02ff */
[----:B-1----:R-:W-:Y:S01]  /*79f0*/  LEA R52, P1, R64, R52, 0x1 ;  /* 0x0000003440347211 */ /* 0x002fe200078208ff */
[-C--:B------:R-:W-:Y:S01]  /*7a00*/  IMAD R99, R58, R59.reuse, RZ ;  /* 0x0000003b3a637224 */ /* 0x080fe200078e02ff */
[----:B------:R-:W-:Y:S01]  /*7a10*/  CS2R R120, SRZ ;  /* 0x0000000000787805 */ /* 0x000fe2000001ff00 */
[----:B------:R0:W-:Y:S01]  /*7a20*/  STL [R1+0x924], R56 ;  /* 0x0009243801007387 */ /* 0x0001e20000100800 */
[-C--:B------:R-:W-:Y:S01]  /*7a30*/  IMAD R100, R100, R59.reuse, RZ ;  /* 0x0000003b64647224 */ /* 0x080fe200078e02ff */
[----:B------:R-:W1:Y:S01]  /*7a40*/  LDC.64 R4, c[0x0][0x218] ;  /* 0x00008600ff047b82 */ /* 0x000e620000000a00 */
[-C--:B------:R-:W-:Y:S01]  /*7a50*/  IMAD R102, R102, R59.reuse, RZ ;  /* 0x0000003b66667224 */ /* 0x080fe200078e02ff */
[----:B------:R3:W-:Y:S01]  /*7a60*/  STL [R1+0x80c], R52 ;  /* 0x00080c3401007387 */ /* 0x0007e20000100800 */
[-C--:B------:R-:W-:Y:S01]  /*7a70*/  IMAD R104, R104, R59.reuse, RZ ;  /* 0x0000003b68687224 */ /* 0x080fe200078e02ff */
[----:B------:R-:W-:Y:S01]  /*7a80*/  CS2R R122, SRZ ;  /* 0x00000000007a7805 */ /* 0x000fe2000001ff00 */
[-C--:B------:R-:W-:Y:S01]  /*7a90*/  IMAD R106, R106, R59.reuse, RZ ;  /* 0x0000003b6a6a7224 */ /* 0x080fe200078e02ff */
[----:B------:R-:W-:Y:S01]  /*7aa0*/  CS2R R124, SRZ ;  /* 0x00000000007c7805 */ /* 0x000fe2000001ff00 */
[----:B------:R-:W-:Y:S01]  /*7ab0*/  IMAD R108, R108, R59, RZ ;  /* 0x0000003b6c6c7224 */ /* 0x000fe200078e02ff */
[----:B0-----:R-:W-:Y:S01]  /*7ac0*/  LEA.HI.X.SX32 R56, R60, R57, 0x1, P0 ;  /* 0x000000393c387211 */ /* 0x001fe200000f0eff */
[----:B------:R-:W0:Y:S01]  /*7ad0*/  LDC.64 R66, c[0x0][0x218] ;  /* 0x00008600ff427b82 */ /* 0x000e220000000a00 */
[----:B--2---:R-:W-:Y:S01]  /*7ae0*/  LEA R50, P0, R101, R50, 0x1 ;  /* 0x0000003265327211 */ /* 0x004fe200078008ff */
[----:B------:R-:W-:Y:S01]  /*7af0*/  IMAD R110, R110, R59, RZ ;  /* 0x0000003b6e6e7224 */ /* 0x000fe200078e02ff */
[----:B---3--:R-:W-:Y:S01]  /*7b00*/  LEA.HI.X.SX32 R52, R64, R53, 0x1, P1 ;  /* 0x0000003540347211 */ /* 0x008fe200008f0eff */
[----:B------:R-:W-:Y:S01]  /*7b10*/  STL [R1+0x808], R56 ;  /* 0x0008083801007387 */ /* 0x000fe20000100800 */
[----:B------:R-:W-:Y:S01]  /*7b20*/  LEA R48, P1, R103, R48, 0x1 ;  /* 0x0000003067307211 */ /* 0x000fe200078208ff */
[-C--:B------:R-:W-:Y:S01]  /*7b30*/  IMAD R112, R112, R59.reuse, RZ ;  /* 0x0000003b70707224 */ /* 0x080fe200078e02ff */
[----:B------:R-:W-:Y:S01]  /*7b40*/  CS2R R126, SRZ ;  /* 0x00000000007e7805 */ /* 0x000fe2000001ff00 */
[----:B------:R-:W-:Y:S01]  /*7b50*/  STL [R1+0x630], R52 ;  /* 0x0006303401007387 */ /* 0x000fe20000100800 */
[----:B------:R-:W2:Y:S01]  /*7b60*/  LDC.64 R64, c[0x0][0x218] ;  /* 0x00008600ff407b82 */ /* 0x000ea20000000a00 */
[-C--:B------:R-:W-:Y:S01]  /*7b70*/  IMAD R114, R114, R59.reuse, RZ ;  /* 0x0000003b72727224 */ /* 0x080fe200078e02ff */
[----:B------:R-:W-:Y:S01]  /*7b80*/  CS2R R128, SRZ ;  /* 0x0000000000807805 */ /* 0x000fe2000001ff00 */
[----:B------:R3:W-:Y:S01]  /*7b90*/  STL [R1+0x928], R50 ;  /* 0x0009283201007387 */ /* 0x0007e20000100800 */
[-C--:B------:R-:W-:Y:S01]  /*7ba0*/  IMAD R116, R116, R59.reuse, RZ ;  /* 0x0000003b74747224 */ /* 0x080fe200078e02ff */
[----:B------:R-:W-:Y:S01]  /*7bb0*/  CS2R R130, SRZ ;  /* 0x0000000000827805 */ /* 0x000fe2000001ff00 */
[-C--:B------:R-:W-:Y:S01]  /*7bc0*/  IMAD R118, R118, R59.reuse, RZ ;  /* 0x0000003b76767224 */ /* 0x080fe200078e02ff */
[----:B------:R4:W-:Y:S01]  /*7bd0*/  STL [R1+0x814], R48 ;  /* 0x0008143001007387 */ /* 0x0009e20000100800 */
[----:B------:R-:W2:Y:S01]  /*7be0*/  LDC.64 R60, c[0x0][0x218] ;  /* 0x00008600ff3c7b82 */ /* 0x000ea20000000a00 */
[----:B------:R-:W-:Y:S01]  /*7bf0*/  IMAD R8, R8, R59, RZ ;  /* 0x0000003b08087224 */ /* 0x000fe200078e02ff */
[----:B------:R-:W-:-:S02]  /*7c00*/  CS2R R132, SRZ ;  /* 0x0000000000847805 */ /* 0x000fc4000001ff00 */
[----:B------:R-:W-:Y:S02]  /*7c10*/  CS2R R134, SRZ ;  /* 0x0000000000867805 */ /* 0x000fe4000001ff00 */
[----:B------:R-:W-:Y:S02]  /*7c20*/  CS2R R136, SRZ ;  /* 0x0000000000887805 */ /* 0x000fe4000001ff00 */
[----:B---3--:R-:W-:Y:S02]  /*7c30*/  LEA.HI.X.SX32 R50, R101, R51, 0x1, P0 ;  /* 0x0000003365327211 */ /* 0x008fe400000f0eff */
[----:B------:R-:W-:Y:S02]  /*7c40*/  CS2R R138, SRZ ;  /* 0x00000000008a7805 */ /* 0x000fe4000001ff00 */
[----:B------:R-:W-:Y:S01]  /*7c50*/  CS2R R140, SRZ ;  /* 0x00000000008c7805 */ /* 0x000fe2000001ff00 */
[----:B------:R-:W3:Y:S01]  /*7c60*/  LDC.64 R58, c[0x0][0x218] ;  /* 0x00008600ff3a7b82 */ /* 0x000ee20000000a00 */
[----:B----4-:R-:W-:Y:S01]  /*7c70*/  LEA.HI.X.SX32 R48, R103, R49, 0x1, P1 ;  /* 0x0000003167307211 */ /* 0x010fe200008f0eff */
[----:B------:R-:W-:Y:S01]  /*7c80*/  STL [R1+0x810], R50 ;  /* 0x0008103201007387 */ /* 0x000fe20000100800 */
[----:B------:R-:W-:-:S02]  /*7c90*/  CS2R R142, SRZ ;  /* 0x00000000008e7805 */ /* 0x000fc4000001ff00 */
[----:B------:R-:W-:Y:S02]  /*7ca0*/  CS2R R144, SRZ ;  /* 0x0000000000907805 */ /* 0x000fe4000001ff00 */
[----:B------:R-:W-:Y:S01]  /*7cb0*/  CS2R R146, SRZ ;  /* 0x0000000000927805 */ /* 0x000fe2000001ff00 */
[----:B------:R4:W-:Y:S01]  /*7cc0*/  STL [R1+0x634], R48 ;  /* 0x0006343001007387 */ /* 0x0009e20000100800 */
[----:B------:R-:W-:Y:S01]  /*7cd0*/  CS2R R148, SRZ ;  /* 0x0000000000947805 */ /* 0x000fe2000001ff00 */
[----:B------:R-:W3:Y:S01]  /*7ce0*/  LDC.64 R56, c[0x0][0x218] ;  /* 0x00008600ff387b82 */ /* 0x000ee20000000a00 */
[----:B------:R-:W-:Y:S02]  /*7cf0*/  CS2R R150, SRZ ;  /* 0x0000000000967805 */ /* 0x000fe4000001ff00 */
[----:B----4-:R-:W-:-:S05]  /*7d00*/  LEA R48, P0, R105, R80, 0x1 ;  /* 0x0000005069307211 */ /* 0x010fca00078008ff */
[----:B------:R-:W4:Y:S01]  /*7d10*/  LDC.64 R52, c[0x0][0x218] ;  /* 0x00008600ff347b82 */ /* 0x000f220000000a00 */
[----:B-----5:R-:W-:Y:S02]  /*7d20*/  LEA R80, P1, R107, R78, 0x1 ;  /* 0x0000004e6b507211 */ /* 0x020fe400078208ff */
[----:B-1----:R-:W-:Y:S01]  /*7d30*/  LEA R78, P2, R98, R4, 0x1 ;  /* 0x00000004624e7211 */ /* 0x002fe200078408ff */
[----:B------:R1:W-:Y:S01]  /*7d40*/  STL [R1+0x92c], R48 ;  /* 0x00092c3001007387 */ /* 0x0003e20000100800 */
[----:B------:R-:W-:-:S03]  /*7d50*/  LEA.HI.X.SX32 R4, R105, R81, 0x1, P0 ;  /* 0x0000005169047211 */ /* 0x000fc600000f0eff */
[----:B------:R5:W-:Y:S01]  /*7d60*/  STL [R1+0x81c], R80 ;  /* 0x00081c5001007387 */ /* 0x000be20000100800 */
[----:B------:R-:W4:Y:S03]  /*7d70*/  LDC.64 R50, c[0x0][0x218] ;  /* 0x00008600ff327b82 */ /* 0x000f260000000a00 */
[----:B------:R0:W-:Y:S04]  /*7d80*/  STL [R1+0x930], R78 ;  /* 0x0009304e01007387 */ /* 0x0001e80000100800 */
[----:B------:R2:W-:Y:S01]  /*7d90*/  STL [R1+0x818], R4 ;  /* 0x0008180401007387 */ /* 0x0005e20000100800 */
[----:B-1----:R-:W1:Y:S01]  /*7da0*/  LDC.64 R48, c[0x0][0x218] ;  /* 0x00008600ff307b82 */ /* 0x002e620000000a00 */
[----:B-----5:R-:W-:-:S02]  /*7db0*/  CS2R R80, SRZ ;  /* 0x0000000000507805 */ /* 0x020fc4000001ff00 */
[----:B0-----:R-:W-:Y:S02]  /*7dc0*/  LEA.HI.X.SX32 R78, R107, R79, 0x1, P1 ;  /* 0x0000004f6b4e7211 */ /* 0x001fe400008f0eff */
[----:B------:R-:W-:Y:S02]  /*7dd0*/  LEA.HI.X.SX32 R79, R98, R5, 0x1, P2 ;  /* 0x00000005624f7211 */ /* 0x000fe400010f0eff */
[----:B------:R-:W-:Y:S01]  /*7de0*/  LEA R72, P1, R102, R72, 0x1 ;  /* 0x0000004866487211 */ /* 0x000fe200078208ff */
[----:B------:R0:W-:Y:S01]  /*7df0*/  STL [R1+0x638], R78 ;  /* 0x0006384e01007387 */ /* 0x0001e20000100800 */
[----:B--2---:R-:W2:Y:S03]  /*7e00*/  LDC.64 R4, c[0x0][0x218] ;  /* 0x00008600ff047b82 */ /* 0x004ea60000000a00 */
[----:B------:R-:W-:Y:S01]  /*7e10*/  STL [R1+0x820], R79 ;  /* 0x0008204f01007387 */ /* 0x000fe20000100800 */
[----:B0-----:R-:W-:-:S02]  /*7e20*/  LEA R78, P0, R100, R74, 0x1 ;  /* 0x0000004a644e7211 */ /* 0x001fc400078008ff */
[----:B------:R-:W-:Y:S02]  /*7e30*/  LEA R74, P2, R104, R68, 0x1 ;  /* 0x00000044684a7211 */ /* 0x000fe400078408ff */
[----:B------:R-:W-:Y:S01]  /*7e40*/  LEA R68, P3, R106, R66, 0x1 ;  /* 0x000000426a447211 */ /* 0x000fe200078608ff */
[----:B------:R0:W-:Y:S01]  /*7e50*/  STL [R1+0x824], R78 ;  /* 0x0008244e01007387 */ /* 0x0001e20000100800 */
[----:B------:R-:W-:Y:S02]  /*7e60*/  LEA.HI.X.SX32 R66, R102, R73, 0x1, P1 ;  /* 0x0000004966427211 */ /* 0x000fe400008f0eff */
[----:B------:R-:W-:Y:S02]  /*7e70*/  CS2R R102, SRZ ;  /* 0x0000000000667805 */ /* 0x000fe4000001ff00 */
[----:B------:R-:W-:Y:S01]  /*7e80*/  LEA.HI.X.SX32 R67, R106, R67, 0x1, P3 ;  /* 0x000000436a437211 */ /* 0x000fe200018f0eff */
[----:B------:R5:W-:Y:S01]  /*7e90*/  STL [R1+0x934], R72 ;  /* 0x0009344801007387 */ /* 0x000be20000100800 */
[----:B------:R-:W-:-:S02]  /*7ea0*/  LEA R60, P1, R110, R60, 0x1 ;  /* 0x0000003c6e3c7211 */ /* 0x000fc400078208ff */
[----:B------:R-:W-:Y:S01]  /*7eb0*/  CS2R R106, SRZ ;  /* 0x00000000006a7805 */ /* 0x000fe2000001ff00 */
[----:B------:R3:W-:Y:S01]  /*7ec0*/  STL [R1+0x82c], R74 ;  /* 0x00082c4a01007387 */ /* 0x0007e20000100800 */
[----:B0-----:R-:W-:-:S03]  /*7ed0*/  CS2R R78, SRZ ;  /* 0x00000000004e7805 */ /* 0x001fc6000001ff00 */
[----:B------:R0:W-:Y:S01]  /*7ee0*/  STL [R1+0x938], R68 ;  /* 0x0009384401007387 */ /* 0x0001e20000100800 */
[----:B-----5:R-:W-:Y:S02]  /*7ef0*/  LEA.HI.X.SX32 R72, R100, R75, 0x1, P0 ;  /* 0x0000004b64487211 */ /* 0x020fe400000f0eff */
[----:B------:R-:W-:Y:S02]  /*7f00*/  CS2R R100, SRZ ;  /* 0x0000000000647805 */ /* 0x000fe4000001ff00 */
[----:B---3--:R-:W-:Y:S01]  /*7f10*/  CS2R R74, SRZ ;  /* 0x00000000004a7805 */ /* 0x008fe2000001ff00 */
[----:B------:R3:W-:Y:S01]  /*7f20*/  STL [R1+0x63c], R72 ;  /* 0x00063c4801007387 */ /* 0x0007e20000100800 */
[----:B0-----:R-:W-:-:S03]  /*7f30*/  LEA.HI.X.SX32 R68, R104, R69, 0x1, P2 ;  /* 0x0000004568447211 */ /* 0x001fc600010f0eff */
[----:B------:R0:W-:Y:S01]  /*7f40*/  STL [R1+0x828], R66 ;  /* 0x0008284201007387 */ /* 0x0001e20000100800 */
[----:B------:R-:W-:-:S03]  /*7f50*/  CS2R R104, SRZ ;  /* 0x0000000000687805 */ /* 0x000fc6000001ff00 */
[----:B------:R5:W-:Y:S01]  /*7f60*/  STL [R1+0x640], R68 ;  /* 0x0006404401007387 */ /* 0x000be20000100800 */
[----:B---3--:R-:W-:-:S03]  /*7f70*/  CS2R R72, SRZ ;  /* 0x0000000000487805 */ /* 0x008fc6000001ff00 */
[----:B------:R-:W-:Y:S01]  /*7f80*/  STL [R1+0x830], R67 ;  /* 0x0008304301007387 */ /* 0x000fe20000100800 */
[----:B0-----:R-:W-:Y:S02]  /*7f90*/  LEA R66, P0, R108, R64, 0x1 ;  /* 0x000000406c427211 */ /* 0x001fe400078008ff */
[----:B------:R-:W-:Y:S02]  /*7fa0*/  LEA R64, P2, R112, R58, 0x1 ;  /* 0x0000003a70407211 */ /* 0x000fe400078408ff */
[----:B------:R-:W-:Y:S01]  /*7fb0*/  LEA R58, P3, R114, R56, 0x1 ;  /* 0x00000038723a7211 */ /* 0x000fe200078608ff */
[----:B------:R0:W-:Y:S01]  /*7fc0*/  STL [R1+0x834], R66 ;  /* 0x0008344201007387 */ /* 0x0001e20000100800 */
[----:B------:R-:W-:Y:S02]  /*7fd0*/  LEA.HI.X.SX32 R56, R110, R61, 0x1, P1 ;  /* 0x0000003d6e387211 */ /* 0x000fe400008f0eff */
[----:B-----5:R-:W-:Y:S02]  /*7fe0*/  CS2R R68, SRZ ;  /* 0x0000000000447805 */ /* 0x020fe4000001ff00 */
[----:B------:R-:W-:Y:S01]  /*7ff0*/  LEA.HI.X.SX32 R57, R114, R57, 0x1, P3 ;  /* 0x0000003972397211 */ /* 0x000fe200018f0eff */
[----:B------:R3:W-:Y:S01]  /*8000*/  STL [R1+0x93c], R60 ;  /* 0x00093c3c01007387 */ /* 0x0007e20000100800 */
[----:B------:R-:W-:-:S02]  /*8010*/  CS2R R110, SRZ ;  /* 0x00000000006e7805 */ /* 0x000fc4000001ff00 */
[----:B------:R-:W-:Y:S01]  /*8020*/  CS2R R114, SRZ ;  /* 0x0000000000727805 */ /* 0x000fe2000001ff00 */
[----:B------:R5:W-:Y:S01]  /*8030*/  STL [R1+0x83c], R64 ;  /* 0x00083c4001007387 */ /* 0x000be20000100800 */
[----:B0-----:R-:W-:-:S03]  /*8040*/  CS2R R66, SRZ ;  /* 0x0000000000427805 */ /* 0x001fc6000001ff00 */
[----:B------:R0:W-:Y:S01]  /*8050*/  STL [R1+0x940], R58 ;  /* 0x0009403a01007387 */ /* 0x0001e20000100800 */
[----:B---3--:R-:W-:Y:S02]  /*8060*/  LEA.HI.X.SX32 R60, R108, R65, 0x1, P0 ;  /* 0x000000416c3c7211 */ /* 0x008fe400000f0eff */
[----:B------:R-:W-:Y:S02]  /*8070*/  CS2R R108, SRZ ;  /* 0x00000000006c7805 */ /* 0x000fe4000001ff00 */
[----:B-----5:R-:W-:Y:S01]  /*8080*/  CS2R R64, SRZ ;  /* 0x0000000000407805 */ /* 0x020fe2000001ff00 */
[----:B------:R3:W-:Y:S01]  /*8090*/  STL [R1+0x644], R60 ;  /* 0x0006443c01007387 */ /* 0x0007e20000100800 */
[----:B0-----:R-:W-:-:S03]  /*80a0*/  LEA.HI.X.SX32 R58, R112, R59, 0x1, P2 ;  /* 0x0000003b703a7211 */ /* 0x001fc600010f0eff */
[----:B------:R4:W-:Y:S01]  /*80b0*/  STL [R1+0x838], R56 ;  /* 0x0008383801007387 */ /* 0x0009e20000100800 */
[C---:B-1----:R-:W-:Y:S02]  /*80c0*/  LEA R48, P2, R8.reuse, R48, 0x1 ;  /* 0x0000003008307211 */ /* 0x042fe400078408ff */
[----:B------:R-:W-:Y:S01]  /*80d0*/  CS2R R112, SRZ ;  /* 0x0000000000707805 */ /* 0x000fe2000001ff00 */
[----:B------:R0:W-:Y:S01]  /*80e0*/  STL [R1+0x648], R58 ;  /* 0x0006483a01007387 */ /* 0x0001e20000100800 */
[----:B------:R-:W-:Y:S02]  /*80f0*/  LEA.HI.X.SX32 R8, R8, R49, 0x1, P2 ;  /* 0x0000003108087211 */ /* 0x000fe400010f0eff */
[----:B---3--:R-:W-:Y:S01]  /*8100*/  CS2R R60, SRZ ;  /* 0x00000000003c7805 */ /* 0x008fe2000001ff00 */
[----:B------:R-:W-:Y:S01]  /*8110*/  STL [R1+0x840], R57 ;  /* 0x0008403901007387 */ /* 0x000fe20000100800 */
[----:B----4-:R-:W-:Y:S02]  /*8120*/  LEA R56, P0, R116, R52, 0x1 ;  /* 0x0000003474387211 */ /* 0x010fe400078008ff */
[----:B------:R-:W-:-:S02]  /*8130*/  LEA R52, P1, R118, R50, 0x1 ;  /* 0x0000003276347211 */ /* 0x000fc400078208ff */
[----:B------:R-:W-:Y:S01]  /*8140*/  LEA.HI.X.SX32 R50, R116, R53, 0x1, P0 ;  /* 0x0000003574327211 */ /* 0x000fe200000f0eff */
[----:B------:R1:W-:Y:S01]  /*8150*/  STL [R1+0x844], R56 ;  /* 0x0008443801007387 */ /* 0x0003e20000100800 */
[----:B0-----:R-:W-:Y:S02]  /*8160*/  CS2R R58, SRZ ;  /* 0x00000000003a7805 */ /* 0x001fe4000001ff00 */
[----:B------:R-:W-:Y:S01]  /*8170*/  CS2R R116, SRZ ;  /* 0x0000000000747805 */ /* 0x000fe2000001ff00 */
[----:B------:R0:W-:Y:S04]  /*8180*/  STL [R1+0x944], R52 ;  /* 0x0009443401007387 */ /* 0x0001e80000100800 */
[----:B------:R3:W-:Y:S01]  /*8190*/  STL [R1+0x948], R48 ;  /* 0x0009483001007387 */ /* 0x0007e20000100800 */
[----:B-1----:R-:W-:-:S03]  /*81a0*/  CS2R R56, SRZ ;  /* 0x0000000000387805 */ /* 0x002fc6000001ff00 */
[----:B------:R1:W-:Y:S01]  /*81b0*/  STL [R1+0x64c], R50 ;  /* 0x00064c3201007387 */ /* 0x0003e20000100800 */
[----:B0-----:R-:W-:Y:S02]  /*81c0*/  CS2R R52, SRZ ;  /* 0x0000000000347805 */ /* 0x001fe4000001ff00 */
[----:B---3--:R-:W-:Y:S02]  /*81d0*/  LEA.HI.X.SX32 R48, R118, R51, 0x1, P1 ;  /* 0x0000003376307211 */ /* 0x008fe400008f0eff */
[----:B------:R-:W-:Y:S02]  /*81e0*/  CS2R R118, SRZ ;  /* 0x0000000000767805 */ /* 0x000fe4000001ff00 */
[-C--:B--2---:R-:W-:Y:S02]  /*81f0*/  LEA R49, P1, R99, R4.reuse, 0x1 ;  /* 0x0000000463317211 */ /* 0x084fe400078208ff */
[-C--:B-1----:R-:W-:Y:S01]  /*8200*/  LEA R50, P3, R97, R4.reuse, 0x1 ;  /* 0x0000000461327211 */ /* 0x082fe200078608ff */
[----:B------:R0:W-:Y:S04]  /*8210*/  STL [R1+0x848], R48 ;  /* 0x0008483001007387 */ /* 0x0001e80000100800 */
[----:B------:R1:W-:Y:S04]  /*8220*/  STL [R1+0x84c], R8 ;  /* 0x00084c0801007387 */ /* 0x0003e80000100800 */
[----:B------:R2:W-:Y:S01]  /*8230*/  STL [R1+0x804], R49 ;  /* 0x0008043101007387 */ /* 0x0005e20000100800 */
[----:B0-----:R-:W-:-:S04]  /*8240*/  LEA R48, P4, R208, R4, 0x1 ;  /* 0x00000004d0307211 */ /* 0x001fc800078808ff */
[-C--:B------:R-:W-:Y:S01]  /*8250*/  LEA.HI.X.SX32 R208, R208, R5.reuse, 0x1, P4 ;  /* 0x00000005d0d07211 */ /* 0x080fe200020f0eff */
[----:B------:R0:W-:Y:S01]  /*8260*/  STL [R1+0x650], R48 ;  /* 0x0006503001007387 */ /* 0x0001e20000100800 */
[----:B-1----:R-:W-:Y:S01]  /*8270*/  LEA R8, P0, R0, UR4, 0x1 ;  /* 0x0000000400087c11 */ /* 0x002fe2000f8008ff */
[----:B------:R-:W-:Y:S01]  /*8280*/  UMOV UR4, URZ ;  /* 0x0000003f00047c82 */ /* 0x000fe20008000000 */
[CC--:B--2---:R-:W-:Y:S01]  /*8290*/  LEA R49, P2, R209.reuse, R4.reuse, 0x1 ;  /* 0x00000004d1317211 */ /* 0x0c4fe200078408ff */
[----:B------:R1:W-:Y:S03]  /*82a0*/  STL [R1+0x854], R50 ;  /* 0x0008543201007387 */ /* 0x0003e60000100800 */
[----:B------:R-:W-:Y:S01]  /*82b0*/  LEA.HI.X.SX32 R209, R209, R5, 0x1, P2 ;  /* 0x00000005d1d17211 */ /* 0x000fe200010f0eff */
[----:B------:R2:W-:Y:S01]  /*82c0*/  STL [R1+0x658], R49 ;  /* 0x0006583101007387 */ /* 0x0005e20000100800 */
[----:B0-----:R-:W-:-:S02]  /*82d0*/  LEA R48, P6, R96, R4, 0x1 ;  /* 0x0000000460307211 */ /* 0x001fc400078c08ff */
[----:B-1----:R-:W-:-:S03]  /*82e0*/  LEA R50, P5, R210, R4, 0x1 ;  /* 0x00000004d2327211 */ /* 0x002fc600078a08ff */
[----:B------:R0:W-:Y:S01]  /*82f0*/  STL [R1+0x858], R48 ;  /* 0x0008583001007387 */ /* 0x0001e20000100800 */
[----:B--2---:R-:W-:-:S03]  /*8300*/  LEA.HI.X.SX32 R49, R99, R5, 0x1, P1 ;  /* 0x0000000563317211 */ /* 0x004fc600008f0eff */
[----:B------:R1:W-:Y:S01]  /*8310*/  STL [R1+0x660], R50 ;  /* 0x0006603201007387 */ /* 0x0003e20000100800 */
[----:B------:R-:W-:Y:S02]  /*8320*/  LEA.HI.X.SX32 R210, R210, R5, 0x1, P5 ;  /* 0x00000005d2d27211 */ /* 0x000fe400028f0eff */
[----:B------:R-:W-:Y:S01]  /*8330*/  CS2R R98, SRZ ;  /* 0x0000000000627805 */ /* 0x000fe2000001ff00 */
[----:B------:R2:W-:Y:S01]  /*8340*/  STL [R1+0x62c], R49 ;  /* 0x00062c3101007387 */ /* 0x0005e20000100800 */
[-C--:B0-----:R-:W-:Y:S02]  /*8350*/  LEA R48, P1, R95, R4.reuse, 0x1 ;  /* 0x000000045f307211 */ /* 0x081fe400078208ff */
[----:B-1----:R-:W-:-:S03]  /*8360*/  LEA R50, P4, R211, R4, 0x1 ;  /* 0x00000004d3327211 */ /* 0x002fc600078808ff */
[----:B------:R0:W-:Y:S01]  /*8370*/  STL [R1+0x85c], R48 ;  /* 0x00085c3001007387 */ /* 0x0001e20000100800 */
[----:B--2---:R-:W-:-:S03]  /*8380*/  LEA.HI.X.SX32 R49, R97, R5, 0x1, P3 ;  /* 0x0000000561317211 */ /* 0x004fc600018f0eff */
[----:B------:R1:W-:Y:S01]  /*8390*/  STL [R1+0x668], R50 ;  /* 0x0006683201007387 */ /* 0x0003e20000100800 */
[----:B------:R-:W-:-:S03]  /*83a0*/  LEA.HI.X.SX32 R211, R211, R5, 0x1, P4 ;  /* 0x00000005d3d37211 */ /* 0x000fc600020f0eff */
[----:B------:R2:W-:Y:S01]  /*83b0*/  STL [R1+0x654], R49 ;  /* 0x0006543101007387 */ /* 0x0005e20000100800 */
[-C--:B0-----:R-:W-:Y:S02]  /*83c0*/  LEA R48, P3, R94, R4.reuse, 0x1 ;  /* 0x000000045e307211 */ /* 0x081fe400078608ff */
        /* <DEDUP_REMOVED lines=47> */
[-C--:B------:R-:W-:Y:S02]  /*86c0*/  LEA.HI.X.SX32 R218, R218, R5.reuse, 0x1, P3 ;  /* 0x00000005dada7211 */ /* 0x080fe400018f0eff */
[-C--:B--2---:R-:W-:Y:S01]  /*86d0*/  LEA.HI.X.SX32 R49, R90, R5.reuse, 0x1, P6 ;  /* 0x000000055a317211 */ /* 0x084fe200030f0eff */
        /* <DEDUP_REMOVED lines=14> */
[CC--:B--2---:R-:W-:Y:S02]  /*87c0*/  LEA R49, P4, R221.reuse, R4.reuse, 0x1 ;  /* 0x00000004dd317211 */ /* 0x0c4fe400078808ff */
[-C--:B------:R-:W-:Y:S02]  /*87d0*/  LEA.HI.X.SX32 R222, R222, R5.reuse, 0x1, P2 ;  /* 0x00000005dede7211 */ /* 0x080fe400010f0eff */
[----:B------:R-:W-:Y:S01]  /*87e0*/  LEA.HI.X.SX32 R221, R221, R5, 0x1, P4 ;  /* 0x00000005dddd7211 */ /* 0x000fe200020f0eff */
[----:B------:R1:W-:Y:S01]  /*87f0*/  STL [R1+0x6b0], R49 ;  /* 0x0006b03101007387 */ /* 0x0003e20000100800 */
[----:B0-----:R-:W-:-:S05]  /*8800*/  LEA R48, P3, R86, R4, 0x1 ;  /* 0x0000000456307211 */ /* 0x001fca00078608ff */
[----:B------:R0:W-:Y:S01]  /*8810*/  STL [R1+0x880], R48 ;  /* 0x0008803001007387 */ /* 0x0001e20000100800 */
[----:B-1----:R-:W-:-:S03]  /*8820*/  LEA.HI.X.SX32 R49, R88, R5, 0x1, P6 ;  /* 0x0000000558317211 */ /* 0x002fc600030f0eff */
[----:B------:R1:W-:Y:S01]  /*8830*/  STL [R1+0x6b8], R50 ;  /* 0x0006b83201007387 */ /* 0x0003e20000100800 */
[----:B------:R-:W-:-:S03]  /*8840*/  CS2R R88, SRZ ;  /* 0x0000000000587805 */ /* 0x000fc6000001ff00 */
        /* <DEDUP_REMOVED lines=106> */
[----:B0-----:R-:W-:Y:S02]  /*8ef0*/  LEA R48, P3, R45, R4, 0x1 ;  /* 0x000000042d307211 */ /* 0x001fe400078608ff */
[----:B-1----:R-:W-:-:S03]  /*8f00*/  CS2R R50, SRZ ;  /* 0x0000000000327805 */ /* 0x002fc6000001ff00 */
[----:B------:R0:W-:Y:S01]  /*8f10*/  STL [R1+0x8bc], R48 ;  /* 0x0008bc3001007387 */ /* 0x0001e20000100800 */
[----:B--2---:R-:W-:-:S04]  /*8f20*/  LEA R49, P2, R237, R4, 0x1 ;  /* 0x00000004ed317211 */ /* 0x004fc800078408ff */
[-C--:B------:R-:W-:Y:S01]  /*8f30*/  LEA.HI.X.SX32 R237, R237, R5.reuse, 0x1, P2 ;  /* 0x00000005eded7211 */ /* 0x080fe200010f0eff */
[----:B------:R-:W-:Y:S01]  /*8f40*/  STL [R1+0x73c], R49 ;  /* 0x00073c3101007387 */ /* 0x000fe20000100800 */
[----:B0-----:R-:W-:Y:S02]  /*8f50*/  LEA.HI.X.SX32 R48, R47, R5, 0x1, P6 ;  /* 0x000000052f307211 */ /* 0x001fe400030f0eff */
[----:B------:R-:W-:-:S03]  /*8f60*/  LEA R47, P6, R44, R4, 0x1 ;  /* 0x000000042c2f7211 */ /* 0x000fc600078c08ff */
[----:B------:R0:W-:Y:S04]  /*8f70*/  STL [R1+0x71c], R48 ;  /* 0x00071c3001007387 */ /* 0x0001e80000100800 */
[----:B------:R1:W-:Y:S01]  /*8f80*/  STL [R1+0x8c0], R47 ;  /* 0x0008c02f01007387 */ /* 0x0003e20000100800 */
[----:B0-----:R-:W-:Y:S02]  /*8f90*/  LEA R48, P5, R238, R4, 0x1 ;  /* 0x00000004ee307211 */ /* 0x001fe400078a08ff */
[----:B-1----:R-:W-:-:S03]  /*8fa0*/  LEA.HI.X.SX32 R47, R46, R5, 0x1, P1 ;  /* 0x000000052e2f7211 */ /* 0x002fc600008f0eff */
[----:B------:R0:W-:Y:S01]  /*8fb0*/  STL [R1+0x744], R48 ;  /* 0x0007443001007387 */ /* 0x0001e20000100800 */
[-C--:B------:R-:W-:Y:S02]  /*8fc0*/  LEA R46, P1, R43, R4.reuse, 0x1 ;  /* 0x000000042b2e7211 */ /* 0x080fe400078208ff */
[----:B------:R-:W-:Y:S01]  /*8fd0*/  LEA.HI.X.SX32 R238, R238, R5, 0x1, P5 ;  /* 0x00000005eeee7211 */ /* 0x000fe200028f0eff */
[----:B------:R1:W-:Y:S04]  /*8fe0*/  STL [R1+0x730], R47 ;  /* 0x0007302f01007387 */ /* 0x0003e80000100800 */
[----:B------:R2:W-:Y:S01]  /*8ff0*/  STL [R1+0x8c4], R46 ;  /* 0x0008c42e01007387 */ /* 0x0005e20000100800 */
[----:B0-----:R-:W-:Y:S02]  /*9000*/  CS2R R48, SRZ ;  /* 0x0000000000307805 */ /* 0x001fe4000001ff00 */
[----:B-1----:R-:W-:-:S02]  /*9010*/  LEA R47, P4, R239, R4, 0x1 ;  /* 0x00000004ef2f7211 */ /* 0x002fc400078808ff */
[----:B--2---:R-:W-:-:S03]  /*9020*/  LEA.HI.X.SX32 R46, R45, R5, 0x1, P3 ;  /* 0x000000052d2e7211 */ /* 0x004fc600018f0eff */
[----:B------:R-:W-:Y:S01]  /*9030*/  STL [R1+0x74c], R47 ;  /* 0x00074c2f01007387 */ /* 0x000fe20000100800 */
[-C--:B------:R-:W-:Y:S02]  /*9040*/  LEA R45, P3, R42, R4.reuse, 0x1 ;  /* 0x000000042a2d7211 */ /* 0x080fe400078608ff */
[-C--:B------:R-:W-:Y:S01]  /*9050*/  LEA.HI.X.SX32 R239, R239, R5.reuse, 0x1, P4 ;  /* 0x00000005efef7211 */ /* 0x080fe200020f0eff */
[----:B------:R0:W-:Y:S04]  /*9060*/  STL [R1+0x738], R46 ;  /* 0x0007382e01007387 */ /* 0x0001e80000100800 */
[----:B------:R1:W-:Y:S01]  /*9070*/  STL [R1+0x8c8], R45 ;  /* 0x0008c82d01007387 */ /* 0x0003e20000100800 */
[----:B0-----:R-:W-:Y:S02]  /*9080*/  LEA R46, P2, R240, R4, 0x1 ;  /* 0x00000004f02e7211 */ /* 0x001fe400078408ff */
[----:B-1----:R-:W-:-:S03]  /*9090*/  LEA.HI.X.SX32 R45, R44, R5, 0x1, P6 ;  /* 0x000000052c2d7211 */ /* 0x002fc600030f0eff */
[----:B------:R0:W-:Y:S01]  /*90a0*/  STL [R1+0x754], R46 ;  /* 0x0007542e01007387 */ /* 0x0001e20000100800 */
[C---:B------:R-:W-:Y:S02]  /*90b0*/  LEA R44, P6, R241.reuse, R4, 0x1 ;  /* 0x00000004f12c7211 */ /* 0x040fe400078c08ff */
[-C--:B------:R-:W-:Y:S01]  /*90c0*/  LEA.HI.X.SX32 R240, R240, R5.reuse, 0x1, P2 ;  /* 0x00000005f0f07211 */ /* 0x080fe200010f0eff */
[----:B------:R1:W-:Y:S01]  /*90d0*/  STL [R1+0x740], R45 ;  /* 0x0007402d01007387 */ /* 0x0003e20000100800 */
[----:B------:R-:W-:-:S03]  /*90e0*/  LEA.HI.X.SX32 R241, R241, R5, 0x1, P6 ;  /* 0x00000005f1f17211 */ /* 0x000fc600030f0eff */
[----:B------:R2:W-:Y:S01]  /*90f0*/  STL [R1+0x758], R44 ;  /* 0x0007582c01007387 */ /* 0x0005e20000100800 */
[----:B0-----:R-:W-:Y:S02]  /*9100*/  CS2R R46, SRZ ;  /* 0x00000000002e7805 */ /* 0x001fe4000001ff00 */
[----:B-1----:R-:W-:Y:S02]  /*9110*/  LEA R45, P5, R242, R4, 0x1 ;  /* 0x00000004f22d7211 */ /* 0x002fe400078a08ff */
        /* <DEDUP_REMOVED lines=15> */
[----:B--2---:R-:W-:-:S03]  /*9210*/  LEA R42, P6, R39, R4, 0x1 ;  /* 0x00000004272a7211 */ /* 0x004fc600078c08ff */
[----:B------:R0:W-:Y:S01]  /*9220*/  STL [R1+0x76c], R43 ;  /* 0x00076c2b01007387 */ /* 0x0001e20000100800 */
[----:B------:R-:W-:-:S03]  /*9230*/  LEA.HI.X.SX32 R244, R244, R5, 0x1, P2 ;  /* 0x00000005f4f47211 */ /* 0x000fc600010f0eff */
[----:B------:R1:W-:Y:S01]  /*9240*/  STL [R1+0x8d4], R42 ;  /* 0x0008d42a01007387 */ /* 0x0003e20000100800 */
[----:B0-----:R-:W-:Y:S02]  /*9250*/  LEA R43, P5, R245, R4, 0x1 ;  /* 0x00000004f52b7211 */ /* 0x001fe400078a08ff */
[----:B-1----:R-:W-:-:S03]  /*9260*/  LEA.HI.X.SX32 R42, R41, R5, 0x1, P1 ;  /* 0x00000005292a7211 */ /* 0x002fc600008f0eff */
        /* <DEDUP_REMOVED lines=61> */
[----:B------:R-:W-:-:S03]  /*9640*/  LEA R33, P6, R29, R4, 0x1 ;  /* 0x000000041d217211 */ /* 0x000fc600078c08ff */
[----:B------:R0:W-:Y:S01]  /*9650*/  STL [R1+0x7a0], R34 ;  /* 0x0007a02201007387 */ /* 0x0001e20000100800 */
[----:B------:R-:W-:-:S03]  /*9660*/  LEA.HI.X.SX32 R29, R29, R5, 0x1, P6 ;  /* 0x000000051d1d7211 */ /* 0x000fc600030f0eff */
[----:B------:R1:W-:Y:S01]  /*9670*/  STL [R1+0x8f8], R33 ;  /* 0x0008f82101007387 */ /* 0x0003e20000100800 */
[----:B0-----:R-:W-:Y:S02]  /*9680*/  LEA R34, P5, R28, R4, 0x1 ;  /* 0x000000041c227211 */ /* 0x001fe400078a08ff */
[----:B-1----:R-:W-:-:S03]  /*9690*/  LEA.HI.X.SX32 R33, R32, R5, 0x1, P1 ;  /* 0x0000000520217211 */ /* 0x002fc600008f0eff */
[----:B------:R0:W-:Y:S01]  /*96a0*/  STL [R1+0x7bc], R34 ;  /* 0x0007bc2201007387 */ /* 0x0001e20000100800 */
[----:B------:R-:W-:-:S03]  /*96b0*/  LEA R32, P1, R27, R4, 0x1 ;  /* 0x000000041b207211 */ /* 0x000fc600078208ff */
[----:B------:R1:W-:Y:S04]  /*96c0*/  STL [R1+0x7a8], R33 ;  /* 0x0007a82101007387 */ /* 0x0003e80000100800 */
[----:B------:R2:W-:Y:S01]  /*96d0*/  STL [R1+0x8fc], R32 ;  /* 0x0008fc2001007387 */ /* 0x0005e20000100800 */
[----:B0-----:R-:W-:Y:S02]  /*96e0*/  LEA R34, P4, R26, R4, 0x1 ;  /* 0x000000041a227211 */ /* 0x001fe400078808ff */
[----:B-1----:R-:W-:-:S03]  /*96f0*/  LEA.HI.X.SX32 R33, R31, R5, 0x1, P3 ;  /* 0x000000051f217211 */ /* 0x002fc600018f0eff */
[----:B------:R0:W-:Y:S01]  /*9700*/  STL [R1+0x7c4], R34 ;  /* 0x0007c42201007387 */ /* 0x0001e20000100800 */
[-C--:B------:R-:W-:Y:S02]  /*9710*/  LEA.HI.X.SX32 R31, R30, R5.reuse, 0x1, P2 ;  /* 0x000000051e1f7211 */ /* 0x080fe400010f0eff */
[-C--:B--2---:R-:W-:Y:S01]  /*9720*/  LEA R32, P3, R25, R4.reuse, 0x1 ;  /* 0x0000000419207211 */ /* 0x084fe200078608ff */
[----:B------:R-:W-:Y:S01]  /*9730*/  STL [R1+0x7b0], R33 ;  /* 0x0007b02101007387 */ /* 0x000fe20000100800 */
[----:B------:R-:W-:Y:S02]  /*9740*/  LEA R30, P2, R24, R4, 0x1 ;  /* 0x00000004181e7211 */ /* 0x000fe400078408ff */
[----:B------:R-:W-:Y:S01]  /*9750*/  LEA.HI.X.SX32 R26, R26, R5, 0x1, P4 ;  /* 0x000000051a1a7211 */ /* 0x000fe200020f0eff */
[----:B------:R1:W-:Y:S01]  /*9760*/  STL [R1+0x900], R32 ;  /* 0x0009002001007387 */ /* 0x0003e20000100800 */
[----:B0-----:R-:W-:-:S03]  /*9770*/  CS2R R34, SRZ ;  /* 0x0000000000227805 */ /* 0x001fc6000001ff00 */
[----:B------:R0:W-:Y:S04]  /*9780*/  STL [R1+0x600], R31 ;  /* 0x0006001f01007387 */ /* 0x0001e80000100800 */
[----:B------:R2:W-:Y:S01]  /*9790*/  STL [R1+0x7cc], R30 ;  /* 0x0007cc1e01007387 */ /* 0x0005e20000100800 */
[----:B-1----:R-:W-:-:S03]  /*97a0*/  CS2R R32, SRZ ;  /* 0x0000000000207805 */ /* 0x002fc6000001ff00 */
[----:B------:R1:W-:Y:S01]  /*97b0*/  STL [R1+0x7b8], R29 ;  /* 0x0007b81d01007387 */ /* 0x0003e20000100800 */
[----:B0-----:R-:W-:Y:S02]  /*97c0*/  LEA R31, P6, R22, R4, 0x1 ;  /* 0x00000004161f7211 */ /* 0x001fe400078c08ff */
[----:B--2---:R-:W-:-:S03]  /*97d0*/  LEA.HI.X.SX32 R30, R28, R5, 0x1, P5 ;  /* 0x000000051c1e7211 */ /* 0x004fc600028f0eff */
[----:B------:R-:W-:Y:S01]  /*97e0*/  STL [R1+0x904], R31 ;  /* 0x0009041f01007387 */ /* 0x000fe20000100800 */
[-C--:B------:R-:W-:Y:S02]  /*97f0*/  LEA.HI.X.SX32 R28, R27, R5.reuse, 0x1, P1 ;  /* 0x000000051b1c7211 */ /* 0x080fe400008f0eff */
[-C--:B-1----:R-:W-:Y:S01]  /*9800*/  LEA R29, P5, R20, R4.reuse, 0x1 ;  /* 0x00000004141d7211 */ /* 0x082fe200078a08ff */
[----:B------:R0:W-:Y:S01]  /*9810*/  STL [R1+0x604], R30 ;  /* 0x0006041e01007387 */ /* 0x0001e20000100800 */
[----:B------:R-:W-:Y:S02]  /*9820*/  LEA R27, P1, R18, R4, 0x1 ;  /* 0x00000004121b7211 */ /* 0x000fe400078208ff */
[----:B------:R-:W-:Y:S01]  /*9830*/  LEA.HI.X.SX32 R22, R22, R5, 0x1, P6 ;  /* 0x0000000516167211 */ /* 0x000fe200030f0eff */
[----:B------:R-:W-:Y:S04]  /*9840*/  STL [R1+0x7d4], R29 ;  /* 0x0007d41d01007387 */ /* 0x000fe80000100800 */
[----:B------:R1:W-:Y:S01]  /*9850*/  STL [R1+0x7c0], R28 ;  /* 0x0007c01c01007387 */ /* 0x0003e20000100800 */
[----:B0-----:R-:W-:-:S03]  /*9860*/  CS2R R30, SRZ ;  /* 0x00000000001e7805 */ /* 0x001fc6000001ff00 */
[----:B------:R0:W-:Y:S04]  /*9870*/  STL [R1+0x908], R27 ;  /* 0x0009081b01007387 */ /* 0x0001e80000100800 */
[----:B------:R2:W-:Y:S01]  /*9880*/  STL [R1+0x608], R26 ;  /* 0x0006081a01007387 */ /* 0x0005e20000100800 */
[----:B-1----:R-:W-:Y:S02]  /*9890*/  LEA R28, P4, R16, R4, 0x1 ;  /* 0x00000004101c7211 */ /* 0x002fe400078808ff */
[----:B0-----:R-:W-:-:S03]  /*98a0*/  LEA.HI.X.SX32 R27, R25, R5, 0x1, P3 ;  /* 0x00000005191b7211 */ /* 0x001fc600018f0eff */
        /* <DEDUP_REMOVED lines=27> */
[----:B------:R-:W-:Y:S01]  /*9a60*/  STL [R1+0x918], R20 ;  /* 0x0009181401007387 */ /* 0x000fe20000100800 */
[----:B------:R-:W-:Y:S02]  /*9a70*/  LEA.HI.X.SX32 R14, R11, R5, 0x1, P2 ;  /* 0x000000050b0e7211 */ /* 0x000fe400010f0eff */
[-C--:B--2---:R-:W-:Y:S01]  /*9a80*/  LEA R16, P3, R13, R4.reuse, 0x1 ;  /* 0x000000040d107211 */ /* 0x084fe200078608ff */
[----:B------:R-:W-:Y:S01]  /*9a90*/  STL [R1+0x614], R18 ;  /* 0x0006141201007387 */ /* 0x000fe20000100800 */
[----:B------:R-:W-:-:S03]  /*9aa0*/  LEA R11, P2, R15, R4, 0x1 ;  /* 0x000000040f0b7211 */ /* 0x000fc600078408ff */
[----:B------:R-:W-:Y:S04]  /*9ab0*/  STL [R1+0x7f8], R16 ;  /* 0x0007f81001007387 */ /* 0x000fe80000100800 */
[----:B------:R0:W-:Y:S04]  /*9ac0*/  STL [R1+0x7e4], R14 ;  /* 0x0007e40e01007387 */ /* 0x0001e80000100800 */
[----:B------:R1:W-:Y:S04]  /*9ad0*/  STL [R1+0x91c], R11 ;  /* 0x00091c0b01007387 */ /* 0x0003e80000100800 */
[----:B------:R2:W-:Y:S01]  /*9ae0*/  STL [R1+0x618], R9 ;  /* 0x0006180901007387 */ /* 0x0005e20000100800 */
[----:B0-----:R-:W-:-:S02]  /*9af0*/  LEA R14, P6, R17, R4, 0x1 ;  /* 0x00000004110e7211 */ /* 0x001fc400078c08ff */
[----:B-1----:R-:W-:-:S03]  /*9b00*/  LEA.HI.X.SX32 R11, R2, R5, 0x1, P5 ;  /* 0x00000005020b7211 */ /* 0x002fc600028f0eff */
[----:B------:R-:W-:Y:S01]  /*9b10*/  STL [R1+0x7fc], R14 ;  /* 0x0007fc0e01007387 */ /* 0x000fe20000100800 */
[----:B------:R-:W-:Y:S02]  /*9b20*/  LEA.HI.X.SX32 R2, R6, R5, 0x1, P1 ;  /* 0x0000000506027211 */ /* 0x000fe400008f0eff */
[-C--:B--2---:R-:W-:Y:S01]  /*9b30*/  LEA R9, P5, R19, R4.reuse, 0x1 ;  /* 0x0000000413097211 */ /* 0x084fe200078a08ff */
[----:B------:R-:W-:Y:S01]  /*9b40*/  STL [R1+0x7ec], R11 ;  /* 0x0007ec0b01007387 */ /* 0x000fe20000100800 */
[----:B------:R-:W-:-:S03]  /*9b50*/  LEA R6, P1, R21, R4, 0x1 ;  /* 0x0000000415067211 */ /* 0x000fc600078208ff */
[----:B------:R0:W-:Y:S04]  /*9b60*/  STL [R1+0x920], R9 ;  /* 0x0009200901007387 */ /* 0x0001e80000100800 */
[----:B------:R1:W-:Y:S04]  /*9b70*/  STL [R1+0x61c], R2 ;  /* 0x00061c0201007387 */ /* 0x0003e80000100800 */
[----:B------:R2:W-:Y:S01]  /*9b80*/  STL [R1+0x800], R6 ;  /* 0x0008000601007387 */ /* 0x0005e20000100800 */
[----:B0-----:R-:W-:Y:S02]  /*9b90*/  LEA.HI.X.SX32 R9, R10, R5, 0x1, P4 ;  /* 0x000000050a097211 */ /* 0x001fe400020f0eff */
[----:B------:R-:W-:-:S02]  /*9ba0*/  LOP3.LUT R10, R12, 0x30, RZ, 0x3c, !PT ;  /* 0x000000300c0a7812 */ /* 0x000fc400078e3cff */
[----:B-1----:R-:W-:Y:S01]  /*9bb0*/  LEA R2, P4, R23, R4, 0x1 ;  /* 0x0000000417027211 */ /* 0x002fe200078808ff */
[----:B------:R0:W-:Y:S01]  /*9bc0*/  STL [R1+0x7f4], R9 ;  /* 0x0007f40901007387 */ /* 0x0001e20000100800 */
[-C--:B------:R-:W-:Y:S02]  /*9bd0*/  LEA.HI.X.SX32 R4, R15, R5.reuse, 0x1, P2 ;  /* 0x000000050f047211 */ /* 0x080fe400010f0eff */
[----:B--2---:R-:W-:Y:S01]  /*9be0*/  LEA.HI.X.SX32 R6, R13, R5, 0x1, P3 ;  /* 0x000000050d067211 */ /* 0x004fe200018f0eff */
[----:B------:R1:W-:Y:S01]  /*9bf0*/  STL [R1+0x850], R2 ;  /* 0x0008500201007387 */ /* 0x0003e20000100800 */
[----:B------:R-:W-:-:S03]  /*9c00*/  LOP3.LUT R10, R12, 0x60, RZ, 0x3c, !PT ;  /* 0x000000600c0a7812 */ /* 0x000fc600078e3cff */
[----:B------:R2:W-:Y:S01]  /*9c10*/  STL [R1+0x620], R6 ;  /* 0x0006200601007387 */ /* 0x0005e20000100800 */
[----:B0-----:R-:W-:-:S03]  /*9c20*/  LOP3.LUT R9, R12, 0x10, RZ, 0x3c, !PT ;  /* 0x000000100c097812 */ /* 0x001fc600078e3cff */
[----:B------:R0:W-:Y:S01]  /*9c30*/  STL [R1+0x724], R4 ;  /* 0x0007240401007387 */ /* 0x0001e20000100800 */
[C---:B------:R-:W-:Y:S02]  /*9c40*/  LOP3.LUT R9, R12.reuse, 0x40, RZ, 0x3c, !PT ;  /* 0x000000400c097812 */ /* 0x040fe400078e3cff */
[-C--:B-1----:R-:W-:Y:S02]  /*9c50*/  LEA.HI.X.SX32 R2, R17, R5.reuse, 0x1, P6 ;  /* 0x0000000511027211 */ /* 0x082fe400030f0eff */
[----:B------:R-:W-:Y:S02]  /*9c60*/  LOP3.LUT R9, R12, 0x70, RZ, 0x3c, !PT ;  /* 0x000000700c097812 */ /* 0x000fe400078e3cff */
[-C--:B--2---:R-:W-:Y:S01]  /*9c70*/  LEA.HI.X.SX32 R6, R19, R5.reuse, 0x1, P5 ;  /* 0x0000000513067211 */ /* 0x084fe200028f0eff */
[----:B------:R1:W-:Y:S01]  /*9c80*/  STL [R1+0x624], R2 ;  /* 0x0006240201007387 */ /* 0x0003e20000100800 */
[----:B0-----:R-:W-:-:S03]  /*9c90*/  LEA.HI.X.SX32 R4, R21, R5, 0x1, P1 ;  /* 0x0000000515047211 */ /* 0x001fc600008f0eff */
[----:B------:R0:W-:Y:S04]  /*9ca0*/  STL [R1+0x728], R6 ;  /* 0x0007280601007387 */ /* 0x0001e80000100800 */
[----:B------:R2:W-:Y:S01]  /*9cb0*/  STL [R1+0x628], R4 ;  /* 0x0006280401007387 */ /* 0x0005e20000100800 */
[----:B-1----:R-:W-:Y:S02]  /*9cc0*/  LEA.HI.X.SX32 R2, R23, R5, 0x1, P4 ;  /* 0x0000000517027211 */ /* 0x002fe400020f0eff */
[C---:B------:R-:W-:Y:S02]  /*9cd0*/  LOP3.LUT R5, R12.reuse, 0x20, RZ, 0x3c, !PT ;  /* 0x000000200c057812 */ /* 0x040fe400078e3cff */
[----:B0-----:R-:W-:Y:S01]  /*9ce0*/  LOP3.LUT R6, R205, 0x1f, RZ, 0xc0, !PT ;  /* 0x0000001fcd067812 */ /* 0x001fe200078ec0ff */
[----:B------:R0:W-:Y:S01]  /*9cf0*/  STL [R1+0x72c], R2 ;  /* 0x00072c0201007387 */ /* 0x0001e20000100800 */
[----:B------:R-:W-:-:S02]  /*9d00*/  LOP3.LUT R5, R12, 0x50, RZ, 0x3c, !PT ;  /* 0x000000500c057812 */ /* 0x000fc400078e3cff */
[----:B--2---:R-:W-:Y:S01]  /*9d10*/  LEA.HI.X.SX32 R4, R0, UR5, 0x1, P0 ;  /* 0x0000000500047c11 */ /* 0x004fe200080f0eff */
[----:B------:R1:W-:Y:S01]  /*9d20*/  STL [R1+0x400], RZ ;  /* 0x000400ff01007387 */ /* 0x0003e20000100800 */
[----:B------:R-:W-:Y:S01]  /*9d30*/  UMOV UR5, URZ ;  /* 0x0000003f00057c82 */ /* 0x000fe20008000000 */
[----:B------:R-:W-:Y:S01]  /*9d40*/  LOP3.LUT R5, R3, 0x20, RZ, 0x3c, !PT ;  /* 0x0000002003057812 */ /* 0x000fe200078e3cff */
[----:B------:R-:W-:Y:S01]  /*9d50*/  UIADD3.X UR7, UR5, -0x7fffffe0, URZ, UP1, !UPT ;  /* 0x8000002005077890 */ /* 0x000fe20008ffe43f */
[----:B------:R1:W-:Y:S01]  /*9d60*/  STL [R1+0x404], RZ ;  /* 0x000404ff01007387 */ /* 0x0003e20000100800 */
[----:B------:R-:W-:Y:S01]  /*9d70*/  UIADD3.X UR5, UR4, 0x40000040, URZ, UP0, !UPT ;  /* 0x4000004004057890 */ /* 0x000fe200087fe43f */
[----:B0-----:R-:W0:Y:S01]  /*9d80*/  LDC R2, c[0x0][0x23c] ;  /* 0x00008f00ff027b82 */ /* 0x001e220000000800 */
[----:B------:R-:W-:Y:S01]  /*9d90*/  UIADD3.64 UR22, UR6, 0x3fe, URZ ;  /* 0x000003fe06167897 */ /* 0x000fe2000fffe03f */
[----:B------:R1:W-:Y:S01]  /*9da0*/  STL [R1+0x408], RZ ;  /* 0x000408ff01007387 */ /* 0x0003e20000100800 */
[----:B------:R-:W-:Y:S01]  /*9db0*/  UMOV UR4, UR9 ;  /* 0x0000000900047c82 */ /* 0x000fe20008000000 */
[----:B------:R-:W-:-:S02]  /*9dc0*/  UIADD3.64 UR26, UR6, 0x400, URZ ;  /* 0x00000400061a7897 */ /* 0x000fc4000fffe03f */
[----:B------:R1:W-:Y:S01]  /*9dd0*/  STL [R1+0x40c], RZ ;  /* 0x00040cff01007387 */ /* 0x0003e20000100800 */
[----:B------:R-:W-:Y:S02]  /*9de0*/  UIADD3.64 UR12, UR4, 0x80, URZ ;  /* 0x00000080040c7897 */ /* 0x000fe4000fffe03f */
[----:B------:R-:W-:Y:S01]  /*9df0*/  UIADD3.64 UR16, UR4, 0x100, URZ ;  /* 0x0000010004107897 */ /* 0x000fe2000fffe03f */
[----:B------:R1:W-:Y:S01]  /*9e00*/  STL [R1+0x410], RZ ;  /* 0x000410ff01007387 */ /* 0x0003e20000100800 */
[----:B------:R-:W-:-:S03]  /*9e10*/  UMOV UR9, 0x40000040 ;  /* 0x4000004000097882 */ /* 0x000fc60000000000 */
[----:B------:R1:W-:Y:S04]  /*9e20*/  STL [R1+0x414], RZ ;  /* 0x000414ff01007387 */ /* 0x0003e80000100800 */
[----:B------:R1:W-:Y:S04]  /*9e30*/  STL [R1+0x418], RZ ;  /* 0x000418ff01007387 */ /* 0x0003e80000100800 */
[----:B------:R1:W-:Y:S01]  /*9e40*/  STL [R1+0x41c], RZ ;  /* 0x00041cff01007387 */ /* 0x0003e20000100800 */
[----:B0-----:R-:W-:-:S03]  /*9e50*/  IMAD.SHL.U32 R13, R2, 0x20, RZ ;  /* 0x00000020020d7824 */ /* 0x001fc600078e00ff */
[----:B------:R1:W-:Y:S01]  /*9e60*/  STL [R1+0x420], RZ ;  /* 0x000420ff01007387 */ /* 0x0003e20000100800 */
[----:B------:R-:W-:Y:S02]  /*9e70*/  IMAD R2, R6, R2, RZ ;  /* 0x0000000206027224 */ /* 0x000fe400078e02ff */
[----:B------:R-:W-:Y:S01]  /*9e80*/  IMAD.U32 R6, RZ, RZ, UR11 ;  /* 0x0000000bff067e24 */ /* 0x000fe2000f8e00ff */
[----:B------:R1:W-:Y:S01]  /*9e90*/  STL [R1+0x424], RZ ;  /* 0x000424ff01007387 */ /* 0x0003e20000100800 */
[----:B------:R-:W-:Y:S01]  /*9ea0*/  UMOV UR11, 0x80000020 ;  /* 0x80000020000b7882 */ /* 0x000fe20000000000 */
[----:B------:R-:W-:Y:S02]  /*9eb0*/  SHF.R.S32.HI R0, RZ, 0x1f, R2 ;  /* 0x0000001fff007819 */ /* 0x000fe40000011402 */
[----:B------:R1:W-:Y:S02]  /*9ec0*/  STL [R1+0x428], RZ ;  /* 0x000428ff01007387 */ /* 0x0003e40000100800 */
[C---:B------:R-:W-:Y:S01]  /*9ed0*/  SHF.L.U64.HI R0, R2.reuse, 0x1, R0 ;  /* 0x0000000102007819 */ /* 0x040fe20000010200 */
[----:B------:R-:W-:Y:S01]  /*9ee0*/  IMAD.SHL.U32 R2, R2, 0x2, RZ ;  /* 0x0000000202027824 */ /* 0x000fe200078e00ff */
        /* <DEDUP_REMOVED lines=245> */
[----:B------:R1:W-:Y:S04]  /*ae40*/  STL [R1], RZ ;  /* 0x000000ff01007387 */ /* 0x0003e80000100800 */
        /* <DEDUP_REMOVED lines=126> */
[----:B------:R1:W-:Y:S02]  /*b630*/  STL [R1+0x1fc], RZ ;  /* 0x0001fcff01007387 */ /* 0x0003e40000100800 */
.L_x_1:
[----:B------:R-:W0:Y:S01]  /*b640*/  LDC R9, c[0x0][0x238] ;  /* 0x00008e00ff097b82 */ /* 0x000e220000000800 */
[C---:B------:R-:W-:Y:S01]  /*b650*/  ISETP.GT.AND P0, PT, R6.reuse, 0x1, PT ;  /* 0x000000010600780c */ /* 0x040fe20003f04270 */
[----:B------:R-:W-:Y:S01]  /*b660*/  IMAD.MOV.U32 R5, RZ, RZ, R4 ;  /* 0x000000ffff057224 */ /* 0x000fe200078e0004 */
[----:B-----5:R-:W-:Y:S01]  /*b670*/  PRMT R16, RZ, 0x7610, R16 ;  /* 0x00007610ff107816 */ /* 0x020fe20000000010 */
[----:B------:R-:W-:Y:S01]  /*b680*/  IMAD.MOV.U32 R4, RZ, RZ, R8 ;  /* 0x000000ffff047224 */ /* 0x000fe200078e0008 */
[C---:B------:R-:W-:Y:S01]  /*b690*/  ISETP.GT.AND P1, PT, R6.reuse, 0x2, PT ;  /* 0x000000020600780c */ /* 0x040fe20003f24270 */
[----:B------:R-:W-:Y:S02]  /*b6a0*/  STL [R1+0xff8], R232 ;  /* 0x000ff8e801007387 */ /* 0x000fe40000100800 */
[----:B------:R-:W2:Y:S01]  /*b6b0*/  LDC R13, c[0x0][0x238] ;  /* 0x00008e00ff0d7b82 */ /* 0x000ea20000000800 */
[----:B------:R-:W-:Y:S01]  /*b6c0*/  PRMT R20, RZ, 0x7610, R20 ;  /* 0x00007610ff147816 */ /* 0x000fe20000000014 */
[----:B------:R-:W-:Y:S01]  /*b6d0*/  STL [R1+0xff4], R231 ;  /* 0x000ff4e701007387 */ /* 0x000fe20000100800 */
[----:B------:R-:W-:-:S02]  /*b6e0*/  ISETP.GT.AND P2, PT, R6, 0x8, PT ;  /* 0x000000080600780c */ /* 0x000fc40003f44270 */
[----:B------:R-:W-:Y:S01]  /*b6f0*/  PRMT R11, RZ, 0x7610, R11 ;  /* 0x00007610ff0b7816 */ /* 0x000fe2000000000b */
[----:B------:R-:W-:Y:S01]  /*b700*/  STL [R1+0xff0], R230 ;  /* 0x000ff0e601007387 */ /* 0x000fe20000100800 */
[----:B------:R-:W-:Y:S02]  /*b710*/  PRMT R152, RZ, 0x7610, R152 ;  /* 0x00007610ff987816 */ /* 0x000fe40000000098 */
[----:B------:R-:W-:Y:S01]  /*b720*/  PRMT R10, RZ, 0x7610, R10 ;  /* 0x00007610ff0a7816 */ /* 0x000fe2000000000a */
[----:B------:R-:W-:Y:S01]  /*b730*/  STL [R1+0xfec], R229 ;  /* 0x000fece501007387 */ /* 0x000fe20000100800 */
[----:B------:R-:W-:-:S03]  /*b740*/  PRMT R14, RZ, 0x7610, R14 ;  /* 0x00007610ff0e7816 */ /* 0x000fc6000000000e */
[----:B------:R-:W-:Y:S01]  /*b750*/  STL [R1+0xfe8], R228 ;  /* 0x000fe8e401007387 */ /* 0x000fe20000100800 */
[----:B0-----:R-:W-:-:S03]  /*b760*/  IMAD.WIDE R8, R9, 0x2, R4 ;  /* 0x0000000209087825 */ /* 0x001fc600078e0204 */
[----:B------:R-:W-:Y:S04]  /*b770*/  STL [R1+0xfe4], R227 ;  /* 0x000fe4e301007387 */ /* 0x000fe80000100800 */
[----:B------:R0:W3:Y:S01]  /*b780*/  @P0 LDG.E.U16 R16, desc[UR30][R8.64] ;  /* 0x0000001e08100981 */ /* 0x0000e2000c1e1500 */
[----:B--2---:R-:W-:-:S03]  /*b790*/  IMAD.SHL.U32 R13, R13, 0x2, RZ ;  /* 0x000000020d0d7824 */ /* 0x004fc600078e00ff */
[----:B------:R-:W-:Y:S01]  /*b7a0*/  STL [R1+0xfe0], R226 ;  /* 0x000fe0e201007387 */ /* 0x000fe20000100800 */
[----:B------:R-:W-:-:S03]  /*b7b0*/  ISETP.GT.AND P0, PT, R6, RZ, PT ;  /* 0x000000ff0600720c */ /* 0x000fc60003f04270 */
[----:B------:R-:W-:Y:S01]  /*b7c0*/  STL [R1+0xfdc], R225 ;  /* 0x000fdce101007387 */ /* 0x000fe20000100800 */
[----:B0-----:R-:W-:Y:S02]  /*b7d0*/  IMAD.WIDE R8, R13, 0x2, R4 ;  /* 0x000000020d087825 */ /* 0x001fe400078e0204 */
[----:B------:R-:W0:Y:S01]  /*b7e0*/  LDC R13, c[0x0][0x238] ;  /* 0x00008e00ff0d7b82 */ /* 0x000e220000000800 */
[----:B------:R-:W-:Y:S04]  /*b7f0*/  STL [R1+0xfd8], R224 ;  /* 0x000fd8e001007387 */ /* 0x000fe80000100800 */
[----:B------:R2:W4:Y:S04]  /*b800*/  @P1 LDG.E.U16 R20, desc[UR30][R8.64] ;  /* 0x0000001e08141981 */ /* 0x000528000c1e1500 */
[----:B------:R-:W3:Y:S01]  /*b810*/  @P0 LDG.E.U16 R10, desc[UR30][R4.64] ;  /* 0x0000001e040a0981 */ /* 0x000ee2000c1e1500 */
[----:B0-----:R-:W-:-:S03]  /*b820*/  IMAD.SHL.U32 R13, R13, 0x8, RZ ;  /* 0x000000080d0d7824 */ /* 0x001fc600078e00ff */
[----:B------:R-:W-:Y:S01]  /*b830*/  STL [R1+0xfd4], R223 ;  /* 0x000fd4df01007387 */ /* 0x000fe20000100800 */
[----:B--2---:R-:W-:Y:S01]  /*b840*/  IMAD.WIDE R8, R13, 0x2, R4 ;  /* 0x000000020d087825 */ /* 0x004fe200078e0204 */
[C---:B------:R-:W-:Y:S01]  /*b850*/  ISETP.GT.AND P1, PT, R6.reuse, 0x3, PT ;  /* 0x000000030600780c */ /* 0x040fe20003f24270 */
[----:B------:R-:W0:Y:S01]  /*b860*/  LDC R13, c[0x0][0x238] ;  /* 0x00008e00ff0d7b82 */ /* 0x000e220000000800 */
[----:B------:R-:W-:Y:S01]  /*b870*/  ISETP.GT.AND P0, PT, R6, 0x10, PT ;  /* 0x000000100600780c */ /* 0x000fe20003f04270 */
[----:B------:R-:W-:Y:S04]  /*b880*/  STL [R1+0xfd0], R222 ;  /* 0x000fd0de01007387 */ /* 0x000fe80000100800 */
[----:B------:R2:W4:Y:S04]  /*b890*/  @P2 LDG.E.U16 R11, desc[UR30][R8.64] ;  /* 0x0000001e080b2981 */ /* 0x000528000c1e1500 */
[----:B------:R-:W-:Y:S01]  /*b8a0*/  STL [R1+0xfcc], R221 ;  /* 0x000fccdd01007387 */ /* 0x000fe20000100800 */
[----:B------:R-:W-:-:S03]  /*b8b0*/  PRMT R15, RZ, 0x7610, R15 ;  /* 0x00007610ff0f7816 */ /* 0x000fc6000000000f */
[----:B------:R-:W-:Y:S04]  /*b8c0*/  STL [R1+0xfc8], R220 ;  /* 0x000fc8dc01007387 */ /* 0x000fe80000100800 */
[----:B------:R-:W-:Y:S04]  /*b8d0*/  STL [R1+0xfc4], R219 ;  /* 0x000fc4db01007387 */ /* 0x000fe80000100800 */
[----:B------:R-:W-:Y:S01]  /*b8e0*/  STL [R1+0xfc0], R217 ;  /* 0x000fc0d901007387 */ /* 0x000fe20000100800 */
[----:B0-----:R-:W-:-:S03]  /*b8f0*/  IMAD R13, R13, 0x3, RZ ;  /* 0x000000030d0d7824 */ /* 0x001fc600078e02ff */
[----:B------:R-:W-:Y:S01]  /*b900*/  STL [R1+0xfbc], R216 ;  /* 0x000fbcd801007387 */ /* 0x000fe20000100800 */
[----:B--2---:R-:W-:Y:S02]  /*b910*/  IMAD.WIDE R8, R13, 0x2, R4 ;  /* 0x000000020d087825 */ /* 0x004fe400078e0204 */
[----:B------:R-:W0:Y:S01]  /*b920*/  LDC R13, c[0x0][0x238] ;  /* 0x00008e00ff0d7b82 */ /* 0x000e220000000800 */
[----:B------:R-:W-:Y:S04]  /*b930*/  STL [R1+0xfb8], R215 ;  /* 0x000fb8d701007387 */ /* 0x000fe80000100800 */
[----:B------:R2:W4:Y:S01]  /*b940*/  @P1 LDG.E.U16 R152, desc[UR30][R8.64] ;  /* 0x0000001e08981981 */ /* 0x000522000c1e1500 */
[----:B0-----:R-:W-:-:S03]  /*b950*/  IMAD.SHL.U32 R13, R13, 0x10, RZ ;  /* 0x000000100d0d7824 */ /* 0x001fc600078e00ff */
[----:B------:R-:W-:Y:S01]  /*b960*/  STL [R1+0xfb4], R214 ;  /* 0x000fb4d601007387 */ /* 0x000fe20000100800 */
[----:B--2---:R-:W-:Y:S01]  /*b970*/  IMAD.WIDE R8, R13, 0x2, R4 ;  /* 0x000000020d087825 */ /* 0x004fe200078e0204 */
[----:B------:R-:W-:Y:S01]  /*b980*/  ISETP.GT.AND P1, PT, R6, 0x18, PT ;  /* 0x000000180600780c */ /* 0x000fe20003f24270 */
[----:B------:R-:W0:Y:S01]  /*b990*/  LDC R13, c[0x0][0x238] ;  /* 0x00008e00ff0d7b82 */ /* 0x000e220000000800 */
[----:B------:R-:W-:Y:S04]  /*b9a0*/  STL [R1+0xfb0], R213 ;  /* 0x000fb0d501007387 */ /* 0x000fe80000100800 */
[----:B------:R2:W4:Y:S04]  /*b9b0*/  @P0 LDG.E.U16 R14, desc[UR30][R8.64] ;  /* 0x0000001e080e0981 */ /* 0x000528000c1e1500 */
[----:B------:R-:W-:Y:S04]  /*b9c0*/  STL [R1+0xfac], R212 ;  /* 0x000facd401007387 */ /* 0x000fe80000100800 */
[----:B------:R-:W-:Y:S04]  /*b9d0*/  STL [R1+0xfa8], R211 ;  /* 0x000fa8d301007387 */ /* 0x000fe80000100800 */
[----:B------:R-:W-:Y:S04]  /*b9e0*/  STL [R1+0xfa4], R210 ;  /* 0x000fa4d201007387 */ /* 0x000fe80000100800 */
[----:B------:R-:W-:Y:S01]  /*b9f0*/  STL [R1+0xfa0], R209 ;  /* 0x000fa0d101007387 */ /* 0x000fe20000100800 */
[----:B0-----:R-:W-:-:S03]  /*ba00*/  IMAD R13, R13, 0x18, RZ ;  /* 0x000000180d0d7824 */ /* 0x001fc600078e02ff */
[----:B------:R0:W-:Y:S01]  /*ba10*/  STL [R1+0xcd4], R149 ;  /* 0x000cd49501007387 */ /* 0x0001e20000100800 */
[----:B--2---:R-:W-:-:S03]  /*ba20*/  IMAD.WIDE R8, R13, 0x2, R4 ;  /* 0x000000020d087825 */ /* 0x004fc600078e0204 */
[----:B------:R-:W-:Y:S01]  /*ba30*/  STL [R1+0xcd0], R150 ;  /* 0x000cd09601007387 */ /* 0x000fe20000100800 */
[----:B------:R-:W2:Y:S03]  /*ba40*/  LDC R13, c[0x0][0x238] ;  /* 0x00008e00ff0d7b82 */ /* 0x000ea60000000800 */
[----:B------:R1:W4:Y:S04]  /*ba50*/  @P1 LDG.E.U16 R15, desc[UR30][R8.64] ;  /* 0x0000001e080f1981 */ /* 0x000328000c1e1500 */
[----:B------:R-:W-:Y:S01]  /*ba60*/  STL [R1+0xccc], R151 ;  /* 0x000ccc9701007387 */ /* 0x000fe20000100800 */
[----:B------:R-:W-:Y:S01]  /*ba70*/  ISETP.GT.AND P0, PT, R6, 0x4, PT ;  /* 0x000000040600780c */ /* 0x000fe20003f04270 */
[----:B0-----:R-:W0:Y:S02]  /*ba80*/  LDC R149, c[0x0][0x238] ;  /* 0x00008e00ff957b82 */ /* 0x001e240000000800 */
[----:B------:R-:W-:Y:S04]  /*ba90*/  STL [R1+0xc08], R207 ;  /* 0x000c08cf01007387 */ /* 0x000fe80000100800 */
[----:B------:R1:W-:Y:S01]  /*baa0*/  STL [R1+0xc00], R7 ;  /* 0x000c000701007387 */ /* 0x0003e20000100800 */
[----:B--2---:R-:W-:Y:S01]  /*bab0*/  IMAD.SHL.U32 R13, R13, 0x4, RZ ;  /* 0x000000040d0d7824 */ /* 0x004fe200078e00ff */
[----:B-1----:R-:W1:Y:S03]  /*bac0*/  LDC R7, c[0x0][0x238] ;  /* 0x00008e00ff077b82 */ /* 0x002e660000000800 */
[----:B------:R-:W-:-:S05]  /*bad0*/  IMAD.WIDE R8, R13, 0x2, R4 ;  /* 0x000000020d087825 */ /* 0x000fca00078e0204 */
[----:B------:R-:W2:Y:S01]  /*bae0*/  LDC R13, c[0x0][0x238] ;  /* 0x00008e00ff0d7b82 */ /* 0x000ea20000000800 */
[----:B------:R-:W-:Y:S02]  /*baf0*/  ISETP.GT.AND P1, PT, R6, 0x5, PT ;  /* 0x000000050600780c */ /* 0x000fe40003f24270 */
[----:B------:R-:W-:Y:S02]  /*bb00*/  PRMT R156, RZ, 0x7610, R156 ;  /* 0x00007610ff9c7816 */ /* 0x000fe4000000009c */
[----:B------:R-:W-:-:S04]  /*bb10*/  PRMT R160, RZ, 0x7610, R160 ;  /* 0x00007610ffa07816 */ /* 0x000fc800000000a0 */
[----:B------:R0:W4:Y:S01]  /*bb20*/  @P0 LDG.E.U16 R156, desc[UR30][R8.64] ;  /* 0x0000001e089c0981 */ /* 0x000122000c1e1500 */
[----:B-1----:R-:W-:Y:S02]  /*bb30*/  IMAD R7, R7, 0x9, RZ ;  /* 0x0000000907077824 */ /* 0x002fe400078e02ff */
[----:B--2---:R-:W-:-:S04]  /*bb40*/  IMAD R13, R13, 0x5, RZ ;  /* 0x000000050d0d7824 */ /* 0x004fc800078e02ff */
[----:B0-----:R-:W-:Y:S01]  /*bb50*/  IMAD.WIDE R8, R13, 0x2, R4 ;  /* 0x000000020d087825 */ /* 0x001fe200078e0204 */
[C---:B------:R-:W-:Y:S02]  /*bb60*/  ISETP.GT.AND P2, PT, R6.reuse, 0x9, PT ;  /* 0x000000090600780c */ /* 0x040fe40003f44270 */
[----:B------:R-:W-:Y:S02]  /*bb70*/  PRMT R17, RZ, 0x7610, R17 ;  /* 0x00007610ff117816 */ /* 0x000fe40000000011 */
[----:B------:R-:W-:Y:S01]  /*bb80*/  PRMT R164, RZ, 0x7610, R164 ;  /* 0x00007610ffa47816 */ /* 0x000fe200000000a4 */
[----:B------:R0:W2:Y:S01]  /*bb90*/  @P1 LDG.E.U16 R160, desc[UR30][R8.64] ;  /* 0x0000001e08a01981 */ /* 0x0000a2000c1e1500 */
[----:B------:R-:W-:Y:S02]  /*bba0*/  ISETP.GT.AND P0, PT, R6, 0x6, PT ;  /* 0x000000060600780c */ /* 0x000fe40003f04270 */
[----:B------:R-:W-:Y:S02]  /*bbb0*/  PRMT R18, RZ, 0x7610, R18 ;  /* 0x00007610ff127816 */ /* 0x000fe40000000012 */
[----:B------:R-:W-:-:S02]  /*bbc0*/  PRMT R19, RZ, 0x7610, R19 ;  /* 0x00007610ff137816 */ /* 0x000fc40000000013 */
[----:B------:R-:W-:Y:S02]  /*bbd0*/  PRMT R168, RZ, 0x7610, R168 ;  /* 0x00007610ffa87816 */ /* 0x000fe400000000a8 */
[----:B------:R-:W-:Y:S01]  /*bbe0*/  PRMT R21, RZ, 0x7610, R21 ;  /* 0x00007610ff157816 */ /* 0x000fe20000000015 */
[----:B0-----:R-:W-:Y:S01]  /*bbf0*/  IMAD.WIDE R8, R7, 0x2, R4 ;  /* 0x0000000207087825 */ /* 0x001fe200078e0204 */
[----:B------:R-:W-:Y:S01]  /*bc00*/  PRMT R153, RZ, 0x7610, R153 ;  /* 0x00007610ff997816 */ /* 0x000fe20000000099 */
[----:B------:R-:W0:Y:S01]  /*bc10*/  LDC R7, c[0x0][0x238] ;  /* 0x00008e00ff077b82 */ /* 0x000e220000000800 */
[----:B------:R-:W-:Y:S02]  /*bc20*/  PRMT R157, RZ, 0x7610, R157 ;  /* 0x00007610ff9d7816 */ /* 0x000fe4000000009d */
[----:B------:R-:W-:Y:S01]  /*bc30*/  PRMT R22, RZ, 0x7610, R22 ;  /* 0x00007610ff167816 */ /* 0x000fe20000000016 */
[----:B------:R1:W2:Y:S01]  /*bc40*/  @P2 LDG.E.U16 R17, desc[UR30][R8.64] ;  /* 0x0000001e08112981 */ /* 0x0002a2000c1e1500 */
[----:B------:R-:W-:-:S02]  /*bc50*/  PRMT R23, RZ, 0x7610, R23 ;  /* 0x00007610ff177816 */ /* 0x000fc40000000017 */
[----:B------:R-:W-:Y:S02]  /*bc60*/  PRMT R161, RZ, 0x7610, R161 ;  /* 0x00007610ffa17816 */ /* 0x000fe400000000a1 */
[----:B------:R-:W-:Y:S02]  /*bc70*/  PRMT R165, RZ, 0x7610, R165 ;  /* 0x00007610ffa57816 */ /* 0x000fe400000000a5 */
[----:B------:R-:W-:Y:S02]  /*bc80*/  PRMT R169, RZ, 0x7610, R169 ;  /* 0x00007610ffa97816 */ /* 0x000fe400000000a9 */
[----:B------:R-:W-:Y:S02]  /*bc90*/  PRMT R154, RZ, 0x7610, R154 ;  /* 0x00007610ff9a7816 */ /* 0x000fe4000000009a */
[----:B------:R-:W-:Y:S02]  /*bca0*/  PRMT R158, RZ, 0x7610, R158 ;  /* 0x00007610ff9e7816 */ /* 0x000fe4000000009e */
[----:B------:R-:W-:-:S02]  /*bcb0*/  PRMT R155, RZ, 0x7610, R155 ;  /* 0x00007610ff9b7816 */ /* 0x000fc4000000009b */
[----:B------:R-:W-:Y:S02]  /*bcc0*/  PRMT R162, RZ, 0x7610, R162 ;  /* 0x00007610ffa27816 */ /* 0x000fe400000000a2 */
[----:B------:R-:W-:Y:S02]  /*bcd0*/  PRMT R166, RZ, 0x7610, R166 ;  /* 0x00007610ffa67816 */ /* 0x000fe400000000a6 */
[----:B------:R-:W-:Y:S01]  /*bce0*/  PRMT R170, RZ, 0x7610, R170 ;  /* 0x00007610ffaa7816 */ /* 0x000fe200000000aa */
[----:B0-----:R-:W-:Y:S01]  /*bcf0*/  IMAD R7, R7, 0x6, RZ ;  /* 0x0000000607077824 */ /* 0x001fe200078e02ff */
[----:B------:R-:W-:Y:S02]  /*bd00*/  PRMT R159, RZ, 0x7610, R159 ;  /* 0x00007610ff9f7816 */ /* 0x000fe4000000009f */
[----:B------:R-:W-:Y:S01]  /*bd10*/  PRMT R163, RZ, 0x7610, R163 ;  /* 0x00007610ffa37816 */ /* 0x000fe200000000a3 */
[----:B-1----:R-:W-:Y:S01]  /*bd20*/  IMAD.WIDE R8, R7, 0x2, R4 ;  /* 0x0000000207087825 */ /* 0x002fe200078e0204 */
[----:B------:R-:W0:Y:S01]  /*bd30*/  S2R R232, SR_TID.X ;  /* 0x0000000000e87919 */ /* 0x000e220000002100 */
[----:B------:R-:W1:Y:S03]  /*bd40*/  LDC R7, c[0x0][0x238] ;  /* 0x00008e00ff077b82 */ /* 0x000e660000000800 */
[----:B------:R3:W2:Y:S01]  /*bd50*/  @P0 LDG.E.U16 R164, desc[UR30][R8.64] ;  /* 0x0000001e08a40981 */ /* 0x0006a2000c1e1500 */
[----:B------:R-:W-:-:S03]  /*bd60*/  IMAD R149, R149, 0x1e, RZ ;  /* 0x0000001e95957824 */ /* 0x000fc600078e02ff */
[----:B------:R-:W4:Y:S01]  /*bd70*/  LDL.LU R13, [R1+0x650] ;  /* 0x00065000010d7983 */ /* 0x000f220000300800 */
[----:B-1----:R-:W-:-:S04]  /*bd80*/  IMAD R7, R7, 0x11, RZ ;  /* 0x0000001107077824 */ /* 0x002fc800078e02ff */
[----:B---3--:R-:W-:Y:S02]  /*bd90*/  IMAD.WIDE R8, R7, 0x2, R4 ;  /* 0x0000000207087825 */ /* 0x008fe400078e0204 */
[----:B------:R-:W1:Y:S01]  /*bda0*/  LDC R7, c[0x0][0x238] ;  /* 0x00008e00ff077b82 */ /* 0x000e620000000800 */
[----:B------:R-:W-:-:S13]  /*bdb0*/  ISETP.GT.AND P1, PT, R6, 0x11, PT ;  /* 0x000000110600780c */ /* 0x000fda0003f24270 */
[----:B------:R3:W2:Y:S01]  /*bdc0*/  @P1 LDG.E.U16 R18, desc[UR30][R8.64] ;  /* 0x0000001e08121981 */ /* 0x0006a2000c1e1500 */
        /* <DEDUP_REMOVED lines=83> */
[C---:B------:R-:W-:Y:S02]  /*c300*/  ISETP.GT.AND P1, PT, R6.reuse, 0x1c, PT ;  /* 0x0000001c0600780c */ /* 0x040fe40003f24270 */
[----:B------:R-:W-:-:S11]  /*c310*/  ISETP.GT.AND P0, PT, R6, 0x1d, PT ;  /* 0x0000001d0600780c */ /* 0x000fd60003f04270 */
[----:B------:R3:W2:Y:S01]  /*c320*/  @P1 LDG.E.U16 R159, desc[UR30][R8.64] ;  /* 0x0000001e089f1981 */ /* 0x0006a2000c1e1500 */
[----:B-1----:R-:W-:-:S04]  /*c330*/  IMAD R7, R7, 0x1d, RZ ;  /* 0x0000001d07077824 */ /* 0x002fc800078e02ff */
[----:B---3--:R-:W-:Y:S01]  /*c340*/  IMAD.WIDE R8, R7, 0x2, R4 ;  /* 0x0000000207087825 */ /* 0x008fe200078e0204 */
[----:B------:R-:W-:Y:S01]  /*c350*/  ISETP.GT.AND P1, PT, R6, 0x1e, PT ;  /* 0x0000001e0600780c */ /* 0x000fe20003f24270 */
[----:B------:R-:W3:Y:S04]  /*c360*/  LDL.LU R7, [R1+0x84c] ;  /* 0x00084c0001077983 */ /* 0x000ee80000300800 */
[----:B------:R1:W2:Y:S01]  /*c370*/  @P0 LDG.E.U16 R163, desc[UR30][R8.64] ;  /* 0x0000001e08a30981 */ /* 0x0002a2000c1e1500 */
[----:B------:R-:W-:-:S03]  /*c380*/  PRMT R167, RZ, 0x7610, R167 ;  /* 0x00007610ffa77816 */ /* 0x000fc600000000a7 */
[----:B------:R-:W2:Y:S01]  /*c390*/  LDL R151, [R1+0x64c] ;  /* 0x00064c0001977983 */ /* 0x000ea20000100800 */
[----:B-1----:R-:W-:Y:S02]  /*c3a0*/  IMAD.WIDE R8, R149, 0x2, R4 ;  /* 0x0000000295087825 */ /* 0x002fe400078e0204 */
[----:B------:R-:W1:Y:S01]  /*c3b0*/  LDC R149, c[0x0][0x238] ;  /* 0x00008e00ff957b82 */ /* 0x000e620000000800 */
[----:B------:R-:W-:Y:S01]  /*c3c0*/  ISETP.GT.AND P0, PT, R6, 0x1f, PT ;  /* 0x0000001f0600780c */ /* 0x000fe20003f04270 */
[----:B------:R-:W-:Y:S01]  /*c3d0*/  STL [R1+0xc0c], R4 ;  /* 0x000c0c0401007387 */ /* 0x000fe20000100800 */
[----:B------:R-:W-:-:S03]  /*c3e0*/  PRMT R173, RZ, 0x7610, R173 ;  /* 0x00007610ffad7816 */ /* 0x000fc600000000ad */
[----:B------:R0:W2:Y:S04]  /*c3f0*/  @P1 LDG.E.U16 R167, desc[UR30][R8.64] ;  /* 0x0000001e08a71981 */ /* 0x0000a8000c1e1500 */
[----:B------:R4:W-:Y:S01]  /*c400*/  STL [R1+0xc04], R5 ;  /* 0x000c040501007387 */ /* 0x0009e20000100800 */
[----:B-1----:R-:W-:-:S04]  /*c410*/  IMAD R149, R149, 0x1f, RZ ;  /* 0x0000001f95957824 */ /* 0x002fc800078e02ff */
[----:B0-----:R-:W-:Y:S02]  /*c420*/  IMAD.WIDE R8, R149, 0x2, R4 ;  /* 0x0000000295087825 */ /* 0x001fe400078e0204 */
[----:B----4-:R-:W4:Y:S01]  /*c430*/  LDL.LU R5, [R1+0x948] ;  /* 0x0009480001057983 */ /* 0x010f220000300800 */
[----:B------:R-:W-:-:S03]  /*c440*/  LOP3.LUT R149, R232, 0x1f, RZ, 0xc0, !PT ;  /* 0x0000001fe8957812 */ /* 0x000fc600078ec0ff */
[----:B------:R0:W2:Y:S01]  /*c450*/  @P0 LDG.E.U16 R173, desc[UR30][R8.64] ;  /* 0x0000001e08ad0981 */ /* 0x0000a2000c1e1500 */
[----:B------:R-:W-:-:S03]  /*c460*/  ISETP.GE.AND P0, PT, R149, R6, PT ;  /* 0x000000069500720c */ /* 0x000fc60003f06270 */
[----:B------:R-:W2:Y:S04]  /*c470*/  LDL R213, [R1+0x648] ;  /* 0x0006480001d57983 */ /* 0x000ea80000100800 */
        /* <DEDUP_REMOVED lines=8> */
[----:B------:R1:W-:Y:S01]  /*c500*/  STL [R1+0xc10], R6 ;  /* 0x000c100601007387 */ /* 0x0003e20000100800 */
[----:B------:R-:W-:Y:S06]  /*c510*/  BAR.SYNC.DEFER_BLOCKING 0x0 ;  /* 0x0000000000007b1d */ /* 0x000fec0000010000 */
[----:B-1----:R-:W2:Y:S01]  /*c520*/  LDL.LU R6, [R1+0x844] ;  /* 0x0008440001067983 */ /* 0x002ea20000300800 */
[----:B0-----:R-:W-:-:S02]  /*c530*/  IADD3 R8, P1, R13, R2, RZ ;  /* 0x000000020d087210 */ /* 0x001fc40007f3e0ff */
[----:B------:R-:W-:-:S03]  /*c540*/  PRMT R206, RZ, 0x7610, R206 ;  /* 0x00007610ffce7816 */ /* 0x000fc600000000ce */
[----:B------:R-:W-:Y:S01]  /*c550*/  IMAD.X R9, R208, 0x1, R0, P1 ;  /* 0x00000001d0097824 */ /* 0x000fe200008e0600 */
[----:B------:R-:W-:-:S04]  /*c560*/  PRMT R174, RZ, 0x7610, R174 ;  /* 0x00007610ffae7816 */ /* 0x000fc800000000ae */
[----:B------:R4:W2:Y:S02]  /*c570*/  @!P0 LDG.E.U16 R206, desc[UR30][R8.64] ;  /* 0x0000001e08ce8981 */ /* 0x0008a4000c1e1500 */
[-C--:B----4-:R-:W-:Y:S02]  /*c580*/  IADD3 R8, P1, R5, R2.reuse, RZ ;  /* 0x0000000205087210 */ /* 0x090fe40007f3e0ff */
[----:B------:R-:W-:Y:S03]  /*c590*/  STL [R1+0xc14], R5 ;  /* 0x000c140501007387 */ /* 0x000fe60000100800 */
[----:B---3--:R-:W-:Y:S01]  /*c5a0*/  IMAD.X R9, R7, 0x1, R0, P1 ;  /* 0x0000000107097824 */ /* 0x008fe200008e0600 */
[----:B------:R-:W-:Y:S04]  /*c5b0*/  STL [R1+0xc18], R7 ;  /* 0x000c180701007387 */ /* 0x000fe80000100800 */
[----:B------:R2:W3:Y:S02]  /*c5c0*/  @!P0 LDG.E.U16 R174, desc[UR30][R8.64] ;  /* 0x0000001e08ae8981 */ /* 0x0004e4000c1e1500 */
[----:B--2---:R-:W-:-:S02]  /*c5d0*/  IADD3 R8, P1, R6, R2, RZ ;  /* 0x0000000206087210 */ /* 0x004fc40007f3e0ff */
[----:B------:R0:W-:Y:S04]  /*c5e0*/  STL [R1+0xc1c], R6 ;  /* 0x000c1c0601007387 */ /* 0x0001e80000100800 */
[----:B0-----:R-:W2:Y:S01]  /*c5f0*/  LDL.LU R6, [R1+0x83c] ;  /* 0x00083c0001067983 */ /* 0x001ea20000300800 */
[----:B------:R-:W-:Y:S01]  /*c600*/  PRMT R175, RZ, 0x7610, R175 ;  /* 0x00007610ffaf7816 */ /* 0x000fe200000000af */
[----:B------:R-:W-:Y:S01]  /*c610*/  IMAD.X R9, R151, 0x1, R0, P1 ;  /* 0x0000000197097824 */ /* 0x000fe200008e0600 */
[----:B------:R-:W-:Y:S01]  /*c620*/  PRMT R176, RZ, 0x7610, R176 ;  /* 0x00007610ffb07816 */ /* 0x000fe200000000b0 */
[----:B------:R-:W4:Y:S04]  /*c630*/  LDL R151, [R1+0x814] ;  /* 0x0008140001977983 */ /* 0x000f280000100800 */
[----:B------:R2:W3:Y:S01]  /*c640*/  @!P0 LDG.E.U16 R175, desc[UR30][R8.64] ;  /* 0x0000001e08af8981 */ /* 0x0004e2000c1e1500 */
[----:B------:R-:W-:-:S03]  /*c650*/  PRMT R177, RZ, 0x7610, R177 ;  /* 0x00007610ffb17816 */ /* 0x000fc600000000b1 */
[----:B------:R-:W3:Y:S01]  /*c660*/  LDL R5, [R1+0x634] ;  /* 0x0006340001057983 */ /* 0x000ee20000100800 */
[----:B------:R-:W-:Y:S02]  /*c670*/  PRMT R195, RZ, 0x7610, R195 ;  /* 0x00007610ffc37816 */ /* 0x000fe400000000c3 */
[----:B--2---:R-:W-:-:S05]  /*c680*/  IADD3 R8, P1, R6, R2, RZ ;  /* 0x0000000206087210 */ /* 0x004fca0007f3e0ff */
[----:B------:R-:W-:-:S05]  /*c690*/  IMAD.X R9, R213, 0x1, R0, P1 ;  /* 0x00000001d5097824 */ /* 0x000fca00008e0600 */
[----:B------:R0:W2:Y:S02]  /*c6a0*/  @!P0 LDG.E.U16 R176, desc[UR30][R8.64] ;  /* 0x0000001e08b08981 */ /* 0x0000a4000c1e1500 */
[----:B0-----:R-:W-:-:S05]  /*c6b0*/  IADD3 R8, P1, R209, R2, RZ ;  /* 0x00000002d1087210 */ /* 0x001fca0007f3e0ff */
[----:B------:R-:W-:Y:S01]  /*c6c0*/  IMAD.X R9, R207, 0x1, R0, P1 ;  /* 0x00000001cf097824 */ /* 0x000fe200008e0600 */
[----:B------:R0:W-:Y:S04]  /*c6d0*/  STL [R1+0xc20], R6 ;  /* 0x000c200601007387 */ /* 0x0001e80000100800 */
[----:B------:R1:W2:Y:S04]  /*c6e0*/  @!P0 LDG.E.U16 R177, desc[UR30][R8.64] ;  /* 0x0000001e08b18981 */ /* 0x0002a8000c1e1500 */
[----:B------:R-:W2:Y:S04]  /*c6f0*/  LDL R209, [R1+0x80c] ;  /* 0x00080c0001d17983 */ /* 0x000ea80000100800 */
[----:B------:R-:W2:Y:S01]  /*c700*/  LDL R207, [R1+0x630] ;  /* 0x0006300001cf7983 */ /* 0x000ea20000100800 */
[----:B-1----:R-:W-:-:S02]  /*c710*/  IADD3 R8, P1, R212, R2, RZ ;  /* 0x00000002d4087210 */ /* 0x002fc40007f3e0ff */
[----:B------:R-:W-:Y:S01]  /*c720*/  PRMT R194, RZ, 0x7610, R194 ;  /* 0x00007610ffc27816 */ /* 0x000fe200000000c2 */
[----:B------:R-:W2:Y:S02]  /*c730*/  LDL R7, [R1+0x800] ;  /* 0x0008000001077983 */ /* 0x000ea40000100800 */
[----:B------:R-:W-:Y:S01]  /*c740*/  IMAD.X R9, R211, 0x1, R0, P1 ;  /* 0x00000001d3097824 */ /* 0x000fe200008e0600 */
[----:B------:R-:W-:Y:S01]  /*c750*/  PRMT R193, RZ, 0x7610, R193 ;  /* 0x00007610ffc17816 */ /* 0x000fe200000000c1 */
[----:B0-----:R-:W2:Y:S04]  /*c760*/  LDL R6, [R1+0x7fc] ;  /* 0x0007fc0001067983 */ /* 0x001ea80000100800 */
[----:B------:R0:W2:Y:S02]  /*c770*/  @!P0 LDG.E.U16 R195, desc[UR30][R8.64] ;  /* 0x0000001e08c38981 */ /* 0x0000a4000c1e1500 */
[----:B0-----:R-:W-:-:S02]  /*c780*/  IADD3 R8, P1, R150, R2, RZ ;  /* 0x0000000296087210 */ /* 0x001fc40007f3e0ff */
[----:B------:R-:W2:Y:S03]  /*c790*/  LDL R150, [R1+0x804] ;  /* 0x0008040001967983 */ /* 0x000ea60000100800 */
[----:B------:R-:W-:Y:S02]  /*c7a0*/  IMAD.X R9, R149, 0x1, R0, P1 ;  /* 0x0000000195097824 */ /* 0x000fe400008e0600 */
[----:B------:R-:W2:Y:S04]  /*c7b0*/  LDL R149, [R1+0x62c] ;  /* 0x00062c0001957983 */ /* 0x000ea80000100800 */
[----:B------:R0:W2:Y:S02]  /*c7c0*/  @!P0 LDG.E.U16 R194, desc[UR30][R8.64] ;  /* 0x0000001e08c28981 */ /* 0x0000a4000c1e1500 */
[----:B0-----:R-:W-:-:S05]  /*c7d0*/  IADD3 R8, P1, R210, R2, RZ ;  /* 0x00000002d2087210 */ /* 0x001fca0007f3e0ff */
[----:B------:R-:W-:Y:S02]  /*c7e0*/  IMAD.X R9, R4, 0x1, R0, P1 ;  /* 0x0000000104097824 */ /* 0x000fe400008e0600 */
[----:B------:R-:W2:Y:S04]  /*c7f0*/  LDL R4, [R1+0x628] ;  /* 0x0006280001047983 */ /* 0x000ea80000100800 */
[----:B------:R4:W2:Y:S01]  /*c800*/  @!P0 LDG.E.U16 R193, desc[UR30][R8.64] ;  /* 0x0000001e08c18981 */ /* 0x0008a2000c1e1500 */
[----:B------:R-:W-:Y:S02]  /*c810*/  PRMT R192, RZ, 0x7610, R192 ;  /* 0x00007610ffc07816 */ /* 0x000fe400000000c0 */
[----:B----4-:R-:W-:Y:S02]  /*c820*/  IADD3 R8, P1, R151, R2, RZ ;  /* 0x0000000297087210 */ /* 0x010fe40007f3e0ff */
[----:B------:R-:W-:Y:S01]  /*c830*/  PRMT R191, RZ, 0x7610, R191 ;  /* 0x00007610ffbf7816 */ /* 0x000fe200000000bf */
[----:B------:R-:W4:Y:S02]  /*c840*/  LDL R151, [R1+0x7f8] ;  /* 0x0007f80001977983 */ /* 0x000f240000100800 */
[----:B---3--:R-:W-:-:S02]  /*c850*/  IMAD.X R9, R5, 0x1, R0, P1 ;  /* 0x0000000105097824 */ /* 0x008fc400008e0600 */
[----:B------:R-:W3:Y:S04]  /*c860*/  LDL R5, [R1+0x624] ;  /* 0x0006240001057983 */ /* 0x000ee80000100800 */
[----:B------:R2:W4:Y:S04]  /*c870*/  @!P0 LDG.E.U16 R192, desc[UR30][R8.64] ;  /* 0x0000001e08c08981 */ /* 0x000528000c1e1500 */
[----:B------:R-:W-:Y:S04]  /*c880*/  STL [R1+0xc24], R12 ;  /* 0x000c240c01007387 */ /* 0x000fe80000100800 */
[----:B------:R-:W4:Y:S01]  /*c890*/  LDL R210, [R1+0x620] ;  /* 0x0006200001d27983 */ /* 0x000f220000100800 */
[----:B------:R-:W-:-:S03]  /*c8a0*/  PRMT R190, RZ, 0x7610, R190 ;  /* 0x00007610ffbe7816 */ /* 0x000fc600000000be */
[----:B------:R-:W-:Y:S04]  /*c8b0*/  STS.U16 [R12+UR28+0x8000], R10 ;  /* 0x0080000a0c007988 */ /* 0x000fe8000800041c */
[----:B------:R-:W-:Y:S04]  /*c8c0*/  STS.U16 [R12+UR28+0x8400], R11 ;  /* 0x0084000b0c007988 */ /* 0x000fe8000800041c */
[----:B------:R-:W-:Y:S04]  /*c8d0*/  STS.U16 [R12+UR28+0x8800], R14 ;  /* 0x0088000e0c007988 */ /* 0x000fe8000800041c */
[----:B------:R0:W-:Y:S01]  /*c8e0*/  STS.U16 [R12+UR28+0x8c00], R15 ;  /* 0x008c000f0c007988 */ /* 0x0001e2000800041c */
[----:B------:R-:W-:-:S02]  /*c8f0*/  PRMT R189, RZ, 0x7610, R189 ;  /* 0x00007610ffbd7816 */ /* 0x000fc400000000bd */
[----:B------:R-:W-:Y:S02]  /*c900*/  PRMT R188, RZ, 0x7610, R188 ;  /* 0x00007610ffbc7816 */ /* 0x000fe400000000bc */
[----:B------:R-:W-:Y:S01]  /*c910*/  PRMT R187, RZ, 0x7610, R187 ;  /* 0x00007610ffbb7816 */ /* 0x000fe200000000bb */
[----:B------:R-:W-:Y:S01]  /*c920*/  IMAD.SHL.U32 R211, R232, 0x2, RZ ;  /* 0x00000002e8d37824 */ /* 0x000fe200078e00ff */
[----:B------:R-:W-:Y:S01]  /*c930*/  PRMT R186, RZ, 0x7610, R186 ;  /* 0x00007610ffba7816 */ /* 0x000fe200000000ba */
[----:B------:R-:W4:Y:S04]  /*c940*/  LDL R212, [R1+0x8dc] ;  /* 0x0008dc0001d47983 */ /* 0x000f280000100800 */
[----:B0-----:R-:W4:Y:S01]  /*c950*/  LDL R12, [R1+0x61c] ;  /* 0x00061c00010c7983 */ /* 0x001f220000100800 */
[----:B--2---:R-:W-:-:S05]  /*c960*/  IADD3 R8, P1, R209, R2, RZ ;  /* 0x00000002d1087210 */ /* 0x004fca0007f3e0ff */
[--C-:B------:R-:W-:Y:S02]  /*c970*/  IMAD.X R9, R207, 0x1, R0.reuse, P1 ;  /* 0x00000001cf097824 */ /* 0x100fe400008e0600 */
[----:B------:R-:W2:Y:S04]  /*c980*/  LDL R207, [R1+0x908] ;  /* 0x0009080001cf7983 */ /* 0x000ea80000100800 */
[----:B------:R0:W2:Y:S02]  /*c990*/  @!P0 LDG.E.U16 R191, desc[UR30][R8.64] ;  /* 0x0000001e08bf8981 */ /* 0x0000a4000c1e1500 */
[----:B0-----:R-:W-:Y:S02]  /*c9a0*/  IADD3 R8, P1, R150, R2, RZ ;  /* 0x0000000296087210 */ /* 0x001fe40007f3e0ff */
[----:B------:R-:W2:Y:S03]  /*c9b0*/  LDL R150, [R1+0x7d8] ;  /* 0x0007d80001967983 */ /* 0x000ea60000100800 */
[----:B------:R-:W-:-:S02]  /*c9c0*/  IMAD.X R9, R149, 0x1, R0, P1 ;  /* 0x0000000195097824 */ /* 0x000fc400008e0600 */
        /* <DEDUP_REMOVED lines=9> */
[----:B---3--:R-:W-:-:S02]  /*ca60*/  IMAD.X R9, R5, 0x1, R0, P1 ;  /* 0x0000000105097824 */ /* 0x008fc400008e0600 */
[----:B------:R-:W3:Y:S04]  /*ca70*/  LDL R5, [R1+0x614] ;  /* 0x0006140001057983 */ /* 0x000ee80000100800 */
[----:B------:R4:W3:Y:S02]  /*ca80*/  @!P0 LDG.E.U16 R188, desc[UR30][R8.64] ;  /* 0x0000001e08bc8981 */ /* 0x0008e4000c1e1500 */
[----:B----4-:R-:W-:-:S05]  /*ca90*/  IADD3 R8, P1, R151, R2, RZ ;  /* 0x0000000297087210 */ /* 0x010fca0007f3e0ff */
[----:B------:R-:W-:Y:S01]  /*caa0*/  IMAD.X R9, R210, 0x1, R0, P1 ;  /* 0x00000001d2097824 */ /* 0x000fe200008e0600 */
[----:B------:R-:W-:Y:S01]  /*cab0*/  LOP3.LUT R211, R211, 0x7e, RZ, 0xc0, !PT ;  /* 0x0000007ed3d37812 */ /* 0x000fe200078ec0ff */
[----:B------:R-:W4:Y:S04]  /*cac0*/  LDL R210, [R1+0x7b8] ;  /* 0x0007b80001d27983 */ /* 0x000f280000100800 */
[----:B------:R2:W4:Y:S01]  /*cad0*/  @!P0 LDG.E.U16 R187, desc[UR30][R8.64] ;  /* 0x0000001e08bb8981 */ /* 0x000522000c1e1500 */
[----:B------:R-:W-:Y:S02]  /*cae0*/  LOP3.LUT R209, R232, 0x40, RZ, 0xc0, !PT ;  /* 0x00000040e8d17812 */ /* 0x000fe400078ec0ff */
[----:B--2---:R-:W-:Y:S02]  /*caf0*/  IADD3 R8, P1, R149, R2, RZ ;  /* 0x0000000295087210 */ /* 0x004fe40007f3e0ff */
[----:B------:R-:W2:Y:S01]  /*cb00*/  LDL R149, [R1+0x904] ;  /* 0x0009040001957983 */ /* 0x000ea20000100800 */
[----:B------:R-:W-:-:S05]  /*cb10*/  IMAD R209, R209, 0x40, R211 ;  /* 0x00000040d1d17824 */ /* 0x000fca00078e02d3 */
[----:B------:R-:W-:-:S05]  /*cb20*/  LOP3.LUT R209, R209, 0x10, RZ, 0x3c, !PT ;  /* 0x00000010d1d17812 */ /* 0x000fca00078e3cff */
[----:B------:R-:W-:Y:S04]  /*cb30*/  STS.U16 [R209+UR28+0x8080], R16 ;  /* 0x00808010d1007988 */ /* 0x000fe8000800041c */
[----:B------:R-:W-:Y:S01]  /*cb40*/  STS.U16 [R209+UR28+0x8480], R17 ;  /* 0x00848011d1007988 */ /* 0x000fe2000800041c */
[----:B------:R-:W-:-:S03]  /*cb50*/  IMAD.X R9, R12, 0x1, R0, P1 ;  /* 0x000000010c097824 */ /* 0x000fc600008e0600 */
[----:B------:R-:W-:Y:S04]  /*cb60*/  STS.U16 [R209+UR28+0x8880], R18 ;  /* 0x00888012d1007988 */ /* 0x000fe8000800041c */
[----:B------:R0:W-:Y:S04]  /*cb70*/  STS.U16 [R209+UR28+0x8c80], R19 ;  /* 0x008c8013d1007988 */ /* 0x0001e8000800041c */
[----:B------:R-:W4:Y:S01]  /*cb80*/  LDL R12, [R1+0x7d0] ;  /* 0x0007d000010c7983 */ /* 0x000f220000100800 */
[----:B0-----:R-:W-:-:S06]  /*cb90*/  PRMT R19, RZ, 0x7610, R19 ;  /* 0x00007610ff137816 */ /* 0x001fcc0000000013 */
[----:B------:R0:W4:Y:S02]  /*cba0*/  @!P0 LDG.E.U16 R19, desc[UR30][R8.64] ;  /* 0x0000001e08138981 */ /* 0x000124000c1e1500 */
[----:B0-----:R-:W-:Y:S02]  /*cbb0*/  IADD3 R8, P1, R7, R2, RZ ;  /* 0x0000000207087210 */ /* 0x001fe40007f3e0ff */
[----:B------:R-:W4:Y:S03]  /*cbc0*/  LDL R7, [R1+0x900] ;  /* 0x0009000001077983 */ /* 0x000f260000100800 */
[----:B------:R-:W-:Y:S02]  /*cbd0*/  IMAD.X R9, R4, 0x1, R0, P1 ;  /* 0x0000000104097824 */ /* 0x000fe400008e0600 */
[----:B------:R-:W4:Y:S01]  /*cbe0*/  LDL R4, [R1+0x7c8] ;  /* 0x0007c80001047983 */ /* 0x000f220000100800 */
[----:B------:R-:W-:Y:S01]  /*cbf0*/  IMAD.SHL.U32 R209, R232, 0x2, RZ ;  /* 0x00000002e8d17824 */ /* 0x000fe200078e00ff */
[----:B------:R-:W-:-:S02]  /*cc00*/  PRMT R18, RZ, 0x7610, R18 ;  /* 0x00007610ff127816 */ /* 0x000fc40000000012 */
[----:B------:R-:W-:Y:S02]  /*cc10*/  LOP3.LUT R151, R232, 0x40, RZ, 0xc0, !PT ;  /* 0x00000040e8977812 */ /* 0x000fe400078ec0ff */
[----:B------:R-:W-:Y:S02]  /*cc20*/  LOP3.LUT R209, R209, 0x7e, RZ, 0xc0, !PT ;  /* 0x0000007ed1d17812 */ /* 0x000fe400078ec0ff */
[----:B------:R0:W4:Y:S03]  /*cc30*/  @!P0 LDG.E.U16 R18, desc[UR30][R8.64] ;  /* 0x0000001e08128981 */ /* 0x000126000c1e1500 */
[----:B------:R-:W-:Y:S01]  /*cc40*/  IMAD R151, R151, 0x40, R209 ;  /* 0x0000004097977824 */ /* 0x000fe200078e02d1 */
[----:B------:R-:W-:Y:S01]  /*cc50*/  PRMT R17, RZ, 0x7610, R17 ;  /* 0x00007610ff117816 */ /* 0x000fe20000000011 */
[----:B------:R-:W4:Y:S01]  /*cc60*/  LDL R209, [R1+0x8ec] ;  /* 0x0008ec0001d17983 */ /* 0x000f220000100800 */
[----:B0-----:R-:W-:-:S03]  /*cc70*/  IADD3 R8, P1, R6, R2, RZ ;  /* 0x0000000206087210 */ /* 0x001fc60007f3e0ff */
[----:B------:R-:W4:Y:S02]  /*cc80*/  LDL R6, [R1+0x8fc] ;  /* 0x0008fc0001067983 */ /* 0x000f240000100800 */
[----:B---3--:R-:W-:Y:S02]  /*cc90*/  IMAD.X R9, R5, 0x1, R0, P1 ;  /* 0x0000000105097824 */ /* 0x008fe400008e0600 */
[----:B------:R-:W3:Y:S01]  /*cca0*/  LDL R5, [R1+0x7c0] ;  /* 0x0007c00001057983 */ /* 0x000ee20000100800 */
[----:B------:R-:W-:-:S03]  /*ccb0*/  LOP3.LUT R151, R151, 0x20, RZ, 0x3c, !PT ;  /* 0x0000002097977812 */ /* 0x000fc600078e3cff */
[----:B------:R0:W3:Y:S04]  /*ccc0*/  @!P0 LDG.E.U16 R17, desc[UR30][R8.64] ;  /* 0x0000001e08118981 */ /* 0x0000e8000c1e1500 */
[----:B------:R-:W-:Y:S04]  /*ccd0*/  STS.U16 [R151+UR28+0x8100], R20 ;  /* 0x0081001497007988 */ /* 0x000fe8000800041c */
[----:B------:R-:W-:Y:S01]  /*cce0*/  STS.U16 [R151+UR28+0x8500], R21 ;  /* 0x0085001597007988 */ /* 0x000fe2000800041c */
[----:B0-----:R-:W-:-:S03]  /*ccf0*/  IADD3 R8, P1, R207, R2, RZ ;  /* 0x00000002cf087210 */ /* 0x001fc60007f3e0ff */
[----:B------:R-:W-:Y:S04]  /*cd00*/  STS.U16 [R151+UR28+0x8900], R22 ;  /* 0x0089001697007988 */ /* 0x000fe8000800041c */
[----:B------:R0:W-:Y:S01]  /*cd10*/  STS.U16 [R151+UR28+0x8d00], R23 ;  /* 0x008d001797007988 */ /* 0x0001e2000800041c */
[----:B------:R-:W-:Y:S01]  /*cd20*/  PRMT R16, RZ, 0x7610, R16 ;  /* 0x00007610ff107816 */ /* 0x000fe20000000010 */
[----:B------:R-:W-:Y:S01]  /*cd30*/  IMAD.X R9, R150, 0x1, R0, P1 ;  /* 0x0000000196097824 */ /* 0x000fe200008e0600 */
[----:B------:R-:W-:Y:S01]  /*cd40*/  PRMT R15, RZ, 0x7610, R15 ;  /* 0x00007610ff0f7816 */ /* 0x000fe2000000000f */
[----:B------:R-:W3:Y:S04]  /*cd50*/  LDL R150, [R1+0x8e8] ;  /* 0x0008e80001967983 */ /* 0x000ee80000100800 */
[----:B------:R2:W3:Y:S04]  /*cd60*/  @!P0 LDG.E.U16 R16, desc[UR30][R8.64] ;  /* 0x0000001e08108981 */ /* 0x0004e8000c1e1500 */
[----:B0-----:R-:W3:Y:S01]  /*cd70*/  LDL R151, [R1+0x8f8] ;  /* 0x0008f80001977983 */ /* 0x001ee20000100800 */
[----:B--2---:R-:W-:-:S03]  /*cd80*/  IADD3 R8, P1, R149, R2, RZ ;  /* 0x0000000295087210 */ /* 0x004fc60007f3e0ff */
[----:B------:R-:W2:Y:S01]  /*cd90*/  LDL R149, [R1+0x8f4] ;  /* 0x0008f40001957983 */ /* 0x000ea20000100800 */
[----:B------:R-:W-:Y:S01]  /*cda0*/  PRMT R14, RZ, 0x7610, R14 ;  /* 0x00007610ff0e7816 */ /* 0x000fe2000000000e */
[----:B----4-:R-:W-:Y:S02]  /*cdb0*/  IMAD.X R9, R12, 0x1, R0, P1 ;  /* 0x000000010c097824 */ /* 0x010fe400008e0600 */
[----:B------:R-:W4:Y:S04]  /*cdc0*/  LDL R12, [R1+0x7b0] ;  /* 0x0007b000010c7983 */ /* 0x000f280000100800 */
[----:B------:R0:W4:Y:S02]  /*cdd0*/  @!P0 LDG.E.U16 R15, desc[UR30][R8.64] ;  /* 0x0000001e080f8981 */ /* 0x000124000c1e1500 */
[----:B0-----:R-:W-:-:S02]  /*cde0*/  IADD3 R8, P1, R7, R2, RZ ;  /* 0x0000000207087210 */ /* 0x001fc40007f3e0ff */
[----:B------:R-:W4:Y:S03]  /*cdf0*/  LDL R7, [R1+0x8f0] ;  /* 0x0008f00001077983 */ /* 0x000f260000100800 */
[----:B------:R-:W-:Y:S02]  /*ce00*/  IMAD.X R9, R4, 0x1, R0, P1 ;  /* 0x0000000104097824 */ /* 0x000fe400008e0600 */
[----:B------:R-:W4:Y:S04]  /*ce10*/  LDL R4, [R1+0x7a8] ;  /* 0x0007a80001047983 */ /* 0x000f280000100800 */
[----:B------:R0:W4:Y:S01]  /*ce20*/  @!P0 LDG.E.U16 R14, desc[UR30][R8.64] ;  /* 0x0000001e080e8981 */ /* 0x000122000c1e1500 */
[----:B------:R-:W-:-:S02]  /*ce30*/  PRMT R11, RZ, 0x7610, R11 ;  /* 0x00007610ff0b7816 */ /* 0x000fc4000000000b */
[-C--:B0-----:R-:W-:Y:S02]  /*ce40*/  IADD3 R8, P1, R6, R2.reuse, RZ ;  /* 0x0000000206087210 */ /* 0x081fe40007f3e0ff */
[----:B------:R-:W-:Y:S01]  /*ce50*/  PRMT R10, RZ, 0x7610, R10 ;  /* 0x00007610ff0a7816 */ /* 0x000fe2000000000a */
[----:B------:R-:W4:Y:S02]  /*ce60*/  LDL R6, [R1+0x798] ;  /* 0x0007980001067983 */ /* 0x000f240000100800 */
[----:B---3--:R-:W-:Y:S02]  /*ce70*/  IMAD.X R9, R5, 0x1, R0, P1 ;  /* 0x0000000105097824 */ /* 0x008fe400008e0600 */
[----:B------:R-:W3:Y:S04]  /*ce80*/  LDL R5, [R1+0x7a0] ;  /* 0x0007a00001057983 */ /* 0x000ee80000100800 */
[----:B------:R0:W3:Y:S02]  /*ce90*/  @!P0 LDG.E.U16 R11, desc[UR30][R8.64] ;  /* 0x0000001e080b8981 */ /* 0x0000e4000c1e1500 */
[----:B0-----:R-:W-:-:S05]  /*cea0*/  IADD3 R8, P1, R151, R2, RZ ;  /* 0x0000000297087210 */ /* 0x001fca0007f3e0ff */
[----:B------:R-:W-:-:S05]  /*ceb0*/  IMAD.X R9, R210, 0x1, R0, P1 ;  /* 0x00000001d2097824 */ /* 0x000fca00008e0600 */
[----:B------:R2:W3:Y:S02]  /*cec0*/  @!P0 LDG.E.U16 R10, desc[UR30][R8.64] ;  /* 0x0000001e080a8981 */ /* 0x0004e4000c1e1500 */
[----:B--2---:R-:W-:Y:S02]  /*ced0*/  IADD3 R8, P1, R149, R2, RZ ;  /* 0x0000000295087210 */ /* 0x004fe40007f3e0ff */
[----:B------:R-:W2:Y:S01]  /*cee0*/  LDL R149, [R1+0x8e4] ;  /* 0x0008e40001957983 */ /* 0x000ea20000100800 */
[C---:B------:R-:W-:Y:S01]  /*cef0*/  IMAD.SHL.U32 R211, R232.reuse, 0x2, RZ ;  /* 0x00000002e8d37824 */ /* 0x040fe200078e00ff */
[----:B------:R-:W-:-:S04]  /*cf00*/  LOP3.LUT R207, R232, 0x40, RZ, 0xc0, !PT ;  /* 0x00000040e8cf7812 */ /* 0x000fc800078ec0ff */
[----:B------:R-:W-:Y:S02]  /*cf10*/  LOP3.LUT R211, R211, 0x7e, RZ, 0xc0, !PT ;  /* 0x0000007ed3d37812 */ /* 0x000fe400078ec0ff */
[----:B------:R-:W-:Y:S01]  /*cf20*/  PRMT R185, RZ, 0x7610, R185 ;  /* 0x00007610ffb97816 */ /* 0x000fe200000000b9 */
[----:B----4-:R-:W-:Y:S02]  /*cf30*/  IMAD.X R9, R12, 0x1, R0, P1 ;  /* 0x000000010c097824 */ /* 0x010fe400008e0600 */
[----:B------:R-:W4:Y:S04]  /*cf40*/  LDL R12, [R1+0x790] ;  /* 0x00079000010c7983 */ /* 0x000f280000100800 */
[----:B------:R0:W4:Y:S01]  /*cf50*/  @!P0 LDG.E.U16 R186, desc[UR30][R8.64] ;  /* 0x0000001e08ba8981 */ /* 0x000122000c1e1500 */
[----:B------:R-:W-:-:S03]  /*cf60*/  IMAD R207, R207, 0x40, R211 ;  /* 0x00000040cfcf7824 */ /* 0x000fc600078e02d3 */
[----:B------:R-:W4:Y:S01]  /*cf70*/  LDL R211, [R1+0x780] ;  /* 0x0007800001d37983 */ /* 0x000f220000100800 */
[----:B0-----:R-:W-:-:S03]  /*cf80*/  IADD3 R8, P1, R7, R2, RZ ;  /* 0x0000000207087210 */ /* 0x001fc60007f3e0ff */
[----:B------:R-:W4:Y:S02]  /*cf90*/  LDL R7, [R1+0x8e0] ;  /* 0x0008e00001077983 */ /* 0x000f240000100800 */
[----:B------:R-:W-:Y:S02]  /*cfa0*/  IMAD.X R9, R4, 0x1, R0, P1 ;  /* 0x0000000104097824 */ /* 0x000fe400008e0600 */
[----:B------:R-:W4:Y:S01]  /*cfb0*/  LDL R4, [R1+0x788] ;  /* 0x0007880001047983 */ /* 0x000f220000100800 */
[----:B------:R-:W-:-:S03]  /*cfc0*/  LOP3.LUT R207, R207, 0x30, RZ, 0x3c, !PT ;  /* 0x00000030cfcf7812 */ /* 0x000fc600078e3cff */
[----:B------:R0:W4:Y:S04]  /*cfd0*/  @!P0 LDG.E.U16 R185, desc[UR30][R8.64] ;  /* 0x0000001e08b98981 */ /* 0x000128000c1e1500 */
[----:B------:R-:W-:Y:S01]  /*cfe0*/  STS.U16 [R207+UR28+0x8180], R152 ;  /* 0x00818098cf007988 */ /* 0x000fe2000800041c */
[----:B0-----:R-:W-:-:S03]  /*cff0*/  IADD3 R8, P1, R209, R2, RZ ;  /* 0x00000002d1087210 */ /* 0x001fc60007f3e0ff */
[----:B------:R-:W-:Y:S04]  /*d000*/  STS.U16 [R207+UR28+0x8580], R153 ;  /* 0x00858099cf007988 */ /* 0x000fe8000800041c */
[----:B------:R-:W-:Y:S04]  /*d010*/  STS.U16 [R207+UR28+0x8980], R154 ;  /* 0x0089809acf007988 */ /* 0x000fe8000800041c */
[----:B------:R0:W-:Y:S01]  /*d020*/  STS.U16 [R207+UR28+0x8d80], R155 ;  /* 0x008d809bcf007988 */ /* 0x0001e2000800041c */
[----:B---3--:R-:W-:-:S03]  /*d030*/  IMAD.X R9, R5, 0x1, R0, P1 ;  /* 0x0000000105097824 */ /* 0x008fc600008e0600 */
[----:B------:R-:W3:Y:S01]  /*d040*/  LDL R5, [R1+0x8d8] ;  /* 0x0008d80001057983 */ /* 0x000ee20000100800 */
[----:B------:R-:W-:Y:S02]  /*d050*/  PRMT R184, RZ, 0x7610, R184 ;  /* 0x00007610ffb87816 */ /* 0x000fe400000000b8 */
[C---:B------:R-:W-:Y:S01]  /*d060*/  LOP3.LUT R151, R232.reuse, 0x40, RZ, 0xc0, !PT ;  /* 0x00000040e8977812 */ /* 0x040fe200078ec0ff */
[----:B------:R-:W3:Y:S01]  /*d070*/  LDL R209, [R1+0x778] ;  /* 0x0007780001d17983 */ /* 0x000ee20000100800 */
[----:B0-----:R-:W-:-:S03]  /*d080*/  IMAD.SHL.U32 R207, R232, 0x2, RZ ;  /* 0x00000002e8cf7824 */ /* 0x001fc600078e00ff */
[----:B------:R0:W3:Y:S02]  /*d090*/  @!P0 LDG.E.U16 R184, desc[UR30][R8.64] ;  /* 0x0000001e08b88981 */ /* 0x0000e4000c1e1500 */
[----:B------:R-:W-:-:S05]  /*d0a0*/  LOP3.LUT R207, R207, 0x7e, RZ, 0xc0, !PT ;  /* 0x0000007ecfcf7812 */ /* 0x000fca00078ec0ff */
[----:B------:R-:W-:Y:S01]  /*d0b0*/  IMAD R151, R151, 0x40, R207 ;  /* 0x0000004097977824 */ /* 0x000fe200078e02cf */
[----:B0-----:R-:W-:Y:S01]  /*d0c0*/  IADD3 R8, P1, R150, R2, RZ ;  /* 0x0000000296087210 */ /* 0x001fe20007f3e0ff */
[----:B------:R-:W3:Y:S01]  /*d0d0*/  LDL R207, [R1+0x8d4] ;  /* 0x0008d40001cf7983 */ /* 0x000ee20000100800 */
[----:B------:R-:W-:-:S03]  /*d0e0*/  PRMT R183, RZ, 0x7610, R183 ;  /* 0x00007610ffb77816 */ /* 0x000fc600000000b7 */
[----:B------:R-:W-:Y:S01]  /*d0f0*/  IMAD.X R9, R6, 0x1, R0, P1 ;  /* 0x0000000106097824 */ /* 0x000fe200008e0600 */
[----:B------:R-:W3:Y:S04]  /*d100*/  LDL R150, [R1+0x770] ;  /* 0x0007700001967983 */ /* 0x000ee80000100800 */
[----:B------:R2:W3:Y:S01]  /*d110*/  @!P0 LDG.E.U16 R183, desc[UR30][R8.64] ;  /* 0x0000001e08b78981 */ /* 0x0004e2000c1e1500 */
[----:B------:R-:W-:-:S05]  /*d120*/  LOP3.LUT R151, R151, 0x40, RZ, 0x3c, !PT ;  /* 0x0000004097977812 */ /* 0x000fca00078e3cff */
[----:B------:R-:W-:Y:S04]  /*d130*/  STS.U16 [R151+UR28+0x8200], R156 ;  /* 0x0082009c97007988 */ /* 0x000fe8000800041c */
[----:B------:R-:W-:Y:S04]  /*d140*/  STS.U16 [R151+UR28+0x8600], R157 ;  /* 0x0086009d97007988 */ /* 0x000fe8000800041c */
[----:B------:R-:W-:Y:S04]  /*d150*/  STS.U16 [R151+UR28+0x8a00], R158 ;  /* 0x008a009e97007988 */ /* 0x000fe8000800041c */
[----:B------:R0:W-:Y:S04]  /*d160*/  STS.U16 [R151+UR28+0x8e00], R159 ;  /* 0x008e009f97007988 */ /* 0x0001e8000800041c */
[----:B0-----:R-:W3:Y:S01]  /*d170*/  LDL R151, [R1+0x768] ;  /* 0x0007680001977983 */ /* 0x001ee20000100800 */
[----:B--2---:R-:W-:-:S03]  /*d180*/  IADD3 R8, P1, R149, R2, RZ ;  /* 0x0000000295087210 */ /* 0x004fc60007f3e0ff */
[----:B------:R-:W2:Y:S01]  /*d190*/  LDL R149, [R1+0x8d0] ;  /* 0x0008d00001957983 */ /* 0x000ea20000100800 */
[----:B------:R-:W-:Y:S02]  /*d1a0*/  PRMT R182, RZ, 0x7610, R182 ;  /* 0x00007610ffb67816 */ /* 0x000fe400000000b6 */
[----:B------:R-:W-:Y:S01]  /*d1b0*/  PRMT R181, RZ, 0x7610, R181 ;  /* 0x00007610ffb57816 */ /* 0x000fe200000000b5 */
[----:B----4-:R-:W-:Y:S01]  /*d1c0*/  IMAD.X R9, R12, 0x1, R0, P1 ;  /* 0x000000010c097824 */ /* 0x010fe200008e0600 */
[----:B------:R-:W-:Y:S01]  /*d1d0*/  PRMT R180, RZ, 0x7610, R180 ;  /* 0x00007610ffb47816 */ /* 0x000fe200000000b4 */
[----:B------:R-:W4:Y:S04]  /*d1e0*/  LDL R12, [R1+0x8cc] ;  /* 0x0008cc00010c7983 */ /* 0x000f280000100800 */
[----:B------:R0:W4:Y:S02]  /*d1f0*/  @!P0 LDG.E.U16 R182, desc[UR30][R8.64] ;  /* 0x0000001e08b68981 */ /* 0x000124000c1e1500 */
[----:B0-----:R-:W-:-:S02]  /*d200*/  IADD3 R8, P1, R7, R2, RZ ;  /* 0x0000000207087210 */ /* 0x001fc40007f3e0ff */
[----:B------:R-:W4:Y:S03]  /*d210*/  LDL R7, [R1+0x760] ;  /* 0x0007600001077983 */ /* 0x000f260000100800 */
[----:B------:R-:W-:Y:S01]  /*d220*/  IMAD.X R9, R4, 0x1, R0, P1 ;  /* 0x0000000104097824 */ /* 0x000fe200008e0600 */
[----:B------:R-:W-:Y:S01]  /*d230*/  PRMT R179, RZ, 0x7610, R179 ;  /* 0x00007610ffb37816 */ /* 0x000fe200000000b3 */
[----:B------:R-:W4:Y:S04]  /*d240*/  LDL R4, [R1+0x758] ;  /* 0x0007580001047983 */ /* 0x000f280000100800 */
[----:B------:R0:W4:Y:S02]  /*d250*/  @!P0 LDG.E.U16 R181, desc[UR30][R8.64] ;  /* 0x0000001e08b58981 */ /* 0x000124000c1e1500 */
[----:B0-----:R-:W-:-:S05]  /*d260*/  IADD3 R8, P1, R212, R2, RZ ;  /* 0x00000002d4087210 */ /* 0x001fca0007f3e0ff */
[----:B------:R-:W-:-:S05]  /*d270*/  IMAD.X R9, R211, 0x1, R0, P1 ;  /* 0x00000001d3097824 */ /* 0x000fca00008e0600 */
[----:B------:R3:W4:Y:S02]  /*d280*/  @!P0 LDG.E.U16 R180, desc[UR30][R8.64] ;  /* 0x0000001e08b48981 */ /* 0x000724000c1e1500 */
[----:B---3--:R-:W-:-:S05]  /*d290*/  IADD3 R8, P1, R5, R2, RZ ;  /* 0x0000000205087210 */ /* 0x008fca0007f3e0ff */
[----:B------:R-:W-:-:S05]  /*d2a0*/  IMAD.X R9, R209, 0x1, R0, P1 ;  /* 0x00000001d1097824 */ /* 0x000fca00008e0600 */
[----:B------:R0:W3:Y:S01]  /*d2b0*/  @!P0 LDG.E.U16 R179, desc[UR30][R8.64] ;  /* 0x0000001e08b38981 */ /* 0x0000e2000c1e1500 */
[----:B------:R-:W-:Y:S02]  /*d2c0*/  PRMT R178, RZ, 0x7610, R178 ;  /* 0x00007610ffb27816 */ /* 0x000fe400000000b2 */
[----:B0-----:R-:W-:-:S05]  /*d2d0*/  IADD3 R8, P1, R207, R2, RZ ;  /* 0x00000002cf087210 */ /* 0x001fca0007f3e0ff */
[----:B------:R-:W-:Y:S02]  /*d2e0*/  IMAD.X R9, R150, 0x1, R0, P1 ;  /* 0x0000000196097824 */ /* 0x000fe400008e0600 */
[----:B------:R-:W3:Y:S04]  /*d2f0*/  LDL.LU R150, [R1+0x8c8] ;  /* 0x0008c80001967983 */ /* 0x000ee80000300800 */
[----:B------:R2:W3:Y:S01]  /*d300*/  @!P0 LDG.E.U16 R178, desc[UR30][R8.64] ;  /* 0x0000001e08b28981 */ /* 0x0004e2000c1e1500 */
[C---:B------:R-:W-:Y:S01]  /*d310*/  IMAD.SHL.U32 R210, R232.reuse, 0x2, RZ ;  /* 0x00000002e8d27824 */ /* 0x040fe200078e00ff */
[----:B------:R-:W-:-:S04]  /*d320*/  LOP3.LUT R6, R232, 0x40, RZ, 0xc0, !PT ;  /* 0x00000040e8067812 */ /* 0x000fc800078ec0ff */
[----:B------:R-:W-:-:S05]  /*d330*/  LOP3.LUT R210, R210, 0x7e, RZ, 0xc0, !PT ;  /* 0x0000007ed2d27812 */ /* 0x000fca00078ec0ff */
[----:B------:R-:W-:Y:S01]  /*d340*/  IMAD R6, R6, 0x40, R210 ;  /* 0x0000004006067824 */ /* 0x000fe200078e02d2 */
[----:B--2---:R-:W-:Y:S02]  /*d350*/  IADD3 R8, P1, R149, R2, RZ ;  /* 0x0000000295087210 */ /* 0x004fe40007f3e0ff */
[----:B------:R-:W2:Y:S04]  /*d360*/  LDL.LU R149, [R1+0x750] ;  /* 0x0007500001957983 */ /* 0x000ea80000300800 */
[----:B------:R-:W2:Y:S01]  /*d370*/  LDL.LU R231, [R1+0x8c4] ;  /* 0x0008c40001e77983 */ /* 0x000ea20000300800 */
[----:B------:R-:W-:-:S03]  /*d380*/  IMAD.X R9, R151, 0x1, R0, P1 ;  /* 0x0000000197097824 */ /* 0x000fc600008e0600 */
[----:B------:R-:W2:Y:S04]  /*d390*/  LDL.LU R230, [R1+0x748] ;  /* 0x0007480001e67983 */ /* 0x000ea80000300800 */
[----:B------:R-:W2:Y:S04]  /*d3a0*/  LDL R217, [R1+0x8bc] ;  /* 0x0008bc0001d97983 */ /* 0x000ea80000100800 */
[----:B------:R-:W2:Y:S04]  /*d3b0*/  LDL R210, [R1+0x738] ;  /* 0x0007380001d27983 */ /* 0x000ea80000100800 */
[----:B------:R-:W2:Y:S04]  /*d3c0*/  LDL R216, [R1+0x8b8] ;  /* 0x0008b80001d87983 */ /* 0x000ea80000100800 */
[----:B------:R-:W2:Y:S04]  /*d3d0*/  LDL R209, [R1+0x730] ;  /* 0x0007300001d17983 */ /* 0x000ea80000100800 */
[----:B------:R-:W2:Y:S04]  /*d3e0*/  LDL R215, [R1+0x8b4] ;  /* 0x0008b40001d77983 */ /* 0x000ea80000100800 */
[----:B------:R-:W2:Y:S04]  /*d3f0*/  LDL R151, [R1+0x71c] ;  /* 0x00071c0001977983 */ /* 0x000ea80000100800 */
[----:B------:R-:W2:Y:S04]  /*d400*/  LDL.LU R229, [R1+0x740] ;  /* 0x0007400001e57983 */ /* 0x000ea80000300800 */
[----:B------:R-:W2:Y:S01]  /*d410*/  LDL.LU R228, [R1+0x8c0] ;  /* 0x0008c00001e47983 */ /* 0x000ea20000300800 */
[----:B------:R-:W-:-:S05]  /*d420*/  LOP3.LUT R6, R6, 0x50, RZ, 0x3c, !PT ;  /* 0x0000005006067812 */ /* 0x000fca00078e3cff */
[----:B------:R-:W-:Y:S04]  /*d430*/  STS.U16 [R6+UR28+0x8280], R160 ;  /* 0x008280a006007988 */ /* 0x000fe8000800041c */
[----:B------:R-:W-:Y:S04]  /*d440*/  STS.U16 [R6+UR28+0x8680], R161 ;  /* 0x008680a106007988 */ /* 0x000fe8000800041c */
[----:B------:R-:W-:Y:S01]  /*d450*/  STS.U16 [R6+UR28+0x8a80], R162 ;  /* 0x008a80a206007988 */ /* 0x000fe2000800041c */
[----:B------:R-:W-:-:S03]  /*d460*/  PRMT R172, RZ, 0x7610, R172 ;  /* 0x00007610ffac7816 */ /* 0x000fc600000000ac */
[----:B------:R0:W-:Y:S01]  /*d470*/  STS.U16 [R6+UR28+0x8e80], R163 ;  /* 0x008e80a306007988 */ /* 0x0001e2000800041c */
[----:B------:R-:W-:-:S03]  /*d480*/  LOP3.LUT R5, R232, 0x40, RZ, 0xc0, !PT ;  /* 0x00000040e8057812 */ /* 0x000fc600078ec0ff */
[----:B------:R4:W2:Y:S01]  /*d490*/  @!P0 LDG.E.U16 R172, desc[UR30][R8.64] ;  /* 0x0000001e08ac8981 */ /* 0x0008a2000c1e1500 */
[----:B0-----:R-:W-:-:S05]  /*d4a0*/  IMAD.SHL.U32 R6, R232, 0x2, RZ ;  /* 0x00000002e8067824 */ /* 0x001fca00078e00ff */
[----:B------:R-:W-:Y:S02]  /*d4b0*/  LOP3.LUT R6, R6, 0x7e, RZ, 0xc0, !PT ;  /* 0x0000007e06067812 */ /* 0x000fe400078ec0ff */
[----:B----4-:R-:W-:-:S03]  /*d4c0*/  IADD3 R8, P1, R12, R2, RZ ;  /* 0x000000020c087210 */ /* 0x010fc60007f3e0ff */
[----:B------:R-:W-:Y:S01]  /*d4d0*/  IMAD R5, R5, 0x40, R6 ;  /* 0x0000004005057824 */ /* 0x000fe200078e0206 */
[----:B------:R-:W-:Y:S01]  /*d4e0*/  PRMT R171, RZ, 0x7610, R171 ;  /* 0x00007610ffab7816 */ /* 0x000fe200000000ab */
[----:B------:R-:W-:-:S03]  /*d4f0*/  IMAD.X R9, R7, 0x1, R0, P1 ;  /* 0x0000000107097824 */ /* 0x000fc600008e0600 */
[----:B------:R-:W-:Y:S02]  /*d500*/  LOP3.LUT R5, R5, 0x60, RZ, 0x3c, !PT ;  /* 0x0000006005057812 */ /* 0x000fe400078e3cff */
[----:B------:R0:W4:Y:S04]  /*d510*/  @!P0 LDG.E.U16 R171, desc[UR30][R8.64] ;  /* 0x0000001e08ab8981 */ /* 0x000128000c1e1500 */
[----:B------:R-:W-:Y:S04]  /*d520*/  STS.U16 [R5+UR28+0x8300], R164 ;  /* 0x008300a405007988 */ /* 0x000fe8000800041c */
[----:B------:R-:W-:Y:S01]  /*d530*/  STS.U16 [R5+UR28+0x8700], R165 ;  /* 0x008700a505007988 */ /* 0x000fe2000800041c */
[----:B0-----:R-:W-:-:S03]  /*d540*/  IADD3 R8, P1, R4, R2, RZ ;  /* 0x0000000204087210 */ /* 0x001fc60007f3e0ff */
[----:B------:R-:W-:Y:S04]  /*d550*/  STS.U16 [R5+UR28+0x8b00], R166 ;  /* 0x008b00a605007988 */ /* 0x000fe8000800041c */
[----:B------:R0:W-:Y:S01]  /*d560*/  STS.U16 [R5+UR28+0x8f00], R167 ;  /* 0x008f00a705007988 */ /* 0x0001e2000800041c */
[----:B------:R-:W-:Y:S01]  /*d570*/  IMAD.X R9, R241, 0x1, R0, P1 ;  /* 0x00000001f1097824 */ /* 0x000fe200008e0600 */
[----:B0-----:R-:W-:-:S06]  /*d580*/  PRMT R167, RZ, 0x7610, R167 ;  /* 0x00007610ffa77816 */ /* 0x001fcc00000000a7 */
[----:B------:R3:W4:Y:S01]  /*d590*/  @!P0 LDG.E.U16 R167, desc[UR30][R8.64] ;  /* 0x0000001e08a78981 */ /* 0x000722000c1e1500 */
[----:B------:R-:W-:Y:S02]  /*d5a0*/  PRMT R164, RZ, 0x7610, R164 ;  /* 0x00007610ffa47816 */ /* 0x000fe400000000a4 */
[----:B---3--:R-:W-:Y:S01]  /*d5b0*/  IADD3 R8, P1, R150, R2, RZ ;  /* 0x0000000296087210 */ /* 0x008fe20007f3e0ff */
[C---:B------:R-:W-:Y:S01]  /*d5c0*/  IMAD.SHL.U32 R5, R232.reuse, 0x2, RZ ;  /* 0x00000002e8057824 */ /* 0x040fe200078e00ff */
[----:B------:R-:W-:Y:S01]  /*d5d0*/  PRMT R163, RZ, 0x7610, R163 ;  /* 0x00007610ffa37816 */ /* 0x000fe200000000a3 */
[----:B------:R-:W-:Y:S01]  /*d5e0*/  STL [R1+0xed8], R241 ;  /* 0x000ed8f101007387 */ /* 0x000fe20000100800 */
[----:B------:R-:W-:Y:S02]  /*d5f0*/  LOP3.LUT R4, R232, 0x40, RZ, 0xc0, !PT ;  /* 0x00000040e8047812 */ /* 0x000fe400078ec0ff */
[----:B------:R-:W-:Y:S01]  /*d600*/  LOP3.LUT R5, R5, 0x7e, RZ, 0xc0, !PT ;  /* 0x0000007e05057812 */ /* 0x000fe200078ec0ff */
[----:B------:R-:W3:Y:S04]  /*d610*/  LDL R214, [R1+0x8b0] ;  /* 0x0008b00001d67983 */ /* 0x000ee80000100800 */
[----:B------:R-:W4:Y:S01]  /*d620*/  LDL R213, [R1+0x714] ;  /* 0x0007140001d57983 */ /* 0x000f220000100800 */
[----:B------:R-:W-:Y:S01]  /*d630*/  IMAD R4, R4, 0x40, R5 ;  /* 0x0000004004047824 */ /* 0x000fe200078e0205 */
[----:B------:R-:W-:-:S02]  /*d640*/  PRMT R162, RZ, 0x7610, R162 ;  /* 0x00007610ffa27816 */ /* 0x000fc400000000a2 */
[----:B------:R-:W4:Y:S02]  /*d650*/  LDL R212, [R1+0x8ac] ;  /* 0x0008ac0001d47983 */ /* 0x000f240000100800 */
[----:B------:R-:W-:Y:S02]  /*d660*/  LOP3.LUT R4, R4, 0x70, RZ, 0x3c, !PT ;  /* 0x0000007004047812 */ /* 0x000fe400078e3cff */
[----:B------:R-:W4:Y:S04]  /*d670*/  LDL R211, [R1+0x70c] ;  /* 0x00070c0001d37983 */ /* 0x000f280000100800 */
[----:B------:R-:W-:Y:S04]  /*d680*/  STS.U16 [R4+UR28+0x8380], R168 ;  /* 0x008380a804007988 */ /* 0x000fe8000800041c */
[----:B------:R-:W4:Y:S01]  /*d690*/  LDL.LU R12, [R1+0x838] ;  /* 0x00083800010c7983 */ /* 0x000f220000300800 */
[----:B------:R-:W-:-:S03]  /*d6a0*/  PRMT R161, RZ, 0x7610, R161 ;  /* 0x00007610ffa17816 */ /* 0x000fc600000000a1 */
[----:B------:R-:W-:Y:S04]  /*d6b0*/  STS.U16 [R4+UR28+0x8780], R169 ;  /* 0x008780a904007988 */ /* 0x000fe8000800041c */
[----:B------:R-:W4:Y:S04]  /*d6c0*/  LDL.LU R6, [R1+0x93c] ;  /* 0x00093c0001067983 */ /* 0x000f280000300800 */
[----:B------:R-:W-:Y:S04]  /*d6d0*/  STS.U16 [R4+UR28+0x8b80], R170 ;  /* 0x008b80aa04007988 */ /* 0x000fe8000800041c */
[----:B------:R-:W4:Y:S04]  /*d6e0*/  LDL.LU R7, [R1+0x840] ;  /* 0x0008400001077983 */ /* 0x000f280000300800 */
[----:B------:R0:W-:Y:S04]  /*d6f0*/  STS.U16 [R4+UR28+0x8f80], R173 ;  /* 0x008f80ad04007988 */ /* 0x0001e8000800041c */
[----:B------:R-:W4:Y:S04]  /*d700*/  LDL.LU R5, [R1+0x940] ;  /* 0x0009400001057983 */ /* 0x000f280000300800 */
[----:B0-----:R-:W4:Y:S04]  /*d710*/  LDL.LU R4, [R1+0x848] ;  /* 0x0008480001047983 */ /* 0x001f280000300800 */
[----:B------:R-:W4:Y:S01]  /*d720*/  LDL.LU R207, [R1+0x944] ;  /* 0x0009440001cf7983 */ /* 0x000f220000300800 */
[----:B------:R-:W-:-:S02]  /*d730*/  PRMT R160, RZ, 0x7610, R160 ;  /* 0x00007610ffa07816 */ /* 0x000fc400000000a0 */
[----:B------:R-:W-:Y:S01]  /*d740*/  PRMT R159, RZ, 0x7610, R159 ;  /* 0x00007610ff9f7816 */ /* 0x000fe2000000009f */
[----:B------:R-:W4:Y:S01]  /*d750*/  LDL R221, [R1+0x6d4] ;  /* 0x0006d40001dd7983 */ /* 0x000f220000100800 */
[----:B------:R-:W-:Y:S02]  /*d760*/  PRMT R158, RZ, 0x7610, R158 ;  /* 0x00007610ff9e7816 */ /* 0x000fe4000000009e */
[----:B------:R-:W-:Y:S01]  /*d770*/  PRMT R157, RZ, 0x7610, R157 ;  /* 0x00007610ff9d7816 */ /* 0x000fe2000000009d */
[----:B------:R-:W4:Y:S01]  /*d780*/  LDL R220, [R1+0x88c] ;  /* 0x00088c0001dc7983 */ /* 0x000f220000100800 */
[----:B------:R-:W-:Y:S02]  /*d790*/  PRMT R156, RZ, 0x7610, R156 ;  /* 0x00007610ff9c7816 */ /* 0x000fe4000000009c */
[----:B------:R-:W-:Y:S01]  /*d7a0*/  PRMT R155, RZ, 0x7610, R155 ;  /* 0x00007610ff9b7816 */ /* 0x000fe2000000009b */
[----:B------:R-:W4:Y:S01]  /*d7b0*/  LDL R219, [R1+0x6cc] ;  /* 0x0006cc0001db7983 */ /* 0x000f220000100800 */
[----:B--2---:R-:W-:Y:S01]  /*d7c0*/  IMAD.X R9, R149, 0x1, R0, P1 ;  /* 0x0000000195097824 */ /* 0x004fe200008e0600 */
[----:B------:R-:W-:-:S02]  /*d7d0*/  PRMT R154, RZ, 0x7610, R154 ;  /* 0x00007610ff9a7816 */ /* 0x000fc4000000009a */
[----:B------:R-:W-:Y:S02]  /*d7e0*/  PRMT R153, RZ, 0x7610, R153 ;  /* 0x00007610ff997816 */ /* 0x000fe40000000099 */
[----:B------:R-:W-:Y:S01]  /*d7f0*/  PRMT R152, RZ, 0x7610, R152 ;  /* 0x00007610ff987816 */ /* 0x000fe20000000098 */
[----:B------:R0:W2:Y:S01]  /*d800*/  @!P0 LDG.E.U16 R164, desc[UR30][R8.64] ;  /* 0x0000001e08a48981 */ /* 0x0000a2000c1e1500 */
[----:B------:R-:W-:Y:S02]  /*d810*/  PRMT R23, RZ, 0x7610, R23 ;  /* 0x00007610ff177816 */ /* 0x000fe40000000017 */
[----:B------:R-:W-:Y:S02]  /*d820*/  PRMT R22, RZ, 0x7610, R22 ;  /* 0x00007610ff167816 */ /* 0x000fe40000000016 */
[----:B------:R-:W-:Y:S02]  /*d830*/  PRMT R21, RZ, 0x7610, R21 ;  /* 0x00007610ff157816 */ /* 0x000fe40000000015 */
[----:B------:R-:W-:Y:S01]  /*d840*/  PRMT R20, RZ, 0x7610, R20 ;  /* 0x00007610ff147816 */ /* 0x000fe20000000014 */
[----:B------:R1:W-:Y:S01]  /*d850*/  STS.U16 [R3+UR28+0x1a00], R19 ;  /* 0x001a001303007988 */ /* 0x0003e2000800041c */
[----:B0-----:R-:W-:-:S03]  /*d860*/  IADD3 R8, P1, R231, R2, RZ ;  /* 0x00000002e7087210 */ /* 0x001fc60007f3e0ff */
[----:B------:R0:W-:Y:S02]  /*d870*/  STS.U16 [R3+UR28+0x1c00], R18 ;  /* 0x001c001203007988 */ /* 0x0001e4000800041c */
[----:B------:R-:W-:Y:S02]  /*d880*/  IMAD.X R9, R230, 0x1, R0, P1 ;  /* 0x00000001e6097824 */ /* 0x000fe400008e0600 */
[----:B------:R0:W-:Y:S04]  /*d890*/  STS.U16 [R3+UR28+0x1e00], R17 ;  /* 0x001e001103007988 */ /* 0x0001e8000800041c */
[----:B------:R1:W2:Y:S04]  /*d8a0*/  @!P0 LDG.E.U16 R163, desc[UR30][R8.64] ;  /* 0x0000001e08a38981 */ /* 0x0002a8000c1e1500 */
[----:B------:R-:W2:Y:S01]  /*d8b0*/  LDL R241, [R1+0x938] ;  /* 0x0009380001f17983 */ /* 0x000ea20000100800 */
[----:B-1----:R-:W-:-:S05]  /*d8c0*/  IADD3 R8, P1, R228, R2, RZ ;  /* 0x00000002e4087210 */ /* 0x002fca0007f3e0ff */
[----:B------:R-:W-:-:S05]  /*d8d0*/  IMAD.X R9, R229, 0x1, R0, P1 ;  /* 0x00000001e5097824 */ /* 0x000fca00008e0600 */
[----:B------:R1:W2:Y:S02]  /*d8e0*/  @!P0 LDG.E.U16 R162, desc[UR30][R8.64] ;  /* 0x0000001e08a28981 */ /* 0x0002a4000c1e1500 */
[-C--:B-1----:R-:W-:Y:S02]  /*d8f0*/  IADD3 R8, P1, R217, R2.reuse, RZ ;  /* 0x00000002d9087210 */ /* 0x082fe40007f3e0ff */
[----:B------:R-:W2:Y:S03]  /*d900*/  LDL R217, [R1+0x8a8] ;  /* 0x0008a80001d97983 */ /* 0x000ea60000100800 */
[----:B------:R-:W-:Y:S02]  /*d910*/  IMAD.X R9, R210, 0x1, R0, P1 ;  /* 0x00000001d2097824 */ /* 0x000fe400008e0600 */
[----:B------:R-:W2:Y:S04]  /*d920*/  LDL R210, [R1+0x704] ;  /* 0x0007040001d27983 */ /* 0x000ea80000100800 */
[----:B------:R1:W2:Y:S02]  /*d930*/  @!P0 LDG.E.U16 R161, desc[UR30][R8.64] ;  /* 0x0000001e08a18981 */ /* 0x0002a4000c1e1500 */
[----:B-1----:R-:W-:-:S02]  /*d940*/  IADD3 R8, P1, R216, R2, RZ ;  /* 0x00000002d8087210 */ /* 0x002fc40007f3e0ff */
        /* <DEDUP_REMOVED lines=9> */
[----:B---3--:R-:W-:-:S02]  /*d9e0*/  IADD3 R8, P1, R214, R2, RZ ;  /* 0x00000002d6087210 */ /* 0x008fc40007f3e0ff */
[----:B------:R-:W3:Y:S03]  /*d9f0*/  LDL R214, [R1+0x89c] ;  /* 0x00089c0001d67983 */ /* 0x000ee60000100800 */
[----:B----4-:R-:W-:Y:S02]  /*da00*/  IMAD.X R9, R213, 0x1, R0, P1 ;  /* 0x00000001d5097824 */ /* 0x010fe400008e0600 */
[----:B------:R-:W4:Y:S04]  /*da10*/  LDL R213, [R1+0x6ec] ;  /* 0x0006ec0001d57983 */ /* 0x000f280000100800 */
[----:B------:R1:W4:Y:S02]  /*da20*/  @!P0 LDG.E.U16 R158, desc[UR30][R8.64] ;  /* 0x0000001e089e8981 */ /* 0x000324000c1e1500 */
[----:B-1----:R-:W-:-:S02]  /*da30*/  IADD3 R8, P1, R212, R2, RZ ;  /* 0x00000002d4087210 */ /* 0x002fc40007f3e0ff */
[----:B------:R-:W4:Y:S03]  /*da40*/  LDL R212, [R1+0x898] ;  /* 0x0008980001d47983 */ /* 0x000f260000100800 */
[----:B------:R-:W-:Y:S02]  /*da50*/  IMAD.X R9, R211, 0x1, R0, P1 ;  /* 0x00000001d3097824 */ /* 0x000fe400008e0600 */
[----:B------:R-:W4:Y:S04]  /*da60*/  LDL R211, [R1+0x6e4] ;  /* 0x0006e40001d37983 */ /* 0x000f280000100800 */
[----:B------:R2:W4:Y:S02]  /*da70*/  @!P0 LDG.E.U16 R157, desc[UR30][R8.64] ;  /* 0x0000001e089d8981 */ /* 0x000524000c1e1500 */
[----:B--2---:R-:W-:-:S02]  /*da80*/  IADD3 R8, P1, R217, R2, RZ ;  /* 0x00000002d9087210 */ /* 0x004fc40007f3e0ff */
        /* <DEDUP_REMOVED lines=31> */
[----:B------:R-:W-:-:S05]  /*dc80*/  IMAD.X R9, R221, 0x1, R0, P1 ;  /* 0x00000001dd097824 */ /* 0x000fca00008e0600 */
[----:B------:R1:W2:Y:S02]  /*dc90*/  @!P0 LDG.E.U16 R22, desc[UR30][R8.64] ;  /* 0x0000001e08168981 */ /* 0x0002a4000c1e1500 */
[----:B-1----:R-:W-:-:S05]  /*dca0*/  IADD3 R8, P1, R220, R2, RZ ;  /* 0x00000002dc087210 */ /* 0x002fca0007f3e0ff */
[----:B------:R-:W-:-:S05]  /*dcb0*/  IMAD.X R9, R219, 0x1, R0, P1 ;  /* 0x00000001db097824 */ /* 0x000fca00008e0600 */
[----:B------:R1:W2:Y:S02]  /*dcc0*/  @!P0 LDG.E.U16 R21, desc[UR30][R8.64] ;  /* 0x0000001e08158981 */ /* 0x0002a4000c1e1500 */
[----:B-1----:R-:W-:-:S05]  /*dcd0*/  IADD3 R8, P1, R217, R2, RZ ;  /* 0x00000002d9087210 */ /* 0x002fca0007f3e0ff */
[----:B------:R-:W-:-:S05]  /*dce0*/  IMAD.X R9, R216, 0x1, R0, P1 ;  /* 0x00000001d8097824 */ /* 0x000fca00008e0600 */
[----:B------:R1:W2:Y:S01]  /*dcf0*/  @!P0 LDG.E.U16 R20, desc[UR30][R8.64] ;  /* 0x0000001e08148981 */ /* 0x0002a2000c1e1500 */
[----:B------:R-:W-:Y:S02]  /*dd00*/  PRMT R19, RZ, 0x7610, R19 ;  /* 0x00007610ff137816 */ /* 0x000fe40000000013 */
[----:B-1----:R-:W-:-:S05]  /*dd10*/  IADD3 R8, P1, R215, R2, RZ ;  /* 0x00000002d7087210 */ /* 0x002fca0007f3e0ff */
[----:B---3--:R-:W-:-:S05]  /*dd20*/  IMAD.X R9, R214, 0x1, R0, P1 ;  /* 0x00000001d6097824 */ /* 0x008fca00008e0600 */
[----:B------:R4:W3:Y:S01]  /*dd30*/  @!P0 LDG.E.U16 R19, desc[UR30][R8.64] ;  /* 0x0000001e08138981 */ /* 0x0008e2000c1e1500 */
[----:B0-----:R-:W-:Y:S02]  /*dd40*/  PRMT R18, RZ, 0x7610, R18 ;  /* 0x00007610ff127816 */ /* 0x001fe40000000012 */
[----:B----4-:R-:W-:-:S05]  /*dd50*/  IADD3 R8, P1, R213, R2, RZ ;  /* 0x00000002d5087210 */ /* 0x010fca0007f3e0ff */
[----:B------:R-:W-:-:S05]  /*dd60*/  IMAD.X R9, R212, 0x1, R0, P1 ;  /* 0x00000001d4097824 */ /* 0x000fca00008e0600 */
[----:B------:R0:W4:Y:S01]  /*dd70*/  @!P0 LDG.E.U16 R18, desc[UR30][R8.64] ;  /* 0x0000001e08128981 */ /* 0x000122000c1e1500 */
[----:B------:R-:W-:Y:S02]  /*dd80*/  PRMT R17, RZ, 0x7610, R17 ;  /* 0x00007610ff117816 */ /* 0x000fe40000000011 */
[----:B0-----:R-:W-:-:S05]  /*dd90*/  IADD3 R8, P1, R211, R2, RZ ;  /* 0x00000002d3087210 */ /* 0x001fca0007f3e0ff */
[----:B--2---:R-:W-:-:S05]  /*dda0*/  IMAD.X R9, R210, 0x1, R0, P1 ;  /* 0x00000001d2097824 */ /* 0x004fca00008e0600 */
[----:B------:R0:W2:Y:S02]  /*ddb0*/  @!P0 LDG.E.U16 R17, desc[UR30][R8.64] ;  /* 0x0000001e08118981 */ /* 0x0000a4000c1e1500 */
[----:B0-----:R-:W-:-:S05]  /*ddc0*/  IADD3 R8, P1, R209, R2, RZ ;  /* 0x00000002d1087210 */ /* 0x001fca0007f3e0ff */
[----:B------:R-:W-:Y:S02]  /*ddd0*/  IMAD.X R9, R151, 0x1, R0, P1 ;  /* 0x0000000197097824 */ /* 0x000fe400008e0600 */
[----:B------:R-:W3:Y:S04]  /*dde0*/  LDL R151, [R1+0x818] ;  /* 0x0008180001977983 */ /* 0x000ee80000100800 */
[----:B------:R-:W4:Y:S04]  /*ddf0*/  LDL.LU R232, [R1+0x864] ;  /* 0x0008640001e87983 */ /* 0x000f280000300800 */
[----:B------:R-:W2:Y:S04]  /*de00*/  LDL.LU R227, [R1+0x69c] ;  /* 0x00069c0001e37983 */ /* 0x000ea80000300800 */
[----:B------:R-:W3:Y:S04]  /*de10*/  LDL.LU R226, [R1+0x654] ;  /* 0x0006540001e27983 */ /* 0x000ee80000300800 */
[----:B------:R-:W3:Y:S04]  /*de20*/  LDL.LU R225, [R1+0x854] ;  /* 0x0008540001e17983 */ /* 0x000ee80000300800 */
[----:B------:R-:W3:Y:S04]  /*de30*/  LDL.LU R224, [R1+0x85c] ;  /* 0x00085c0001e07983 */ /* 0x000ee80000300800 */
[----:B------:R-:W3:Y:S04]  /*de40*/  LDL.LU R223, [R1+0x664] ;  /* 0x0006640001df7983 */ /* 0x000ee80000300800 */
[----:B------:R-:W4:Y:S04]  /*de50*/  LDL.LU R222, [R1+0x694] ;  /* 0x0006940001de7983 */ /* 0x000f280000300800 */
[----:B------:R-:W3:Y:S04]  /*de60*/  LDL.LU R221, [R1+0x874] ;  /* 0x0008740001dd7983 */ /* 0x000ee80000300800 */
[----:B------:R-:W4:Y:S04]  /*de70*/  LDL.LU R220, [R1+0x860] ;  /* 0x0008600001dc7983 */ /* 0x000f280000300800 */
        /* <DEDUP_REMOVED lines=10> */
[----:B------:R0:W-:Y:S02]  /*df20*/  STS.U16 [R3+UR28+0x2000], R16 ;  /* 0x0020001003007988 */ /* 0x0001e4000800041c */
[----:B0-----:R-:W-:-:S02]  /*df30*/  PRMT R16, RZ, 0x7610, R16 ;  /* 0x00007610ff107816 */ /* 0x001fc40000000010 */
[----:B------:R0:W-:Y:S04]  /*df40*/  STS.U16 [R3+UR28+0x2200], R15 ;  /* 0x0022000f03007988 */ /* 0x0001e8000800041c */
[----:B------:R2:W4:Y:S01]  /*df50*/  @!P0 LDG.E.U16 R16, desc[UR30][R8.64] ;  /* 0x0000001e08108981 */ /* 0x000522000c1e1500 */
[----:B0-----:R-:W-:-:S03]  /*df60*/  PRMT R15, RZ, 0x7610, R15 ;  /* 0x00007610ff0f7816 */ /* 0x001fc6000000000f */
[----:B------:R0:W-:Y:S02]  /*df70*/  STS.U16 [R3+UR28+0x2400], R14 ;  /* 0x0024000e03007988 */ /* 0x0001e4000800041c */
[----:B0-----:R-:W-:Y:S02]  /*df80*/  PRMT R14, RZ, 0x7610, R14 ;  /* 0x00007610ff0e7816 */ /* 0x001fe4000000000e */
[----:B------:R0:W-:Y:S02]  /*df90*/  STS.U16 [R3+UR28+0x2600], R11 ;  /* 0x0026000b03007988 */ /* 0x0001e4000800041c */
[----:B0-----:R-:W-:Y:S02]  /*dfa0*/  PRMT R11, RZ, 0x7610, R11 ;  /* 0x00007610ff0b7816 */ /* 0x001fe4000000000b */
[----:B------:R0:W-:Y:S02]  /*dfb0*/  STS.U16 [R3+UR28+0x2800], R10 ;  /* 0x0028000a03007988 */ /* 0x0001e4000800041c */
[----:B0-----:R-:W-:-:S02]  /*dfc0*/  PRMT R10, RZ, 0x7610, R10 ;  /* 0x00007610ff0a7816 */ /* 0x001fc4000000000a */
[----:B------:R-:W-:Y:S02]  /*dfd0*/  PRMT R165, RZ, 0x7610, R165 ;  /* 0x00007610ffa57816 */ /* 0x000fe400000000a5 */
[----:B------:R-:W-:Y:S02]  /*dfe0*/  PRMT R166, RZ, 0x7610, R166 ;  /* 0x00007610ffa67816 */ /* 0x000fe400000000a6 */
[----:B------:R-:W-:Y:S01]  /*dff0*/  PRMT R168, RZ, 0x7610, R168 ;  /* 0x00007610ffa87816 */ /* 0x000fe200000000a8 */
[----:B------:R0:W-:Y:S02]  /*e000*/  STS.U16 [R3+UR28+0x200], R175 ;  /* 0x000200af03007988 */ /* 0x0001e4000800041c */
[----:B0-----:R-:W-:Y:S02]  /*e010*/  PRMT R175, RZ, 0x7610, R175 ;  /* 0x00007610ffaf7816 */ /* 0x001fe400000000af */
[----:B------:R0:W-:Y:S02]  /*e020*/  STS.U16 [R3+UR28+0x400], R176 ;  /* 0x000400b003007988 */ /* 0x0001e4000800041c */
[----:B0-----:R-:W-:-:S02]  /*e030*/  PRMT R176, RZ, 0x7610, R176 ;  /* 0x00007610ffb07816 */ /* 0x001fc400000000b0 */
[----:B------:R0:W-:Y:S02]  /*e040*/  STS.U16 [R3+UR28+0x600], R177 ;  /* 0x000600b103007988 */ /* 0x0001e4000800041c */
[----:B0-----:R-:W-:Y:S02]  /*e050*/  PRMT R177, RZ, 0x7610, R177 ;  /* 0x00007610ffb17816 */ /* 0x001fe400000000b1 */
[----:B------:R0:W-:Y:S01]  /*e060*/  STL [R1+0xc28], R207 ;  /* 0x000c28cf01007387 */ /* 0x0001e20000100800 */
[----:B------:R-:W-:Y:S02]  /*e070*/  PRMT R205, RZ, 0x7610, R205 ;  /* 0x00007610ffcd7816 */ /* 0x000fe400000000cd */
[----:B------:R-:W-:Y:S02]  /*e080*/  PRMT R204, RZ, 0x7610, R204 ;  /* 0x00007610ffcc7816 */ /* 0x000fe400000000cc */
[----:B--2---:R-:W-:-:S05]  /*e090*/  IADD3 R8, P1, R227, R2, RZ ;  /* 0x00000002e3087210 */ /* 0x004fca0007f3e0ff */
[----:B------:R-:W-:-:S05]  /*e0a0*/  IMAD.X R9, R218, 0x1, R0, P1 ;  /* 0x00000001da097824 */ /* 0x000fca00008e0600 */
[----:B------:R3:W2:Y:S02]  /*e0b0*/  @!P0 LDG.E.U16 R15, desc[UR30][R8.64] ;  /* 0x0000001e080f8981 */ /* 0x0006a4000c1e1500 */
[----:B---3--:R-:W-:-:S05]  /*e0c0*/  IADD3 R8, P1, R221, R2, RZ ;  /* 0x00000002dd087210 */ /* 0x008fca0007f3e0ff */
[----:B----4-:R-:W-:-:S05]  /*e0d0*/  IMAD.X R9, R222, 0x1, R0, P1 ;  /* 0x00000001de097824 */ /* 0x010fca00008e0600 */
[----:B------:R1:W3:Y:S02]  /*e0e0*/  @!P0 LDG.E.U16 R14, desc[UR30][R8.64] ;  /* 0x0000001e080e8981 */ /* 0x0002e4000c1e1500 */
[----:B-1----:R-:W-:-:S05]  /*e0f0*/  IADD3 R8, P1, R211, R2, RZ ;  /* 0x00000002d3087210 */ /* 0x002fca0007f3e0ff */
[----:B------:R-:W-:-:S05]  /*e100*/  IMAD.X R9, R210, 0x1, R0, P1 ;  /* 0x00000001d2097824 */ /* 0x000fca00008e0600 */
[----:B------:R1:W4:Y:S02]  /*e110*/  @!P0 LDG.E.U16 R11, desc[UR30][R8.64] ;  /* 0x0000001e080b8981 */ /* 0x000324000c1e1500 */
        /* <DEDUP_REMOVED lines=20> */
[----:B------:R1:W2:Y:S02]  /*e260*/  @!P0 LDG.E.U16 R177, desc[UR30][R8.64] ;  /* 0x0000001e08b18981 */ /* 0x0002a4000c1e1500 */
[-C--:B-1----:R-:W-:Y:S02]  /*e270*/  IADD3 R8, P1, R207, R2.reuse, RZ ;  /* 0x00000002cf087210 */ /* 0x082fe40007f3e0ff */
[----:B0-----:R-:W3:Y:S03]  /*e280*/  LDL.LU R207, [R1+0x830] ;  /* 0x0008300001cf7983 */ /* 0x001ee60000300800 */
[----:B------:R-:W-:Y:S01]  /*e290*/  IMAD.X R9, R4, 0x1, R0, P1 ;  /* 0x0000000104097824 */ /* 0x000fe200008e0600 */
[----:B------:R0:W-:Y:S04]  /*e2a0*/  STL [R1+0xc2c], R4 ;  /* 0x000c2c0401007387 */ /* 0x0001e80000100800 */
[----:B------:R1:W4:Y:S04]  /*e2b0*/  @!P0 LDG.E.U16 R205, desc[UR30][R8.64] ;  /* 0x0000001e08cd8981 */ /* 0x000328000c1e1500 */
[----:B0-----:R-:W2:Y:S01]  /*e2c0*/  LDL.LU R4, [R1+0x934] ;  /* 0x0009340001047983 */ /* 0x001ea20000300800 */
[----:B-1----:R-:W-:-:S03]  /*e2d0*/  IADD3 R8, P1, R5, R2, RZ ;  /* 0x0000000205087210 */ /* 0x002fc60007f3e0ff */
[----:B------:R0:W-:Y:S02]  /*e2e0*/  STL [R1+0xc30], R5 ;  /* 0x000c300501007387 */ /* 0x0001e40000100800 */
[----:B------:R-:W-:-:S05]  /*e2f0*/  IMAD.X R9, R7, 0x1, R0, P1 ;  /* 0x0000000107097824 */ /* 0x000fca00008e0600 */
[----:B------:R1:W4:Y:S04]  /*e300*/  @!P0 LDG.E.U16 R204, desc[UR30][R8.64] ;  /* 0x0000001e08cc8981 */ /* 0x000328000c1e1500 */
[----:B0-----:R-:W4:Y:S04]  /*e310*/  LDL.LU R5, [R1+0x828] ;  /* 0x0008280001057983 */ /* 0x001f280000300800 */
[----:B------:R0:W-:Y:S01]  /*e320*/  STL [R1+0xc34], R7 ;  /* 0x000c340701007387 */ /* 0x0001e20000100800 */
[----:B-1----:R-:W-:-:S03]  /*e330*/  IADD3 R8, P1, R6, R2, RZ ;  /* 0x0000000206087210 */ /* 0x002fc60007f3e0ff */
[----:B0-----:R-:W4:Y:S04]  /*e340*/  LDL.LU R7, [R1+0x930] ;  /* 0x0009300001077983 */ /* 0x001f280000300800 */
[----:B------:R0:W-:Y:S01]  /*e350*/  STL [R1+0xc38], R6 ;  /* 0x000c380601007387 */ /* 0x0001e20000100800 */
[----:B------:R-:W-:-:S03]  /*e360*/  IMAD.X R9, R12, 0x1, R0, P1 ;  /* 0x000000010c097824 */ /* 0x000fc600008e0600 */
[----:B0-----:R-:W4:Y:S04]  /*e370*/  LDL.LU R6, [R1+0x820] ;  /* 0x0008200001067983 */ /* 0x001f280000300800 */
[----:B------:R0:W-:Y:S04]  /*e380*/  STL [R1+0xc3c], R12 ;  /* 0x000c3c0c01007387 */ /* 0x0001e80000100800 */
[----:B0-----:R-:W4:Y:S01]  /*e390*/  LDL.LU R12, [R1+0x92c] ;  /* 0x00092c00010c7983 */ /* 0x001f220000300800 */
[----:B------:R-:W-:-:S06]  /*e3a0*/  PRMT R203, RZ, 0x7610, R203 ;  /* 0x00007610ffcb7816 */ /* 0x000fcc00000000cb */
[----:B------:R0:W4:Y:S01]  /*e3b0*/  @!P0 LDG.E.U16 R203, desc[UR30][R8.64] ;  /* 0x0000001e08cb8981 */ /* 0x000122000c1e1500 */
[----:B------:R-:W-:Y:S02]  /*e3c0*/  PRMT R202, RZ, 0x7610, R202 ;  /* 0x00007610ffca7816 */ /* 0x000fe400000000ca */
[-C--:B0-----:R-:W-:Y:S02]  /*e3d0*/  IADD3 R8, P1, R241, R2.reuse, RZ ;  /* 0x00000002f1087210 */ /* 0x081fe40007f3e0ff */
[----:B------:R-:W-:Y:S02]  /*e3e0*/  PRMT R201, RZ, 0x7610, R201 ;  /* 0x00007610ffc97816 */ /* 0x000fe400000000c9 */
[----:B------:R-:W-:Y:S01]  /*e3f0*/  PRMT R200, RZ, 0x7610, R200 ;  /* 0x00007610ffc87816 */ /* 0x000fe200000000c8 */
[----:B---3--:R-:W-:Y:S01]  /*e400*/  IMAD.X R9, R207, 0x1, R0, P1 ;  /* 0x00000001cf097824 */ /* 0x008fe200008e0600 */
[----:B------:R0:W-:Y:S04]  /*e410*/  STL [R1+0xc40], R207 ;  /* 0x000c40cf01007387 */ /* 0x0001e80000100800 */
[----:B------:R2:W3:Y:S04]  /*e420*/  @!P0 LDG.E.U16 R202, desc[UR30][R8.64] ;  /* 0x0000001e08ca8981 */ /* 0x0004e8000c1e1500 */
[----:B0-----:R-:W3:Y:S01]  /*e430*/  LDL.LU R207, [R1+0x928] ;  /* 0x0009280001cf7983 */ /* 0x001ee20000300800 */
[----:B--2---:R-:W-:-:S03]  /*e440*/  IADD3 R8, P1, R4, R2, RZ ;  /* 0x0000000204087210 */ /* 0x004fc60007f3e0ff */
[----:B------:R0:W-:Y:S04]  /*e450*/  STL [R1+0xc44], R4 ;  /* 0x000c440401007387 */ /* 0x0001e80000100800 */
[----:B0-----:R-:W2:Y:S01]  /*e460*/  LDL.LU R4, [R1+0x810] ;  /* 0x0008100001047983 */ /* 0x001ea20000300800 */
[----:B----4-:R-:W-:-:S03]  /*e470*/  IMAD.X R9, R5, 0x1, R0, P1 ;  /* 0x0000000105097824 */ /* 0x010fc600008e0600 */
[----:B------:R0:W-:Y:S04]  /*e480*/  STL [R1+0xc48], R5 ;  /* 0x000c480501007387 */ /* 0x0001e80000100800 */
[----:B------:R1:W4:Y:S04]  /*e490*/  @!P0 LDG.E.U16 R201, desc[UR30][R8.64] ;  /* 0x0000001e08c98981 */ /* 0x000328000c1e1500 */
[----:B0-----:R-:W4:Y:S01]  /*e4a0*/  LDL.LU R5, [R1+0x924] ;  /* 0x0009240001057983 */ /* 0x001f220000300800 */
[----:B-1----:R-:W-:-:S03]  /*e4b0*/  IADD3 R8, P1, R7, R2, RZ ;  /* 0x0000000207087210 */ /* 0x002fc60007f3e0ff */
[----:B------:R0:W-:Y:S04]  /*e4c0*/  STL [R1+0xc4c], R7 ;  /* 0x000c4c0701007387 */ /* 0x0001e80000100800 */
[----:B0-----:R-:W4:Y:S01]  /*e4d0*/  LDL.LU R7, [R1+0x808] ;  /* 0x0008080001077983 */ /* 0x001f220000300800 */
[----:B------:R-:W-:-:S03]  /*e4e0*/  IMAD.X R9, R6, 0x1, R0, P1 ;  /* 0x0000000106097824 */ /* 0x000fc600008e0600 */
[----:B------:R0:W-:Y:S04]  /*e4f0*/  STL [R1+0xc50], R6 ;  /* 0x000c500601007387 */ /* 0x0001e80000100800 */
[----:B------:R1:W4:Y:S04]  /*e500*/  @!P0 LDG.E.U16 R200, desc[UR30][R8.64] ;  /* 0x0000001e08c88981 */ /* 0x000328000c1e1500 */
[----:B0-----:R-:W4:Y:S01]  /*e510*/  LDL.LU R6, [R1+0x850] ;  /* 0x0008500001067983 */ /* 0x001f220000300800 */
[----:B-1----:R-:W-:-:S03]  /*e520*/  IADD3 R8, P1, R12, R2, RZ ;  /* 0x000000020c087210 */ /* 0x002fc60007f3e0ff */
[----:B------:R0:W-:Y:S04]  /*e530*/  STL [R1+0xc54], R12 ;  /* 0x000c540c01007387 */ /* 0x0001e80000100800 */
[----:B0-----:R-:W4:Y:S01]  /*e540*/  LDL.LU R12, [R1+0x72c] ;  /* 0x00072c00010c7983 */ /* 0x001f220000300800 */
[----:B------:R-:W-:Y:S01]  /*e550*/  PRMT R199, RZ, 0x7610, R199 ;  /* 0x00007610ffc77816 */ /* 0x000fe200000000c7 */
[----:B------:R-:W-:Y:S02]  /*e560*/  IMAD.X R9, R151, 0x1, R0, P1 ;  /* 0x0000000197097824 */ /* 0x000fe400008e0600 */
[----:B------:R-:W4:Y:S04]  /*e570*/  LDL R241, [R1+0x920] ;  /* 0x0009200001f17983 */ /* 0x000f280000100800 */
[----:B------:R-:W4:Y:S04]  /*e580*/  LDL R151, [R1+0x7ec] ;  /* 0x0007ec0001977983 */ /* 0x000f280000100800 */
[----:B------:R3:W4:Y:S01]  /*e590*/  @!P0 LDG.E.U16 R199, desc[UR30][R8.64] ;  /* 0x0000001e08c78981 */ /* 0x000722000c1e1500 */
[----:B------:R-:W-:-:S02]  /*e5a0*/  PRMT R198, RZ, 0x7610, R198 ;  /* 0x00007610ffc67816 */ /* 0x000fc400000000c6 */
[----:B------:R-:W-:Y:S02]  /*e5b0*/  PRMT R197, RZ, 0x7610, R197 ;  /* 0x00007610ffc57816 */ /* 0x000fe400000000c5 */
[----:B---3--:R-:W-:Y:S01]  /*e5c0*/  IADD3 R8, P1, R207, R2, RZ ;  /* 0x00000002cf087210 */ /* 0x008fe20007f3e0ff */
[----:B------:R0:W-:Y:S04]  /*e5d0*/  STL [R1+0xc58], R207 ;  /* 0x000c58cf01007387 */ /* 0x0001e80000100800 */
[----:B0-----:R-:W3:Y:S01]  /*e5e0*/  LDL.LU R207, [R1+0x728] ;  /* 0x0007280001cf7983 */ /* 0x001ee20000300800 */
[----:B--2---:R-:W-:-:S03]  /*e5f0*/  IMAD.X R9, R4, 0x1, R0, P1 ;  /* 0x0000000104097824 */ /* 0x004fc600008e0600 */
[----:B------:R0:W-:Y:S04]  /*e600*/  STL [R1+0xc5c], R4 ;  /* 0x000c5c0401007387 */ /* 0x0001e80000100800 */
[----:B------:R4:W2:Y:S04]  /*e610*/  @!P0 LDG.E.U16 R198, desc[UR30][R8.64] ;  /* 0x0000001e08c68981 */ /* 0x0008a8000c1e1500 */
[----:B0-----:R-:W2:Y:S01]  /*e620*/  LDL.LU R4, [R1+0x91c] ;  /* 0x00091c0001047983 */ /* 0x001ea20000300800 */
[----:B----4-:R-:W-:-:S03]  /*e630*/  IADD3 R8, P1, R5, R2, RZ ;  /* 0x0000000205087210 */ /* 0x010fc60007f3e0ff */
        /* <DEDUP_REMOVED lines=11> */
[----:B0-----:R-:W4:Y:S01]  /*e6f0*/  LDL.LU R12, [R1+0x914] ;  /* 0x00091400010c7983 */ /* 0x001f220000300800 */
[----:B------:R-:W-:-:S06]  /*e700*/  PRMT R196, RZ, 0x7610, R196 ;  /* 0x00007610ffc47816 */ /* 0x000fcc00000000c4 */
[----:B------:R0:W4:Y:S04]  /*e710*/  @!P0 LDG.E.U16 R196, desc[UR30][R8.64] ;  /* 0x0000001e08c48981 */ /* 0x000128000c1e1500 */
[----:B------:R1:W-:Y:S01]  /*e720*/  STS.U16 [R3+UR28+0x800], R195 ;  /* 0x000800c303007988 */ /* 0x0003e2000800041c */
[----:B0-----:R-:W-:Y:S02]  /*e730*/  IADD3 R8, P1, R241, R2, RZ ;  /* 0x00000002f1087210 */ /* 0x001fe40007f3e0ff */
[----:B-1----:R-:W-:Y:S01]  /*e740*/  PRMT R195, RZ, 0x7610, R195 ;  /* 0x00007610ffc37816 */ /* 0x002fe200000000c3 */
[----:B------:R0:W-:Y:S02]  /*e750*/  STS.U16 [R3+UR28+0xa00], R194 ;  /* 0x000a00c203007988 */ /* 0x0001e4000800041c */
[----:B0-----:R-:W-:-:S02]  /*e760*/  PRMT R194, RZ, 0x7610, R194 ;  /* 0x00007610ffc27816 */ /* 0x001fc400000000c2 */
[----:B------:R0:W-:Y:S02]  /*e770*/  STS.U16 [R3+UR28+0xc00], R193 ;  /* 0x000c00c103007988 */ /* 0x0001e4000800041c */
[----:B0-----:R-:W-:Y:S01]  /*e780*/  PRMT R193, RZ, 0x7610, R193 ;  /* 0x00007610ffc17816 */ /* 0x001fe200000000c1 */
        /* <DEDUP_REMOVED lines=22> */
[----:B------:R0:W-:Y:S04]  /*e8f0*/  STS.U16 [R3+UR28+0xe00], R192 ;  /* 0x000e00c003007988 */ /* 0x0001e8000800041c */
[----:B------:R-:W4:Y:S04]  /*e900*/  LDL R241, [R1+0x7cc] ;  /* 0x0007cc0001f17983 */ /* 0x000f280000100800 */
[----:B------:R-:W4:Y:S01]  /*e910*/  LDL R151, [R1+0x600] ;  /* 0x0006000001977983 */ /* 0x000f220000100800 */
[----:B0-----:R-:W-:-:S03]  /*e920*/  PRMT R192, RZ, 0x7610, R192 ;  /* 0x00007610ffc07816 */ /* 0x001fc600000000c0 */
[----:B------:R0:W-:Y:S04]  /*e930*/  STS.U16 [R3+UR28+0x1000], R191 ;  /* 0x001000bf03007988 */ /* 0x0001e8000800041c */
[----:B------:R3:W4:Y:S01]  /*e940*/  @!P0 LDG.E.U16 R192, desc[UR30][R8.64] ;  /* 0x0000001e08c08981 */ /* 0x000722000c1e1500 */
[----:B0-----:R-:W-:-:S03]  /*e950*/  PRMT R191, RZ, 0x7610, R191 ;  /* 0x00007610ffbf7816 */ /* 0x001fc600000000bf */
[----:B------:R0:W-:Y:S02]  /*e960*/  STS.U16 [R3+UR28+0x1200], R190 ;  /* 0x001200be03007988 */ /* 0x0001e4000800041c */
[----:B0-----:R-:W-:Y:S02]  /*e970*/  PRMT R190, RZ, 0x7610, R190 ;  /* 0x00007610ffbe7816 */ /* 0x001fe400000000be */
        /* <DEDUP_REMOVED lines=19> */
[----:B0-----:R-:W4:Y:S04]  /*eab0*/  LDL.LU R12, [R1+0x7b4] ;  /* 0x0007b400010c7983 */ /* 0x001f280000300800 */
[----:B------:R0:W-:Y:S02]  /*eac0*/  STS.U16 [R3+UR28+0x1400], R189 ;  /* 0x001400bd03007988 */ /* 0x0001e4000800041c */
[----:B0-----:R-:W-:-:S02]  /*ead0*/  PRMT R189, RZ, 0x7610, R189 ;  /* 0x00007610ffbd7816 */ /* 0x001fc400000000bd */
[----:B------:R0:W-:Y:S04]  /*eae0*/  STS.U16 [R3+UR28+0x1600], R188 ;  /* 0x001600bc03007988 */ /* 0x0001e8000800041c */
[----:B------:R1:W4:Y:S01]  /*eaf0*/  @!P0 LDG.E.U16 R189, desc[UR30][R8.64] ;  /* 0x0000001e08bd8981 */ /* 0x000322000c1e1500 */
[----:B0-----:R-:W-:Y:S02]  /*eb00*/  PRMT R188, RZ, 0x7610, R188 ;  /* 0x00007610ffbc7816 */ /* 0x001fe400000000bc */
[----:B-1----:R-:W-:Y:S01]  /*eb10*/  IADD3 R8, P1, R241, R2, RZ ;  /* 0x00000002f1087210 */ /* 0x002fe20007f3e0ff */
        /* <DEDUP_REMOVED lines=11> */
[----:B----4-:R-:W-:-:S05]  /*ebd0*/  IMAD.X R9, R5, 0x1, R0, P1 ;  /* 0x0000000105097824 */ /* 0x010fca00008e0600 */
[----:B------:R0:W4:Y:S02]  /*ebe0*/  @!P0 LDG.E.U16 R187, desc[UR30][R8.64] ;  /* 0x0000001e08bb8981 */ /* 0x000124000c1e1500 */
[----:B0-----:R-:W-:Y:S02]  /*ebf0*/  IADD3 R8, P1, R7, R2, RZ ;  /* 0x0000000207087210 */ /* 0x001fe40007f3e0ff */
[----:B------:R0:W-:Y:S04]  /*ec00*/  STL [R1+0xca8], R5 ;  /* 0x000ca80501007387 */ /* 0x0001e80000100800 */
[----:B0-----:R-:W4:Y:S01]  /*ec10*/  LDL.LU R5, [R1+0x79c] ;  /* 0x00079c0001057983 */ /* 0x001f220000300800 */
[----:B------:R-:W-:-:S03]  /*ec20*/  IMAD.X R9, R6, 0x1, R0, P1 ;  /* 0x0000000106097824 */ /* 0x000fc600008e0600 */
[----:B------:R-:W-:Y:S04]  /*ec30*/  STL [R1+0xcac], R7 ;  /* 0x000cac0701007387 */ /* 0x000fe80000100800 */
[----:B------:R0:W4:Y:S04]  /*ec40*/  @!P0 LDG.E.U16 R186, desc[UR30][R8.64] ;  /* 0x0000001e08ba8981 */ /* 0x000128000c1e1500 */
[----:B------:R-:W-:Y:S01]  /*ec50*/  STL [R1+0xcb0], R6 ;  /* 0x000cb00601007387 */ /* 0x000fe20000100800 */
[----:B0-----:R-:W-:-:S03]  /*ec60*/  IADD3 R8, P1, R12, R2, RZ ;  /* 0x000000020c087210 */ /* 0x001fc60007f3e0ff */
[----:B------:R0:W-:Y:S02]  /*ec70*/  STL [R1+0xcb4], R12 ;  /* 0x000cb40c01007387 */ /* 0x0001e40000100800 */
[----:B------:R-:W-:Y:S02]  /*ec80*/  IMAD.X R9, R151, 0x1, R0, P1 ;  /* 0x0000000197097824 */ /* 0x000fe400008e0600 */
[----:B------:R-:W4:Y:S04]  /*ec90*/  LDL R151, [R1+0x77c] ;  /* 0x00077c0001977983 */ /* 0x000f280000100800 */
[----:B0-----:R-:W4:Y:S04]  /*eca0*/  LDL.LU R12, [R1+0x784] ;  /* 0x00078400010c7983 */ /* 0x001f280000300800 */
        /* <DEDUP_REMOVED lines=13> */
[----:B------:R0:W-:Y:S02]  /*ed80*/  STS.U16 [R3+UR28+0x3600], R180 ;  /* 0x003600b403007988 */ /* 0x0001e4000800041c */
[----:B0-----:R-:W-:Y:S02]  /*ed90*/  PRMT R180, RZ, 0x7610, R180 ;  /* 0x00007610ffb47816 */ /* 0x001fe400000000b4 */
[----:B------:R0:W-:Y:S02]  /*eda0*/  STS.U16 [R3+UR28+0x3800], R179 ;  /* 0x003800b303007988 */ /* 0x0001e4000800041c */
[----:B0-----:R-:W-:Y:S02]  /*edb0*/  PRMT R179, RZ, 0x7610, R179 ;  /* 0x00007610ffb37816 */ /* 0x001fe400000000b3 */
[----:B---3--:R-:W-:-:S05]  /*edc0*/  IADD3 R8, P1, R207, R2, RZ ;  /* 0x00000002cf087210 */ /* 0x008fca0007f3e0ff */
[----:B------:R-:W-:-:S05]  /*edd0*/  IMAD.X R9, R252, 0x1, R0, P1 ;  /* 0x00000001fc097824 */ /* 0x000fca00008e0600 */
[----:B------:R2:W3:Y:S02]  /*ede0*/  @!P0 LDG.E.U16 R184, desc[UR30][R8.64] ;  /* 0x0000001e08b88981 */ /* 0x0004e4000c1e1500 */
[----:B--2---:R-:W-:-:S05]  /*edf0*/  IADD3 R8, P1, R4, R2, RZ ;  /* 0x0000000204087210 */ /* 0x004fca0007f3e0ff */
[----:B------:R-:W-:-:S05]  /*ee00*/  IMAD.X R9, R251, 0x1, R0, P1 ;  /* 0x00000001fb097824 */ /* 0x000fca00008e0600 */
[----:B------:R4:W2:Y:S02]  /*ee10*/  @!P0 LDG.E.U16 R183, desc[UR30][R8.64] ;  /* 0x0000001e08b78981 */ /* 0x0008a4000c1e1500 */
[----:B----4-:R-:W-:-:S05]  /*ee20*/  IADD3 R8, P1, R5, R2, RZ ;  /* 0x0000000205087210 */ /* 0x010fca0007f3e0ff */
[----:B------:R-:W-:-:S05]  /*ee30*/  IMAD.X R9, R250, 0x1, R0, P1 ;  /* 0x00000001fa097824 */ /* 0x000fca00008e0600 */
[----:B------:R0:W4:Y:S04]  /*ee40*/  @!P0 LDG.E.U16 R182, desc[UR30][R8.64] ;  /* 0x0000001e08b68981 */ /* 0x000128000c1e1500 */
[----:B------:R1:W-:Y:S04]  /*ee50*/  STL [R1+0xcb8], R207 ;  /* 0x000cb8cf01007387 */ /* 0x0003e80000100800 */
[----:B-1----:R-:W3:Y:S01]  /*ee60*/  LDL.LU R207, [R1+0x774] ;  /* 0x0007740001cf7983 */ /* 0x002ee20000300800 */
[----:B0-----:R-:W-:-:S05]  /*ee70*/  IADD3 R8, P1, R7, R2, RZ ;  /* 0x0000000207087210 */ /* 0x001fca0007f3e0ff */
[----:B------:R-:W-:-:S05]  /*ee80*/  IMAD.X R9, R249, 0x1, R0, P1 ;  /* 0x00000001f9097824 */ /* 0x000fca00008e0600 */
[----:B------:R0:W4:Y:S04]  /*ee90*/  @!P0 LDG.E.U16 R181, desc[UR30][R8.64] ;  /* 0x0000001e08b58981 */ /* 0x000128000c1e1500 */
[----:B------:R1:W-:Y:S01]  /*eea0*/  STL [R1+0xcbc], R252 ;  /* 0x000cbcfc01007387 */ /* 0x0003e20000100800 */
[----:B0-----:R-:W-:-:S03]  /*eeb0*/  IADD3 R8, P1, R6, R2, RZ ;  /* 0x0000000206087210 */ /* 0x001fc60007f3e0ff */
[----:B-1----:R-:W2:Y:S02]  /*eec0*/  LDL.LU R252, [R1+0x76c] ;  /* 0x00076c0001fc7983 */ /* 0x002ea40000300800 */
[----:B------:R-:W-:Y:S02]  /*eed0*/  IMAD.X R9, R248, 0x1, R0, P1 ;  /* 0x00000001f8097824 */ /* 0x000fe400008e0600 */
[----:B------:R0:W-:Y:S04]  /*eee0*/  STL [R1+0xcc0], R4 ;  /* 0x000cc00401007387 */ /* 0x0001e80000100800 */
[----:B------:R1:W4:Y:S04]  /*eef0*/  @!P0 LDG.E.U16 R180, desc[UR30][R8.64] ;  /* 0x0000001e08b48981 */ /* 0x000328000c1e1500 */
[----:B0-----:R-:W4:Y:S04]  /*ef00*/  LDL.LU R4, [R1+0x764] ;  /* 0x0007640001047983 */ /* 0x001f280000300800 */
[----:B------:R-:W-:Y:S01]  /*ef10*/  STL [R1+0xcc4], R251 ;  /* 0x000cc4fb01007387 */ /* 0x000fe20000100800 */
[----:B-1----:R-:W-:-:S03]  /*ef20*/  IADD3 R8, P1, R12, R2, RZ ;  /* 0x000000020c087210 */ /* 0x002fc60007f3e0ff */
[----:B------:R-:W-:Y:S04]  /*ef30*/  STL [R1+0xcc8], R5 ;  /* 0x000cc80501007387 */ /* 0x000fe80000100800 */
[----:B------:R-:W-:Y:S04]  /*ef40*/  STL [R1+0xedc], R250 ;  /* 0x000edcfa01007387 */ /* 0x000fe80000100800 */
[----:B------:R-:W-:Y:S04]  /*ef50*/  STL [R1+0xee0], R7 ;  /* 0x000ee00701007387 */ /* 0x000fe80000100800 */
[----:B------:R-:W-:Y:S01]  /*ef60*/  STL [R1+0xee4], R249 ;  /* 0x000ee4f901007387 */ /* 0x000fe20000100800 */
[----:B------:R-:W-:-:S03]  /*ef70*/  IMAD.X R9, R247, 0x1, R0, P1 ;  /* 0x00000001f7097824 */ /* 0x000fc600008e0600 */
[----:B------:R-:W-:Y:S04]  /*ef80*/  STL [R1+0xee8], R6 ;  /* 0x000ee80601007387 */ /* 0x000fe80000100800 */
[----:B------:R-:W-:Y:S04]  /*ef90*/  STL [R1+0xeec], R248 ;  /* 0x000eecf801007387 */ /* 0x000fe80000100800 */
[----:B------:R-:W-:Y:S04]  /*efa0*/  STL [R1+0xef0], R12 ;  /* 0x000ef00c01007387 */ /* 0x000fe80000100800 */
[----:B------:R0:W-:Y:S04]  /*efb0*/  STL [R1+0xef4], R247 ;  /* 0x000ef4f701007387 */ /* 0x0001e80000100800 */
[----:B------:R1:W4:Y:S04]  /*efc0*/  @!P0 LDG.E.U16 R179, desc[UR30][R8.64] ;  /* 0x0000001e08b38981 */ /* 0x000328000c1e1500 */
[----:B0-----:R-:W4:Y:S04]  /*efd0*/  LDL.LU R247, [R1+0x6f0] ;  /* 0x0006f00001f77983 */ /* 0x001f280000300800 */
[----:B------:R-:W4:Y:S04]  /*efe0*/  LDL.LU R12, [R1+0x6f8] ;  /* 0x0006f800010c7983 */ /* 0x000f280000300800 */
[----:B------:R-:W4:Y:S04]  /*eff0*/  LDL.LU R248, [R1+0x700] ;  /* 0x0007000001f87983 */ /* 0x000f280000300800 */
[----:B------:R-:W4:Y:S01]  /*f000*/  LDL.LU R6, [R1+0x708] ;  /* 0x0007080001067983 */ /* 0x000f220000300800 */
[----:B-1----:R-:W-:-:S03]  /*f010*/  IADD3 R8, P1, R151, R2, RZ ;  /* 0x0000000297087210 */ /* 0x002fc60007f3e0ff */
[----:B------:R-:W4:Y:S04]  /*f020*/  LDL.LU R249, [R1+0x710] ;  /* 0x0007100001f97983 */ /* 0x000f280000300800 */
[----:B------:R-:W4:Y:S04]  /*f030*/  LDL.LU R7, [R1+0x718] ;  /* 0x0007180001077983 */ /* 0x000f280000300800 */
[----:B------:R-:W4:Y:S04]  /*f040*/  LDL.LU R250, [R1+0x720] ;  /* 0x0007200001fa7983 */ /* 0x000f280000300800 */
[----:B------:R-:W4:Y:S04]  /*f050*/  LDL.LU R241, [R1+0x734] ;  /* 0x0007340001f17983 */ /* 0x000f280000300800 */
[----:B------:R-:W4:Y:S04]  /*f060*/  LDL.LU R151, [R1+0x74c] ;  /* 0x00074c0001977983 */ /* 0x000f280000300800 */
[----:B------:R-:W4:Y:S04]  /*f070*/  LDL.LU R5, [R1+0x754] ;  /* 0x0007540001057983 */ /* 0x000f280000300800 */
[----:B------:R-:W4:Y:S01]  /*f080*/  LDL.LU R251, [R1+0x75c] ;  /* 0x00075c0001fb7983 */ /* 0x000f220000300800 */
[----:B------:R-:W-:-:S03]  /*f090*/  IMAD.X R9, R246, 0x1, R0, P1 ;  /* 0x00000001f6097824 */ /* 0x000fc600008e0600 */
[----:B------:R0:W-:Y:S02]  /*f0a0*/  STS.U16 [R3+UR28+0x3a00], R178 ;  /* 0x003a00b203007988 */ /* 0x0001e4000800041c */
[----:B0-----:R-:W-:Y:S02]  /*f0b0*/  PRMT R178, RZ, 0x7610, R178 ;  /* 0x00007610ffb27816 */ /* 0x001fe400000000b2 */
[----:B------:R0:W-:Y:S04]  /*f0c0*/  STS.U16 [R3+UR28], R174 ;  /* 0x000000ae03007988 */ /* 0x0001e8000800041c */
[----:B------:R3:W4:Y:S01]  /*f0d0*/  @!P0 LDG.E.U16 R178, desc[UR30][R8.64] ;  /* 0x0000001e08b28981 */ /* 0x000722000c1e1500 */
[----:B0-----:R-:W-:Y:S02]  /*f0e0*/  PRMT R174, RZ, 0x7610, R174 ;  /* 0x00007610ffae7816 */ /* 0x001fe400000000ae */
[----:B------:R-:W-:Y:S01]  /*f0f0*/  PRMT R173, RZ, 0x7610, R173 ;  /* 0x00007610ffad7816 */ /* 0x000fe200000000ad */
[----:B------:R0:W-:Y:S02]  /*f100*/  STS.U16 [R3+UR28+0x3c00], R172 ;  /* 0x003c00ac03007988 */ /* 0x0001e4000800041c */
[----:B0-----:R-:W-:-:S02]  /*f110*/  PRMT R172, RZ, 0x7610, R172 ;  /* 0x00007610ffac7816 */ /* 0x001fc400000000ac */
[----:B------:R0:W-:Y:S04]  /*f120*/  STS.U16 [R3+UR28+0x3e00], R171 ;  /* 0x003e00ab03007988 */ /* 0x0001e8000800041c */
[----:B------:R1:W-:Y:S01]  /*f130*/  STL [R1+0xef8], R246 ;  /* 0x000ef8f601007387 */ /* 0x0003e20000100800 */
[----:B0-----:R-:W-:-:S03]  /*f140*/  PRMT R171, RZ, 0x7610, R171 ;  /* 0x00007610ffab7816 */ /* 0x001fc600000000ab */
[----:B-1----:R-:W4:Y:S01]  /*f150*/  LDL.LU R246, [R1+0x6e8] ;  /* 0x0006e80001f67983 */ /* 0x002f220000300800 */
[----:B------:R-:W-:Y:S02]  /*f160*/  PRMT R170, RZ, 0x7610, R170 ;  /* 0x00007610ffaa7816 */ /* 0x000fe400000000aa */
        /* <DEDUP_REMOVED lines=10> */
[----:B-1----:R-:W3:Y:S04]  /*f210*/  LDL.LU R207, [R1+0x6e0] ;  /* 0x0006e00001cf7983 */ /* 0x002ee80000300800 */
[----:B------:R1:W-:Y:S04]  /*f220*/  STL [R1+0xf00], R245 ;  /* 0x000f00f501007387 */ /* 0x0003e80000100800 */
[----:B-1----:R-:W2:Y:S04]  /*f230*/  LDL.LU R245, [R1+0x6d8] ;  /* 0x0006d80001f57983 */ /* 0x002ea80000300800 */
[----:B------:R1:W-:Y:S04]  /*f240*/  STL [R1+0xf04], R252 ;  /* 0x000f04fc01007387 */ /* 0x0003e80000100800 */
[----:B-1----:R-:W4:Y:S04]  /*f250*/  LDL.LU R252, [R1+0x6d0] ;  /* 0x0006d00001fc7983 */ /* 0x002f280000300800 */
[----:B------:R1:W-:Y:S04]  /*f260*/  STL [R1+0xf08], R244 ;  /* 0x000f08f401007387 */ /* 0x0003e80000100800 */
[----:B-1----:R-:W4:Y:S01]  /*f270*/  LDL.LU R244, [R1+0x6c8] ;  /* 0x0006c80001f47983 */ /* 0x002f220000300800 */
[----:B0-----:R-:W-:-:S05]  /*f280*/  IADD3 R8, P1, R251, R2, RZ ;  /* 0x00000002fb087210 */ /* 0x001fca0007f3e0ff */
[----:B------:R-:W-:Y:S01]  /*f290*/  IMAD.X R9, R242, 0x1, R0, P1 ;  /* 0x00000001f2097824 */ /* 0x000fe200008e0600 */
[----:B------:R0:W-:Y:S04]  /*f2a0*/  STL [R1+0xf0c], R4 ;  /* 0x000f0c0401007387 */ /* 0x0001e80000100800 */
[----:B------:R1:W4:Y:S04]  /*f2b0*/  @!P0 LDG.E.U16 R171, desc[UR30][R8.64] ;  /* 0x0000001e08ab8981 */ /* 0x000328000c1e1500 */
[----:B0-----:R-:W4:Y:S01]  /*f2c0*/  LDL.LU R4, [R1+0x6c0] ;  /* 0x0006c00001047983 */ /* 0x001f220000300800 */
[----:B-1----:R-:W-:-:S03]  /*f2d0*/  IADD3 R8, P1, R5, R2, RZ ;  /* 0x0000000205087210 */ /* 0x002fc60007f3e0ff */
[----:B------:R0:W-:Y:S02]  /*f2e0*/  STL [R1+0xf10], R243 ;  /* 0x000f10f301007387 */ /* 0x0001e40000100800 */
[----:B------:R-:W-:-:S05]  /*f2f0*/  IMAD.X R9, R240, 0x1, R0, P1 ;  /* 0x00000001f0097824 */ /* 0x000fca00008e0600 */
[----:B------:R1:W4:Y:S04]  /*f300*/  @!P0 LDG.E.U16 R170, desc[UR30][R8.64] ;  /* 0x0000001e08aa8981 */ /* 0x000328000c1e1500 */
[----:B0-----:R-:W4:Y:S04]  /*f310*/  LDL.LU R243, [R1+0x6b8] ;  /* 0x0006b80001f37983 */ /* 0x001f280000300800 */
[----:B------:R0:W-:Y:S01]  /*f320*/  STL [R1+0xf14], R251 ;  /* 0x000f14fb01007387 */ /* 0x0001e20000100800 */
[----:B-1----:R-:W-:Y:S01]  /*f330*/  IMAD.MOV.U32 R9, RZ, RZ, R232 ;  /* 0x000000ffff097224 */ /* 0x002fe200078e00e8 */
[----:B------:R-:W-:-:S02]  /*f340*/  IADD3 R8, P1, R151, R2, RZ ;  /* 0x0000000297087210 */ /* 0x000fc40007f3e0ff */
[----:B0-----:R-:W4:Y:S04]  /*f350*/  LDL.LU R251, [R1+0x6b0] ;  /* 0x0006b00001fb7983 */ /* 0x001f280000300800 */
[----:B------:R0:W-:Y:S04]  /*f360*/  STL [R1+0xf18], R242 ;  /* 0x000f18f201007387 */ /* 0x0001e80000100800 */
[----:B0-----:R-:W4:Y:S04]  /*f370*/  LDL.LU R242, [R1+0x6a8] ;  /* 0x0006a80001f27983 */ /* 0x001f280000300800 */
[----:B------:R0:W-:Y:S04]  /*f380*/  STL [R1+0xf1c], R5 ;  /* 0x000f1c0501007387 */ /* 0x0001e80000100800 */
[----:B0-----:R-:W4:Y:S04]  /*f390*/  LDL.LU R5, [R1+0x6a0] ;  /* 0x0006a00001057983 */ /* 0x001f280000300800 */
[----:B------:R-:W3:Y:S04]  /*f3a0*/  LDL.LU R232, [R1+0xff8] ;  /* 0x000ff80001e87983 */ /* 0x000ee80000300800 */
[----:B------:R0:W-:Y:S02]  /*f3b0*/  STL.64 [R1+0xed0], R150 ;  /* 0x000ed09601007387 */ /* 0x0001e40000100a00 */
[----:B0-----:R-:W-:-:S02]  /*f3c0*/  IMAD.MOV.U32 R150, RZ, RZ, R231 ;  /* 0x000000ffff967224 */ /* 0x001fc400078e00e7 */
[----:B------:R-:W2:Y:S01]  /*f3d0*/  LDL.LU R231, [R1+0xff4] ;  /* 0x000ff40001e77983 */ /* 0x000ea20000300800 */
[----:B------:R-:W-:-:S03]  /*f3e0*/  IMAD.MOV.U32 R151, RZ, RZ, R230 ;  /* 0x000000ffff977224 */ /* 0x000fc600078e00e6 */
[----:B------:R-:W4:Y:S04]  /*f3f0*/  LDL.LU R230, [R1+0xff0] ;  /* 0x000ff00001e67983 */ /* 0x000f280000300800 */
[----:B------:R0:W-:Y:S04]  /*f400*/  STL.64 [R1+0xec8], R148 ;  /* 0x000ec89401007387 */ /* 0x0001e80000100a00 */
[----:B0-----:R-:W3:Y:S04]  /*f410*/  LDL.LU R148, [R1+0x73c] ;  /* 0x00073c0001947983 */ /* 0x001ee80000300800 */
[----:B------:R-:W2:Y:S04]  /*f420*/  LDL.LU R149, [R1+0x744] ;  /* 0x0007440001957983 */ /* 0x000ea80000300800 */
[----:B------:R0:W-:Y:S02]  /*f430*/  STL.64 [R1+0xec0], R146 ;  /* 0x000ec09201007387 */ /* 0x0001e40000100a00 */
[----:B0-----:R-:W-:-:S02]  /*f440*/  IMAD.MOV.U32 R146, RZ, RZ, R229 ;  /* 0x000000ffff927224 */ /* 0x001fc400078e00e5 */
[----:B------:R-:W4:Y:S01]  /*f450*/  LDL.LU R229, [R1+0xfec] ;  /* 0x000fec0001e57983 */ /* 0x000f220000300800 */
[----:B------:R-:W-:-:S03]  /*f460*/  IMAD.MOV.U32 R147, RZ, RZ, R228 ;  /* 0x000000ffff937224 */ /* 0x000fc600078e00e4 */
[----:B------:R-:W4:Y:S04]  /*f470*/  LDL.LU R228, [R1+0xfe8] ;  /* 0x000fe80001e47983 */ /* 0x000f280000300800 */
[----:B------:R0:W-:Y:S02]  /*f480*/  STL.64 [R1+0xeb8], R144 ;  /* 0x000eb89001007387 */ /* 0x0001e40000100a00 */
[----:B0-----:R-:W-:Y:S02]  /*f490*/  IMAD.MOV.U32 R145, RZ, RZ, R227 ;  /* 0x000000ffff917224 */ /* 0x001fe400078e00e3 */
[----:B------:R-:W4:Y:S04]  /*f4a0*/  LDL.LU R227, [R1+0xfe4] ;  /* 0x000fe40001e37983 */ /* 0x000f280000300800 */
[----:B------:R-:W4:Y:S04]  /*f4b0*/  LDL.LU R144, [R1+0x698] ;  /* 0x0006980001907983 */ /* 0x000f280000300800 */
[----:B------:R0:W-:Y:S02]  /*f4c0*/  STL.64 [R1+0xeb0], R142 ;  /* 0x000eb08e01007387 */ /* 0x0001e40000100a00 */
[----:B0-----:R-:W-:-:S02]  /*f4d0*/  IMAD.MOV.U32 R142, RZ, RZ, R226 ;  /* 0x000000ffff8e7224 */ /* 0x001fc400078e00e2 */
[----:B------:R-:W4:Y:S04]  /*f4e0*/  LDL.LU R226, [R1+0xfe0] ;  /* 0x000fe00001e27983 */ /* 0x000f280000300800 */
[----:B------:R0:W-:Y:S02]  /*f4f0*/  STL.64 [R1+0xea8], R140 ;  /* 0x000ea88c01007387 */ /* 0x0001e40000100a00 */
[----:B0-----:R-:W-:Y:S02]  /*f500*/  IMAD.MOV.U32 R141, RZ, RZ, R225 ;  /* 0x000000ffff8d7224 */ /* 0x001fe400078e00e1 */
[----:B------:R-:W4:Y:S01]  /*f510*/  LDL.LU R225, [R1+0xfdc] ;  /* 0x000fdc0001e17983 */ /* 0x000f220000300800 */
[----:B------:R-:W-:-:S03]  /*f520*/  IMAD.MOV.U32 R140, RZ, RZ, R224 ;  /* 0x000000ffff8c7224 */ /* 0x000fc600078e00e0 */
        /* <DEDUP_REMOVED lines=33> */
[----:B------:R-:W4:Y:S04]  /*f740*/  LDL.LU R210, [R1+0xfa4] ;  /* 0x000fa40001d27983 */ /* 0x000f280000300800 */
[----:B------:R0:W-:Y:S02]  /*f750*/  STL.64 [R1+0xe68], R124 ;  /* 0x000e687c01007387 */ /* 0x0001e40000100a00 */
[----:B0-----:R-:W-:-:S02]  /*f760*/  IMAD.MOV.U32 R125, RZ, RZ, R209 ;  /* 0x000000ffff7d7224 */ /* 0x001fc400078e00d1 */
[----:B------:R-:W4:Y:S04]  /*f770*/  LDL.LU R209, [R1+0xfa0] ;  /* 0x000fa00001d17983 */ /* 0x000f280000300800 */
[----:B------:R-:W-:Y:S04]  /*f780*/  STL.64 [R1+0xe60], R122 ;  /* 0x000e607a01007387 */ /* 0x000fe80000100a00 */
        /* <DEDUP_REMOVED lines=49> */
[----:B------:R0:W-:Y:S01]  /*faa0*/  STS.U16 [R3+UR28+0x7e00], R177 ;  /* 0x007e00b103007988 */ /* 0x0001e2000800041c */
[----:B------:R-:W-:-:S03]  /*fab0*/  LOP3.LUT R124, R3, 0x20, RZ, 0x3c, !PT ;  /* 0x00000020037c7812 */ /* 0x000fc600078e3cff */
[----:B0-----:R-:W4:Y:S04]  /*fac0*/  LDL.LU R177, [R1+0x690] ;  /* 0x0006900001b17983 */ /* 0x001f280000300800 */
[----:B------:R-:W-:Y:S04]  /*fad0*/  STS.U16 [R3+UR28+0x4000], R167 ;  /* 0x004000a703007988 */ /* 0x000fe8000800041c */
        /* <DEDUP_REMOVED lines=32> */
[----:B------:R0:W-:Y:S04]  /*fce0*/  STS.U16 [R124+UR28+0x500], R203 ;  /* 0x000500cb7c007988 */ /* 0x0001e8000800041c */
[----:B0-----:R-:W4:Y:S04]  /*fcf0*/  LDL.LU R203, [R1+0x688] ;  /* 0x0006880001cb7983 */ /* 0x001f280000300800 */
        /* <DEDUP_REMOVED lines=14> */
[----:B------:R0:W-:Y:S01]  /*fde0*/  STS.U16 [R124+UR28+0x1d00], R191 ;  /* 0x001d00bf7c007988 */ /* 0x0001e2000800041c */
[----:B------:R-:W-:Y:S01]  /*fdf0*/  IMAD.MOV.U32 R126, RZ, RZ, R9 ;  /* 0x000000ffff7e7224 */ /* 0x000fe200078e0009 */
[----:B------:R-:W-:-:S02]  /*fe00*/  PRMT R169, RZ, 0x7610, R169 ;  /* 0x00007610ffa97816 */ /* 0x000fc400000000a9 */
[----:B0-----:R-:W4:Y:S01]  /*fe10*/  LDL.LU R191, [R1+0x668] ;  /* 0x0006680001bf7983 */ /* 0x001f220000300800 */
[----:B------:R-:W-:-:S03]  /*fe20*/  IMAD.X R9, R239, 0x1, R0, P1 ;  /* 0x00000001ef097824 */ /* 0x000fc600008e0600 */
[----:B------:R-:W-:Y:S04]  /*fe30*/  STS.U16 [R124+UR28+0x1f00], R190 ;  /* 0x001f00be7c007988 */ /* 0x000fe8000800041c */
[----:B------:R-:W-:Y:S04]  /*fe40*/  STS.U16 [R124+UR28+0x2100], R189 ;  /* 0x002100bd7c007988 */ /* 0x000fe8000800041c */
[----:B------:R0:W-:Y:S04]  /*fe50*/  STS.U16 [R124+UR28+0x2300], R188 ;  /* 0x002300bc7c007988 */ /* 0x0001e8000800041c */
[----:B------:R2:W4:Y:S04]  /*fe60*/  @!P0 LDG.E.U16 R169, desc[UR30][R8.64] ;  /* 0x0000001e08a98981 */ /* 0x000528000c1e1500 */
[----:B0-----:R-:W4:Y:S01]  /*fe70*/  LDL.LU R188, [R1+0x660] ;  /* 0x0006600001bc7983 */ /* 0x001f220000300800 */
[----:B--2---:R-:W-:-:S03]  /*fe80*/  IADD3 R8, P1, R149, R2, RZ ;  /* 0x0000000295087210 */ /* 0x004fc60007f3e0ff */
[----:B------:R-:W-:Y:S01]  /*fe90*/  STS.U16 [R124+UR28+0x2500], R187 ;  /* 0x002500bb7c007988 */ /* 0x000fe2000800041c */
[----:B------:R-:W-:Y:S01]  /*fea0*/  PRMT R168, RZ, 0x7610, R168 ;  /* 0x00007610ffa87816 */ /* 0x000fe200000000a8 */
[----:B------:R-:W-:Y:S02]  /*feb0*/  IMAD.X R9, R238, 0x1, R0, P1 ;  /* 0x00000001ee097824 */ /* 0x000fe400008e0600 */
[----:B------:R-:W-:Y:S04]  /*fec0*/  STS.U16 [R124+UR28+0x2700], R186 ;  /* 0x002700ba7c007988 */ /* 0x000fe8000800041c */
[----:B------:R0:W-:Y:S04]  /*fed0*/  STS.U16 [R124+UR28+0x2900], R185 ;  /* 0x002900b97c007988 */ /* 0x0001e8000800041c */
[----:B------:R3:W2:Y:S04]  /*fee0*/  @!P0 LDG.E.U16 R168, desc[UR30][R8.64] ;  /* 0x0000001e08a88981 */ /* 0x0006a8000c1e1500 */
[----:B0-----:R-:W2:Y:S01]  /*fef0*/  LDL.LU R185, [R1+0x658] ;  /* 0x0006580001b97983 */ /* 0x001ea20000300800 */
[----:B---3--:R-:W-:-:S02]  /*ff00*/  IADD3 R8, P1, R148, R2, RZ ;  /* 0x0000000294087210 */ /* 0x008fc40007f3e0ff */
[----:B------:R-:W-:-:S03]  /*ff10*/  PRMT R167, RZ, 0x7610, R167 ;  /* 0x00007610ffa77816 */ /* 0x000fc600000000a7 */
[----:B------:R-:W-:-:S05]  /*ff20*/  IMAD.X R9, R237, 0x1, R0, P1 ;  /* 0x00000001ed097824 */ /* 0x000fca00008e0600 */
[----:B------:R0:W3:Y:S01]  /*ff30*/  @!P0 LDG.E.U16 R167, desc[UR30][R8.64] ;  /* 0x0000001e08a78981 */ /* 0x0000e2000c1e1500 */
[----:B------:R-:W-:Y:S02]  /*ff40*/  PRMT R166, RZ, 0x7610, R166 ;  /* 0x00007610ffa67816 */ /* 0x000fe400000000a6 */
[----:B0-----:R-:W-:-:S05]  /*ff50*/  IADD3 R8, P1, R241, R2, RZ ;  /* 0x00000002f1087210 */ /* 0x001fca0007f3e0ff */
        /* <DEDUP_REMOVED lines=24> */
[----:B----4-:R-:W-:-:S05]  /*100e0*/  IMAD.X R9, R230, 0x1, R0, P1 ;  /* 0x00000001e6097824 */ /* 0x010fca00008e0600 */
[----:B------:R0:W4:Y:S01]  /*100f0*/  @!P0 LDG.E.U16 R160, desc[UR30][R8.64] ;  /* 0x0000001e08a08981 */ /* 0x000122000c1e1500 */
[----:B------:R-:W-:Y:S02]  /*10100*/  PRMT R159, RZ, 0x7610, R159 ;  /* 0x00007610ff9f7816 */ /* 0x000fe4000000009f */
[----:B0-----:R-:W-:-:S05]  /*10110*/  IADD3 R8, P1, R247, R2, RZ ;  /* 0x00000002f7087210 */ /* 0x001fca0007f3e0ff */
[----:B------:R-:W-:-:S05]  /*10120*/  IMAD.X R9, R229, 0x1, R0, P1 ;  /* 0x00000001e5097824 */ /* 0x000fca00008e0600 */
        /* <DEDUP_REMOVED lines=74> */
[----:B--2---:R-:W-:-:S05]  /*105d0*/  IADD3 R8, P1, R185, R2, RZ ;  /* 0x00000002b9087210 */ /* 0x004fca0007f3e0ff */
[----:B------:R-:W-:-:S05]  /*105e0*/  IMAD.X R9, R209, 0x1, R0, P1 ;  /* 0x00000001d1097824 */ /* 0x000fca00008e0600 */
[----:B------:R-:W2:Y:S01]  /*105f0*/  @!P0 LDG.E.U16 R10, desc[UR30][R8.64] ;  /* 0x0000001e080a8981 */ /* 0x000ea2000c1e1500 */
[----:B------:R-:W-:Y:S01]  /*10600*/  IMAD.MOV.U32 R143, RZ, RZ, R13 ;  /* 0x000000ffff8f7224 */ /* 0x000fe200078e000d */
[----:B------:R-:W-:Y:S01]  /*10610*/  UMOV UR20, UR8 ;  /* 0x0000000800147c82 */ /* 0x000fe20008000000 */
[----:B------:R-:W-:Y:S01]  /*10620*/  UMOV UR21, UR9 ;  /* 0x0000000900157c82 */ /* 0x000fe20008000000 */
[----:B------:R-:W-:Y:S01]  /*10630*/  STL.64 [R1+0xf98], R150 ;  /* 0x000f989601007387 */ /* 0x000fe20000100a00 */
[----:B------:R-:W-:Y:S01]  /*10640*/  UMOV UR24, UR4 ;  /* 0x0000000400187c82 */ /* 0x000fe20008000000 */
[----:B------:R-:W-:Y:S01]  /*10650*/  UMOV UR25, UR5 ;  /* 0x0000000500197c82 */ /* 0x000fe20008000000 */
[----:B------:R-:W0:Y:S01]  /*10660*/  LDC R13, c[0x0][0x23c] ;  /* 0x00008f00ff0d7b82 */ /* 0x000e220000000800 */
        /* <DEDUP_REMOVED lines=12> */
[----:B------:R-:W-:Y:S04]  /*10730*/  STL [R1+0xf30], R125 ;  /* 0x000f307d01007387 */ /* 0x000fe80000100800 */
[----:B------:R-:W2:Y:S04]  /*10740*/  LDL.LU.64 R24, [R1+0x400] ;  /* 0x0004000001187983 */ /* 0x000ea80000300a00 */
[----:B------:R-:W2:Y:S04]  /*10750*/  LDL.LU.64 R26, [R1+0x408] ;  /* 0x00040800011a7983 */ /* 0x000ea80000300a00 */
[----:B------:R-:W2:Y:S04]  /*10760*/  LDL.LU.64 R28, [R1+0x410] ;  /* 0x00041000011c7983 */ /* 0x000ea80000300a00 */
[----:B------:R-:W2:Y:S04]  /*10770*/  LDL.LU.64 R30, [R1+0x418] ;  /* 0x00041800011e7983 */ /* 0x000ea80000300a00 */
[----:B------:R-:W2:Y:S04]  /*10780*/  LDL.LU.64 R32, [R1+0x420] ;  /* 0x0004200001207983 */ /* 0x000ea80000300a00 */
[----:B------:R-:W2:Y:S04]  /*10790*/  LDL.LU.64 R34, [R1+0x428] ;  /* 0x0004280001227983 */ /* 0x000ea80000300a00 */
[----:B------:R-:W2:Y:S04]  /*107a0*/  LDL.LU.64 R36, [R1+0x430] ;  /* 0x0004300001247983 */ /* 0x000ea80000300a00 */
[----:B------:R-:W-:Y:S04]  /*107b0*/  STS.U16 [R124+UR28+0x2b00], R184 ;  /* 0x002b00b87c007988 */ /* 0x000fe8000800041c */
        /* <DEDUP_REMOVED lines=29> */
[----:B---3--:R-:W-:Y:S04]  /*10990*/  STS.U16 [R124+UR28+0x4700], R167 ;  /* 0x004700a77c007988 */ /* 0x008fe8000800041c */
[----:B------:R-:W3:Y:S04]  /*109a0*/  LDL.LU.64 R68, [R1+0x4b0] ;  /* 0x0004b00001447983 */ /* 0x000ee80000300a00 */
[----:B------:R-:W-:Y:S04]  /*109b0*/  STS.U16 [R124+UR28+0x4900], R166 ;  /* 0x004900a67c007988 */ /* 0x000fe8000800041c */
        /* <DEDUP_REMOVED lines=11> */
[----:B----4-:R-:W-:Y:S04]  /*10a70*/  STS.U16 [R124+UR28+0x5500], R160 ;  /* 0x005500a07c007988 */ /* 0x010fe8000800041c */
        /* <DEDUP_REMOVED lines=39> */
[----:B--2---:R1:W-:Y:S04]  /*10cf0*/  STS.U16 [R124+UR28+0x7d00], R10 ;  /* 0x007d000a7c007988 */ /* 0x0043e8000800041c */
[----:B------:R-:W3:Y:S01]  /*10d00*/  LDL.LU.64 R122, [R1+0x588] ;  /* 0x00058800017a7983 */ /* 0x000ee20000300a00 */
[----:B------:R2:W-:Y:S06]  /*10d10*/  MEMBAR.ALL.CTA ;  /* 0x0000000000007992 */ /* 0x0005ec0000008000 */
[----:B--2---:R-:W2:Y:S04]  /*10d20*/  FENCE.VIEW.ASYNC.S ;  /* 0x00000000000073c6 */ /* 0x004ea80000000000 */
[----:B-1----:R-:W3:Y:S04]  /*10d30*/  LDL.LU.64 R124, [R1+0x590] ;  /* 0x00059000017c7983 */ /* 0x002ee80000300a00 */
[----:B------:R-:W3:Y:S04]  /*10d40*/  LDL.LU.64 R126, [R1+0x598] ;  /* 0x00059800017e7983 */ /* 0x000ee80000300a00 */
        /* <DEDUP_REMOVED lines=11> */
[----:B------:R-:W3:Y:S01]  /*10e00*/  LDL.LU.64 R150, [R1+0x5f8] ;  /* 0x0005f80001967983 */ /* 0x000ee20000300a00 */
[----:B--2---:R-:W-:Y:S06]  /*10e10*/  BAR.SYNC.DEFER_BLOCKING 0x0 ;  /* 0x0000000000007b1d */ /* 0x004fec0000010000 */
[----:B---3--:R-:W-:-:S06]  /*10e20*/  WARPGROUP.ARRIVE ;  /* 0x00000000000079c5 */ /* 0x008fcc0000000000 */
[----:B------:R-:W-:Y:S03]  /*10e30*/  HGMMA.64x256x16.F32.BF16 R24, gdesc[UR8].tnspA, R24, gsb0 ;  /* 0x23e00000081879f0 */ /* 0x000fe60008001818 */
[----:B------:R-:W-:Y:S02]  /*10e40*/  WARPGROUP.DEPBAR.LE gsb0, 0x0 ;  /* 0x00008000000079c5 */ /* 0x000fe40000010000 */
[----:B------:R-:W-:-:S15]  /*10e50*/  WARPGROUP.ARRIVE ;  /* 0x00000000000079c5 */ /* 0x000fde0000000000 */
[----:B------:R-:W-:-:S08]  /*10e60*/  NOP ;  /* 0x0000000000007918 */ /* 0x000fd00000000000 */
[----:B------:R-:W-:Y:S03]  /*10e70*/  HGMMA.64x256x16.F32.BF16 R24, gdesc[UR4].tnspA, R24, gsb0 ;  /* 0x23e00000041879f0 */ /* 0x000fe60008001818 */
[----:B------:R-:W-:Y:S02]  /*10e80*/  WARPGROUP.DEPBAR.LE gsb0, 0x0 ;  /* 0x00008000000079c5 */ /* 0x000fe40000010000 */
        /* <DEDUP_REMOVED lines=63> */
[----:B------:R1:W-:Y:S01]  /*11280*/  STL.64 [R1+0x5f8], R150 ;  /* 0x0005f89601007387 */ /* 0x0003e20000100a00 */
[----:B------:R-:W-:-:S03]  /*11290*/  IMAD.MOV.U32 R17, RZ, RZ, R130 ;  /* 0x000000ffff117224 */ /* 0x000fc600078e0082 */
[----:B-1----:R-:W2:Y:S04]  /*112a0*/  LDL.LU.64 R150, [R1+0xf98] ;  /* 0x000f980001967983 */ /* 0x002ea80000300a00 */
[----:B------:R-:W3:Y:S04]  /*112b0*/  LDL.LU.64 R148, [R1+0xf90] ;  /* 0x000f900001947983 */ /* 0x000ee80000300a00 */
[----:B------:R-:W4:Y:S04]  /*112c0*/  LDL.LU.64 R146, [R1+0xf88] ;  /* 0x000f880001927983 */ /* 0x000f280000300a00 */
[----:B------:R-:W2:Y:S04]  /*112d0*/  LDL.LU.64 R144, [R1+0xf80] ;  /* 0x000f800001907983 */ /* 0x000ea80000300a00 */
[----:B------:R-:W3:Y:S04]  /*112e0*/  LDL.LU.64 R142, [R1+0xf78] ;  /* 0x000f7800018e7983 */ /* 0x000ee80000300a00 */
[----:B------:R-:W4:Y:S04]  /*112f0*/  LDL.LU.64 R140, [R1+0xf70] ;  /* 0x000f7000018c7983 */ /* 0x000f280000300a00 */
[----:B------:R-:W2:Y:S01]  /*11300*/  LDL.LU.64 R138, [R1+0xf68] ;  /* 0x000f6800018a7983 */ /* 0x000ea20000300a00 */
[----:B------:R-:W-:-:S03]  /*11310*/  IMAD.MOV.U32 R16, RZ, RZ, R128 ;  /* 0x000000ffff107224 */ /* 0x000fc600078e0080 */
[----:B------:R-:W2:Y:S01]  /*11320*/  LDL.LU.64 R136, [R1+0xf60] ;  /* 0x000f600001887983 */ /* 0x000ea20000300a00 */
[----:B------:R-:W-:-:S03]  /*11330*/  IMAD.MOV.U32 R21, RZ, RZ, R126 ;  /* 0x000000ffff157224 */ /* 0x000fc600078e007e */
[----:B------:R-:W2:Y:S04]  /*11340*/  LDL.LU.64 R134, [R1+0xf58] ;  /* 0x000f580001867983 */ /* 0x000ea80000300a00 */
[----:B------:R-:W2:Y:S04]  /*11350*/  LDL.LU.64 R132, [R1+0xf50] ;  /* 0x000f500001847983 */ /* 0x000ea80000300a00 */
[----:B------:R-:W2:Y:S04]  /*11360*/  LDL.LU.64 R130, [R1+0xf48] ;  /* 0x000f480001827983 */ /* 0x000ea80000300a00 */
[----:B------:R-:W2:Y:S04]  /*11370*/  LDL.LU.64 R128, [R1+0xf40] ;  /* 0x000f400001807983 */ /* 0x000ea80000300a00 */
[----:B------:R-:W2:Y:S04]  /*11380*/  LDL.LU.64 R126, [R1+0xf38] ;  /* 0x000f3800017e7983 */ /* 0x000ea80000300a00 */
[----:B------:R-:W2:Y:S01]  /*11390*/  LDL.LU R125, [R1+0xf30] ;  /* 0x000f3000017d7983 */ /* 0x000ea20000300800 */
[----:B------:R-:W-:-:S05]  /*113a0*/  IMAD.MOV.U32 R20, RZ, RZ, R124 ;  /* 0x000000ffff147224 */ /* 0x000fca00078e007c */
[----:B------:R-:W-:Y:S04]  /*113b0*/  STL.64 [R1+0xf28], R20 ;  /* 0x000f281401007387 */ /* 0x000fe80000100a00 */
[----:B------:R1:W-:Y:S04]  /*113c0*/  STL.64 [R1+0xf20], R16 ;  /* 0x000f201001007387 */ /* 0x0003e80000100a00 */
[----:B-1----:R-:W2:Y:S04]  /*113d0*/  LDL.LU.64 R16, [R1+0x200] ;  /* 0x0002000001107983 */ /* 0x002ea80000300a00 */
[----:B------:R-:W2:Y:S04]  /*113e0*/  LDL.LU.64 R18, [R1+0x208] ;  /* 0x0002080001127983 */ /* 0x000ea80000300a00 */
        /* <DEDUP_REMOVED lines=51> */
[----:B------:R-:W2:Y:S01]  /*11720*/  LDL.LU.64 R122, [R1+0x3a8] ;  /* 0x0003a800017a7983 */ /* 0x000ea20000300a00 */
[----:B---3--:R-:W-:-:S02]  /*11730*/  IMAD.MOV.U32 R183, RZ, RZ, R142 ;  /* 0x000000ffffb77224 */ /* 0x008fc400078e008e */
[----:B------:R-:W-:Y:S02]  /*11740*/  IMAD.MOV.U32 R182, RZ, RZ, R143 ;  /* 0x000000ffffb67224 */ /* 0x000fe400078e008f */
[----:B----4-:R-:W-:Y:S02]  /*11750*/  IMAD.MOV.U32 R190, RZ, RZ, R140 ;  /* 0x000000ffffbe7224 */ /* 0x010fe400078e008c */
[----:B------:R-:W-:Y:S02]  /*11760*/  IMAD.MOV.U32 R184, RZ, RZ, R141 ;  /* 0x000000ffffb87224 */ /* 0x000fe400078e008d */
[----:B--2---:R-:W-:Y:S02]  /*11770*/  IMAD.MOV.U32 R176, RZ, RZ, R138 ;  /* 0x000000ffffb07224 */ /* 0x004fe400078e008a */
[----:B------:R-:W-:Y:S02]  /*11780*/  IMAD.MOV.U32 R189, RZ, RZ, R139 ;  /* 0x000000ffffbd7224 */ /* 0x000fe400078e008b */
[----:B------:R-:W-:-:S02]  /*11790*/  IMAD.MOV.U32 R193, RZ, RZ, R136 ;  /* 0x000000ffffc17224 */ /* 0x000fc400078e0088 */
[----:B------:R-:W-:Y:S02]  /*117a0*/  IMAD.MOV.U32 R175, RZ, RZ, R137 ;  /* 0x000000ffffaf7224 */ /* 0x000fe400078e0089 */
[----:B------:R-:W-:Y:S02]  /*117b0*/  IMAD.MOV.U32 R198, RZ, RZ, R134 ;  /* 0x000000ffffc67224 */ /* 0x000fe400078e0086 */
[----:B------:R-:W-:Y:S02]  /*117c0*/  IMAD.MOV.U32 R199, RZ, RZ, R135 ;  /* 0x000000ffffc77224 */ /* 0x000fe400078e0087 */
[----:B------:R-:W-:Y:S02]  /*117d0*/  IMAD.MOV.U32 R186, RZ, RZ, R132 ;  /* 0x000000ffffba7224 */ /* 0x000fe400078e0084 */
        /* <DEDUP_REMOVED lines=18> */
[----:B0-----:R-:W-:-:S02]  /*11900*/  IMAD.SHL.U32 R13, R13, 0x20, RZ ;  /* 0x000000200d0d7824 */ /* 0x001fc400078e00ff */
[----:B------:R-:W-:Y:S02]  /*11910*/  IMAD.MOV.U32 R10, RZ, RZ, R182 ;  /* 0x000000ffff0a7224 */ /* 0x000fe400078e00b6 */
[----:B------:R-:W-:Y:S02]  /*11920*/  IMAD.MOV.U32 R11, RZ, RZ, R208 ;  /* 0x000000ffff0b7224 */ /* 0x000fe400078e00d0 */
[----:B------:R-:W-:Y:S02]  /*11930*/  IMAD.MOV.U32 R8, RZ, RZ, R184 ;  /* 0x000000ffff087224 */ /* 0x000fe400078e00b8 */
[----:B------:R-:W-:Y:S02]  /*11940*/  IMAD.MOV.U32 R9, RZ, RZ, R183 ;  /* 0x000000ffff097224 */ /* 0x000fe400078e00b7 */
[----:B------:R-:W-:-:S04]  /*11950*/  IMAD.WIDE R10, R13, 0x2, R10 ;  /* 0x000000020d0a7825 */ /* 0x000fc800078e020a */
[----:B------:R-:W-:Y:S01]  /*11960*/  IMAD.WIDE R8, R13, 0x2, R8 ;  /* 0x000000020d087825 */ /* 0x000fe200078e0208 */
[----:B------:R0:W-:Y:S03]  /*11970*/  STL [R1+0x650], R10 ;  /* 0x0006500a01007387 */ /* 0x0001e60000100800 */
[----:B------:R-:W-:Y:S01]  /*11980*/  IMAD.MOV.U32 R208, RZ, RZ, R11 ;  /* 0x000000ffffd07224 */ /* 0x000fe200078e000b */
[----:B------:R1:W-:Y:S04]  /*11990*/  STL [R1+0x854], R8 ;  /* 0x0008540801007387 */ /* 0x0003e80000100800 */
[----:B------:R3:W-:Y:S01]  /*119a0*/  STL [R1+0x654], R9 ;  /* 0x0006540901007387 */ /* 0x0007e20000100800 */
[----:B0-----:R-:W-:-:S02]  /*119b0*/  IMAD.MOV.U32 R10, RZ, RZ, R185 ;  /* 0x000000ffff0a7224 */ /* 0x001fc400078e00b9 */
[----:B------:R-:W-:Y:S01]  /*119c0*/  IMAD.MOV.U32 R11, RZ, RZ, R209 ;  /* 0x000000ffff0b7224 */ /* 0x000fe200078e00d1 */
[----:B--2---:R-:W-:-:S06]  /*119d0*/  WARPGROUP.ARRIVE ;  /* 0x00000000000079c5 */ /* 0x004fcc0000000000 */
[----:B------:R-:W-:Y:S01]  /*119e0*/  HGMMA.64x256x16.F32.BF16 R16, gdesc[UR20].tnspA, R16, gsb0 ;  /* 0x23e00000141079f0 */ /* 0x000fe20008001810 */
[----:B-1----:R-:W-:Y:S02]  /*119f0*/  IMAD.MOV.U32 R8, RZ, RZ, R187 ;  /* 0x000000ffff087224 */ /* 0x002fe400078e00bb */
[----:B---3--:R-:W-:Y:S02]  /*11a00*/  IMAD.MOV.U32 R9, RZ, RZ, R186 ;  /* 0x000000ffff097224 */ /* 0x008fe400078e00ba */
[----:B------:R-:W-:-:S04]  /*11a10*/  IMAD.WIDE R10, R13, 0x2, R10 ;  /* 0x000000020d0a7825 */ /* 0x000fc800078e020a */
[----:B------:R-:W-:Y:S01]  /*11a20*/  IMAD.WIDE R8, R13, 0x2, R8 ;  /* 0x000000020d087825 */ /* 0x000fe200078e0208 */
[----:B------:R0:W-:Y:S03]  /*11a30*/  STL [R1+0x658], R10 ;  /* 0x0006580a01007387 */ /* 0x0001e60000100800 */
[----:B------:R-:W-:Y:S01]  /*11a40*/  IMAD.MOV.U32 R209, RZ, RZ, R11 ;  /* 0x000000ffffd17224 */ /* 0x000fe200078e000b */
[----:B------:R1:W-:Y:S04]  /*11a50*/  STL [R1+0x858], R8 ;  /* 0x0008580801007387 */ /* 0x0003e80000100800 */
[----:B------:R2:W-:Y:S01]  /*11a60*/  STL [R1+0x65c], R9 ;  /* 0x00065c0901007387 */ /* 0x0005e20000100800 */
[----:B0-----:R-:W-:-:S02]  /*11a70*/  IMAD.MOV.U32 R10, RZ, RZ, R188 ;  /* 0x000000ffff0a7224 */ /* 0x001fc400078e00bc */
[----:B------:R-:W-:Y:S02]  /*11a80*/  IMAD.MOV.U32 R11, RZ, RZ, R210 ;  /* 0x000000ffff0b7224 */ /* 0x000fe400078e00d2 */
[----:B-1----:R-:W-:Y:S02]  /*11a90*/  IMAD.MOV.U32 R8, RZ, RZ, R190 ;  /* 0x000000ffff087224 */ /* 0x002fe400078e00be */
[----:B--2---:R-:W-:Y:S02]  /*11aa0*/  IMAD.MOV.U32 R9, RZ, RZ, R189 ;  /* 0x000000ffff097224 */ /* 0x004fe400078e00bd */
        /* <DEDUP_REMOVED lines=34> */
[----:B------:R1:W-:Y:S01]  /*11cd0*/  STL [R1+0x868], R8 ;  /* 0x0008680801007387 */ /* 0x0003e20000100800 */
[----:B------:R-:W-:Y:S02]  /*11ce0*/  WARPGROUP.DEPBAR.LE gsb0, 0x0 ;  /* 0x00008000000079c5 */ /* 0x000fe40000010000 */
[----:B------:R-:W-:-:S06]  /*11cf0*/  WARPGROUP.ARRIVE ;  /* 0x00000000000079c5 */ /* 0x000fcc0000000000 */
[----:B------:R-:W-:Y:S01]  /*11d00*/  HGMMA.64x256x16.F32.BF16 R16, gdesc[UR24].tnspA, R16, gsb0 ;  /* 0x23e00000181079f0 */ /* 0x000fe20008001810 */
[----:B------:R2:W-:Y:S01]  /*11d10*/  STL [R1+0x67c], R9 ;  /* 0x00067c0901007387 */ /* 0x0005e20000100800 */
[----:B0-----:R-:W-:Y:S02]  /*11d20*/  IMAD.MOV.U32 R10, RZ, RZ, R200 ;  /* 0x000000ffff0a7224 */ /* 0x001fe400078e00c8 */
[----:B------:R-:W-:Y:S02]  /*11d30*/  IMAD.MOV.U32 R11, RZ, RZ, R214 ;  /* 0x000000ffff0b7224 */ /* 0x000fe400078e00d6 */
[----:B-1----:R-:W-:Y:S02]  /*11d40*/  IMAD.MOV.U32 R8, RZ, RZ, R202 ;  /* 0x000000ffff087224 */ /* 0x002fe400078e00ca */
[----:B------:R-:W-:-:S04]  /*11d50*/  IMAD.WIDE R10, R13, 0x2, R10 ;  /* 0x000000020d0a7825 */ /* 0x000fc800078e020a */
[----:B--2---:R-:W-:Y:S02]  /*11d60*/  IMAD.MOV.U32 R9, RZ, RZ, R201 ;  /* 0x000000ffff097224 */ /* 0x004fe400078e00c9 */
        /* <DEDUP_REMOVED lines=21> */
[----:B------:R0:W-:Y:S04]  /*11ec0*/  STL [R1+0x690], R10 ;  /* 0x0006900a01007387 */ /* 0x0001e80000100800 */
[----:B------:R1:W-:Y:S04]  /*11ed0*/  STL [R1+0x874], R8 ;  /* 0x0008740801007387 */ /* 0x0003e80000100800 */
[----:B------:R2:W-:Y:S01]  /*11ee0*/  STL [R1+0x694], R9 ;  /* 0x0006940901007387 */ /* 0x0005e20000100800 */
[----:B------:R-:W-:-:S02]  /*11ef0*/  IMAD.MOV.U32 R216, RZ, RZ, R11 ;  /* 0x000000ffffd87224 */ /* 0x000fc400078e000b */
[----:B0-----:R-:W-:Y:S02]  /*11f00*/  IMAD.MOV.U32 R10, RZ, RZ, R144 ;  /* 0x000000ffff0a7224 */ /* 0x001fe400078e0090 */
[----:B------:R-:W-:Y:S02]  /*11f10*/  IMAD.MOV.U32 R11, RZ, RZ, R217 ;  /* 0x000000ffff0b7224 */ /* 0x000fe400078e00d9 */
[----:B-1----:R-:W-:Y:S02]  /*11f20*/  IMAD.MOV.U32 R8, RZ, RZ, R145 ;  /* 0x000000ffff087224 */ /* 0x002fe400078e0091 */
[----:B--2---:R-:W-:Y:S02]  /*11f30*/  IMAD.MOV.U32 R9, RZ, RZ, R218 ;  /* 0x000000ffff097224 */ /* 0x004fe400078e00da */
[----:B------:R-:W-:-:S04]  /*11f40*/  IMAD.WIDE R10, R13, 0x2, R10 ;  /* 0x000000020d0a7825 */ /* 0x000fc800078e020a */
[----:B------:R-:W-:-:S04]  /*11f50*/  IMAD.WIDE R8, R13, 0x2, R8 ;  /* 0x000000020d087825 */ /* 0x000fc800078e0208 */
[----:B------:R-:W-:Y:S02]  /*11f60*/  IMAD.MOV.U32 R15, RZ, RZ, R146 ;  /* 0x000000ffff0f7224 */ /* 0x000fe400078e0092 */
[----:B------:R-:W-:Y:S02]  /*11f70*/  IMAD.MOV.U32 R14, RZ, RZ, R148 ;  /* 0x000000ffff0e7224 */ /* 0x000fe400078e0094 */
[----:B------:R-:W-:Y:S01]  /*11f80*/  IMAD.MOV.U32 R218, RZ, RZ, R9 ;  /* 0x000000ffffda7224 */ /* 0x000fe200078e0009 */
[----:B------:R-:W-:Y:S02]  /*11f90*/  WARPGROUP.DEPBAR.LE gsb0, 0x0 ;  /* 0x00008000000079c5 */ /* 0x000fe40000010000 */
[----:B------:R-:W-:Y:S04]  /*11fa0*/  STL.64 [R1+0x200], R16 ;  /* 0x0002001001007387 */ /* 0x000fe80000100a00 */
[----:B------:R-:W-:Y:S04]  /*11fb0*/  STL.64 [R1+0x208], R18 ;  /* 0x0002081201007387 */ /* 0x000fe80000100a00 */
[----:B------:R0:W-:Y:S04]  /*11fc0*/  STL.64 [R1+0x210], R20 ;  /* 0x0002101401007387 */ /* 0x0001e80000100a00 */
[----:B------:R-:W-:Y:S04]  /*11fd0*/  STL.64 [R1+0x218], R22 ;  /* 0x0002181601007387 */ /* 0x000fe80000100a00 */
[----:B------:R1:W-:Y:S04]  /*11fe0*/  STL.64 [R1+0x220], R24 ;  /* 0x0002201801007387 */ /* 0x0003e80000100a00 */
        /* <DEDUP_REMOVED lines=59> */
[----:B0-----:R0:W5:Y:S04]  /*123a0*/  LDL.LU.64 R20, [R1+0xf28] ;  /* 0x000f280001147983 */ /* 0x0011680000300a00 */
[----:B------:R0:W5:Y:S04]  /*123b0*/  LDL.LU.64 R16, [R1+0xf20] ;  /* 0x000f200001107983 */ /* 0x0001680000300a00 */
[----:B-1----:R-:W4:Y:S04]  /*123c0*/  LDL.LU.64 R24, [R1] ;  /* 0x0000000001187983 */ /* 0x002f280000300a00 */
[----:B--2---:R-:W2:Y:S04]  /*123d0*/  LDL.LU.64 R26, [R1+0x8] ;  /* 0x00000800011a7983 */ /* 0x004ea80000300a00 */
[----:B---3--:R-:W2:Y:S04]  /*123e0*/  LDL.LU.64 R28, [R1+0x10] ;  /* 0x00001000011c7983 */ /* 0x008ea80000300a00 */
[----:B----4-:R-:W2:Y:S04]  /*123f0*/  LDL.LU.64 R30, [R1+0x18] ;  /* 0x00001800011e7983 */ /* 0x010ea80000300a00 */
[----:B------:R-:W2:Y:S04]  /*12400*/  LDL.LU.64 R32, [R1+0x20] ;  /* 0x0000200001207983 */ /* 0x000ea80000300a00 */
[----:B------:R-:W2:Y:S01]  /*12410*/  LDL.LU.64 R34, [R1+0x28] ;  /* 0x0000280001227983 */ /* 0x000ea20000300a00 */
[----:B------:R-:W-:-:S03]  /*12420*/  IMAD.MOV.U32 R152, RZ, RZ, R44 ;  /* 0x000000ffff987224 */ /* 0x000fc600078e002c */
        /* <DEDUP_REMOVED lines=11> */
[----:B------:R-:W-:Y:S02]  /*124e0*/  IMAD.MOV.U32 R159, RZ, RZ, R53 ;  /* 0x000000ffff9f7224 */ /* 0x000fe400078e0035 */
[----:B------:R-:W-:Y:S01]  /*124f0*/  IMAD.MOV.U32 R158, RZ, RZ, R52 ;  /* 0x000000ffff9e7224 */ /* 0x000fe200078e0034 */
[----:B------:R-:W2:Y:S01]  /*12500*/  LDL.LU.64 R48, [R1+0x60] ;  /* 0x0000600001307983 */ /* 0x000ea20000300a00 */
[----:B------:R-:W-:Y:S02]  /*12510*/  IMAD.MOV.U32 R161, RZ, RZ, R55 ;  /* 0x000000ffffa17224 */ /* 0x000fe400078e0037 */
[----:B------:R-:W-:Y:S01]  /*12520*/  IMAD.MOV.U32 R160, RZ, RZ, R54 ;  /* 0x000000ffffa07224 */ /* 0x000fe200078e0036 */
[----:B------:R-:W2:Y:S01]  /*12530*/  LDL.LU.64 R50, [R1+0x68] ;  /* 0x0000680001327983 */ /* 0x000ea20000300a00 */
[----:B------:R-:W-:Y:S02]  /*12540*/  IMAD.MOV.U32 R163, RZ, RZ, R57 ;  /* 0x000000ffffa37224 */ /* 0x000fe400078e0039 */
[----:B------:R-:W-:Y:S01]  /*12550*/  IMAD.MOV.U32 R162, RZ, RZ, R56 ;  /* 0x000000ffffa27224 */ /* 0x000fe200078e0038 */
[----:B------:R-:W2:Y:S01]  /*12560*/  LDL.LU.64 R52, [R1+0x70] ;  /* 0x0000700001347983 */ /* 0x000ea20000300a00 */
[----:B------:R-:W-:-:S02]  /*12570*/  IMAD.MOV.U32 R165, RZ, RZ, R59 ;  /* 0x000000ffffa57224 */ /* 0x000fc400078e003b */
        /* <DEDUP_REMOVED lines=62> */
[----:B------:R-:W-:-:S03]  /*12960*/  IMAD.MOV.U32 R206, RZ, RZ, R100 ;  /* 0x000000ffffce7224 */ /* 0x000fc600078e0064 */
        /* <DEDUP_REMOVED lines=32> */
[----:B------:R-:W-:Y:S04]  /*12b70*/  STL [R1+0x698], R10 ;  /* 0x0006980a01007387 */ /* 0x000fe80000100800 */
[----:B------:R1:W-:Y:S04]  /*12b80*/  STL [R1+0x69c], R8 ;  /* 0x00069c0801007387 */ /* 0x0003e80000100800 */
[----:B-1----:R-:W3:Y:S04]  /*12b90*/  LDL.LU R8, [R1+0x6a4] ;  /* 0x0006a40001087983 */ /* 0x002ee80000300800 */
[----:B------:R-:W3:Y:S01]  /*12ba0*/  LDL.LU R9, [R1+0x878] ;  /* 0x0008780001097983 */ /* 0x000ee20000300800 */
[----:B------:R-:W-:-:S02]  /*12bb0*/  IMAD.MOV.U32 R217, RZ, RZ, R11 ;  /* 0x000000ffffd97224 */ /* 0x000fc400078e000b */
[----:B------:R-:W-:Y:S02]  /*12bc0*/  IMAD.MOV.U32 R10, RZ, RZ, R5 ;  /* 0x000000ffff0a7224 */ /* 0x000fe400078e0005 */
[----:B------:R-:W-:Y:S01]  /*12bd0*/  IMAD.MOV.U32 R11, RZ, RZ, R219 ;  /* 0x000000ffff0b7224 */ /* 0x000fe200078e00db */
[----:B------:R-:W4:Y:S01]  /*12be0*/  LDL.LU R5, [R1+0xf1c] ;  /* 0x000f1c0001057983 */ /* 0x000f220000300800 */
[----:B------:R-:W-:-:S05]  /*12bf0*/  IMAD.WIDE R10, R13, 0x2, R10 ;  /* 0x000000020d0a7825 */ /* 0x000fca00078e020a */
[----:B------:R-:W-:Y:S01]  /*12c00*/  STL [R1+0x6a0], R10 ;  /* 0x0006a00a01007387 */ /* 0x000fe20000100800 */
[----:B---3--:R-:W-:-:S04]  /*12c10*/  LOP3.LUT R9, R9, R8, RZ, 0x3c, !PT ;  /* 0x0000000809097212 */ /* 0x008fc800078e3cff */
[----:B------:R-:W-:-:S04]  /*12c20*/  LOP3.LUT R8, R9, R8, RZ, 0x3c, !PT ;  /* 0x0000000809087212 */ /* 0x000fc800078e3cff */
[----:B------:R-:W-:-:S03]  /*12c30*/  LOP3.LUT R9, R9, R8, RZ, 0x3c, !PT ;  /* 0x0000000809097212 */ /* 0x000fc600078e3cff */
[----:B------:R-:W-:-:S05]  /*12c40*/  IMAD.WIDE R8, R13, 0x2, R8 ;  /* 0x000000020d087825 */ /* 0x000fca00078e0208 */
[----:B------:R1:W-:Y:S04]  /*12c50*/  STL [R1+0x878], R8 ;  /* 0x0008780801007387 */ /* 0x0003e80000100800 */
[----:B------:R3:W-:Y:S04]  /*12c60*/  STL [R1+0x6a4], R9 ;  /* 0x0006a40901007387 */ /* 0x0007e80000100800 */
[----:B-1----:R-:W2:Y:S04]  /*12c70*/  LDL.LU R8, [R1+0x6ac] ;  /* 0x0006ac0001087983 */ /* 0x002ea80000300800 */
[----:B---3--:R-:W2:Y:S01]  /*12c80*/  LDL.LU R9, [R1+0x87c] ;  /* 0x00087c0001097983 */ /* 0x008ea20000300800 */
[----:B------:R-:W-:-:S02]  /*12c90*/  IMAD.MOV.U32 R219, RZ, RZ, R11 ;  /* 0x000000ffffdb7224 */ /* 0x000fc400078e000b */
[----:B------:R-:W-:Y:S02]  /*12ca0*/  IMAD.MOV.U32 R10, RZ, RZ, R242 ;  /* 0x000000ffff0a7224 */ /* 0x000fe400078e00f2 */
[----:B------:R-:W-:Y:S01]  /*12cb0*/  IMAD.MOV.U32 R11, RZ, RZ, R220 ;  /* 0x000000ffff0b7224 */ /* 0x000fe200078e00dc */
[----:B------:R-:W3:Y:S01]  /*12cc0*/  LDL.LU R242, [R1+0xf18] ;  /* 0x000f180001f27983 */ /* 0x000ee20000300800 */
[----:B------:R-:W-:-:S05]  /*12cd0*/  IMAD.WIDE R10, R13, 0x2, R10 ;  /* 0x000000020d0a7825 */ /* 0x000fca00078e020a */
[----:B------:R-:W-:Y:S01]  /*12ce0*/  STL [R1+0x6a8], R10 ;  /* 0x0006a80a01007387 */ /* 0x000fe20000100800 */
[----:B--2---:R-:W-:-:S04]  /*12cf0*/  LOP3.LUT R9, R9, R8, RZ, 0x3c, !PT ;  /* 0x0000000809097212 */ /* 0x004fc800078e3cff */
[----:B------:R-:W-:-:S04]  /*12d00*/  LOP3.LUT R8, R9, R8, RZ, 0x3c, !PT ;  /* 0x0000000809087212 */ /* 0x000fc800078e3cff */
[----:B------:R-:W-:-:S03]  /*12d10*/  LOP3.LUT R9, R9, R8, RZ, 0x3c, !PT ;  /* 0x0000000809097212 */ /* 0x000fc600078e3cff */
[----:B------:R-:W-:-:S05]  /*12d20*/  IMAD.WIDE R8, R13, 0x2, R8 ;  /* 0x000000020d087825 */ /* 0x000fca00078e0208 */
[----:B------:R1:W-:Y:S04]  /*12d30*/  STL [R1+0x87c], R8 ;  /* 0x00087c0801007387 */ /* 0x0003e80000100800 */
[----:B------:R2:W-:Y:S04]  /*12d40*/  STL [R1+0x6ac], R9 ;  /* 0x0006ac0901007387 */ /* 0x0005e80000100800 */
[----:B-1----:R-:W4:Y:S04]  /*12d50*/  LDL.LU R8, [R1+0x6b4] ;  /* 0x0006b40001087983 */ /* 0x002f280000300800 */
[----:B--2---:R-:W4:Y:S01]  /*12d60*/  LDL.LU R9, [R1+0x880] ;  /* 0x0008800001097983 */ /* 0x004f220000300800 */
[----:B------:R-:W-:-:S02]  /*12d70*/  IMAD.MOV.U32 R220, RZ, RZ, R11 ;  /* 0x000000ffffdc7224 */ /* 0x000fc400078e000b */
[----:B------:R-:W-:Y:S02]  /*12d80*/  IMAD.MOV.U32 R10, RZ, RZ, R251 ;  /* 0x000000ffff0a7224 */ /* 0x000fe400078e00fb */
[----:B------:R-:W-:Y:S01]  /*12d90*/  IMAD.MOV.U32 R11, RZ, RZ, R221 ;  /* 0x000000ffff0b7224 */ /* 0x000fe200078e00dd */
[----:B------:R-:W2:Y:S01]  /*12da0*/  LDL.LU R251, [R1+0xf14] ;  /* 0x000f140001fb7983 */ /* 0x000ea20000300800 */
[----:B------:R-:W-:-:S05]  /*12db0*/  IMAD.WIDE R10, R13, 0x2, R10 ;  /* 0x000000020d0a7825 */ /* 0x000fca00078e020a */
[----:B------:R-:W-:Y:S01]  /*12dc0*/  STL [R1+0x6b0], R10 ;  /* 0x0006b00a01007387 */ /* 0x000fe20000100800 */
[----:B----4-:R-:W-:-:S04]  /*12dd0*/  LOP3.LUT R9, R9, R8, RZ, 0x3c, !PT ;  /* 0x0000000809097212 */ /* 0x010fc800078e3cff */
[----:B------:R-:W-:-:S04]  /*12de0*/  LOP3.LUT R8, R9, R8, RZ, 0x3c, !PT ;  /* 0x0000000809087212 */ /* 0x000fc800078e3cff */
[----:B------:R-:W-:-:S03]  /*12df0*/  LOP3.LUT R9, R9, R8, RZ, 0x3c, !PT ;  /* 0x0000000809097212 */ /* 0x000fc600078e3cff */
[----:B------:R-:W-:-:S05]  /*12e00*/  IMAD.WIDE R8, R13, 0x2, R8 ;  /* 0x000000020d087825 */ /* 0x000fca00078e0208 */
[----:B------:R1:W-:Y:S04]  /*12e10*/  STL [R1+0x880], R8 ;  /* 0x0008800801007387 */ /* 0x0003e80000100800 */
[----:B------:R4:W-:Y:S04]  /*12e20*/  STL [R1+0x6b4], R9 ;  /* 0x0006b40901007387 */ /* 0x0009e80000100800 */
[----:B-1----:R-:W3:Y:S04]  /*12e30*/  LDL.LU R8, [R1+0x6bc] ;  /* 0x0006bc0001087983 */ /* 0x002ee80000300800 */
[----:B----4-:R-:W3:Y:S01]  /*12e40*/  LDL.LU R9, [R1+0x884] ;  /* 0x0008840001097983 */ /* 0x010ee20000300800 */
        /* <DEDUP_REMOVED lines=182> */
[----:B------:R-:W-:Y:S01]  /*139b0*/  WARPGROUP.ARRIVE ;  /* 0x00000000000079c5 */ /* 0x000fe20000000000 */
[----:B------:R-:W-:Y:S01]  /*139c0*/  UMOV UR14, UR10 ;  /* 0x0000000a000e7c82 */ /* 0x000fe20008000000 */
[----:B------:R-:W-:-:S04]  /*139d0*/  UMOV UR15, UR11 ;  /* 0x0000000b000f7c82 */ /* 0x000fc80008000000 */
[----:B------:R-:W-:Y:S01]  /*139e0*/  HGMMA.64x256x16.F32.BF16 R24, gdesc[UR12].tnspA, R24, gsb0 ;  /* 0x23e000000c1879f0 */ /* 0x000fe20008001818 */
[----:B------:R-:W-:Y:S02]  /*139f0*/  IMAD.MOV.U32 R234, RZ, RZ, R11 ;  /* 0x000000ffffea7224 */ /* 0x000fe400078e000b */
[----:B------:R-:W-:Y:S02]  /*13a00*/  IMAD.MOV.U32 R10, RZ, RZ, R250 ;  /* 0x000000ffff0a7224 */ /* 0x000fe400078e00fa */
[----:B------:R-:W-:Y:S01]  /*13a10*/  IMAD.MOV.U32 R11, RZ, RZ, R235 ;  /* 0x000000ffff0b7224 */ /* 0x000fe200078e00eb */
[----:B------:R-:W3:Y:S01]  /*13a20*/  LDL.LU R250, [R1+0xedc] ;  /* 0x000edc0001fa7983 */ /* 0x000ee20000300800 */
[----:B------:R-:W-:-:S05]  /*13a30*/  IMAD.WIDE R10, R13, 0x2, R10 ;  /* 0x000000020d0a7825 */ /* 0x000fca00078e020a */
[----:B------:R-:W-:Y:S01]  /*13a40*/  STL [R1+0x720], R10 ;  /* 0x0007200a01007387 */ /* 0x000fe20000100800 */
[----:B------:R-:W-:Y:S01]  /*13a50*/  UMOV UR18, UR6 ;  /* 0x0000000600127c82 */ /* 0x000fe20008000000 */
[----:B------:R-:W-:Y:S01]  /*13a60*/  UMOV UR19, UR7 ;  /* 0x0000000700137c82 */ /* 0x000fe20008000000 */
        /* <DEDUP_REMOVED lines=8> */
[----:B------:R-:W-:-:S02]  /*13af0*/  WARPGROUP.DEPBAR.LE gsb0, 0x0 ;  /* 0x00008000000079c5 */ /* 0x000fc40000010000 */
[----:B------:R-:W-:-:S06]  /*13b00*/  WARPGROUP.ARRIVE ;  /* 0x00000000000079c5 */ /* 0x000fcc0000000000 */
[----:B------:R-:W-:Y:S01]  /*13b10*/  HGMMA.64x256x16.F32.BF16 R24, gdesc[UR16].tnspA, R24, gsb0 ;  /* 0x23e00000101879f0 */ /* 0x000fe20008001818 */
[----:B------:R-:W-:Y:S02]  /*13b20*/  IMAD.MOV.U32 R235, RZ, RZ, R11 ;  /* 0x000000ffffeb7224 */ /* 0x000fe400078e000b */
[----:B------:R-:W-:Y:S02]  /*13b30*/  IMAD.MOV.U32 R10, RZ, RZ, R241 ;  /* 0x000000ffff0a7224 */ /* 0x000fe400078e00f1 */
[----:B------:R-:W-:Y:S01]  /*13b40*/  IMAD.MOV.U32 R11, RZ, RZ, R236 ;  /* 0x000000ffff0b7224 */ /* 0x000fe200078e00ec */
[----:B------:R-:W2:Y:S01]  /*13b50*/  LDL.LU R241, [R1+0xed8] ;  /* 0x000ed80001f17983 */ /* 0x000ea20000300800 */
[----:B------:R-:W-:-:S04]  /*13b60*/  IMAD.WIDE R10, R13, 0x2, R10 ;  /* 0x000000020d0a7825 */ /* 0x000fc800078e020a */
[----:B------:R-:W-:Y:S01]  /*13b70*/  IMAD.MOV.U32 R236, RZ, RZ, R11 ;  /* 0x000000ffffec7224 */ /* 0x000fe200078e000b */
[----:B------:R1:W-:Y:S02]  /*13b80*/  STL [R1+0x734], R10 ;  /* 0x0007340a01007387 */ /* 0x0003e40000100800 */
[----:B-1----:R-:W-:Y:S02]  /*13b90*/  IMAD.MOV.U32 R10, RZ, RZ, R14 ;  /* 0x000000ffff0a7224 */ /* 0x002fe400078e000e */
[----:B------:R-:W-:Y:S02]  /*13ba0*/  IMAD.MOV.U32 R11, RZ, RZ, R237 ;  /* 0x000000ffff0b7224 */ /* 0x000fe400078e00ed */
[----:B------:R-:W-:Y:S01]  /*13bb0*/  IMAD.WIDE R10, R13, 0x2, R10 ;  /* 0x000000020d0a7825 */ /* 0x000fe200078e020a */
[----:B----4-:R-:W-:-:S04]  /*13bc0*/  LOP3.LUT R9, R9, R8, RZ, 0x3c, !PT ;  /* 0x0000000809097212 */ /* 0x010fc800078e3cff */
[----:B------:R-:W-:-:S04]  /*13bd0*/  LOP3.LUT R8, R9, R8, RZ, 0x3c, !PT ;  /* 0x0000000809087212 */ /* 0x000fc800078e3cff */
[----:B------:R-:W-:-:S03]  /*13be0*/  LOP3.LUT R9, R9, R8, RZ, 0x3c, !PT ;  /* 0x0000000809097212 */ /* 0x000fc600078e3cff */
[----:B------:R-:W-:-:S05]  /*13bf0*/  IMAD.WIDE R8, R13, 0x2, R8 ;  /* 0x000000020d087825 */ /* 0x000fca00078e0208 */
[----:B------:R1:W-:Y:S04]  /*13c00*/  STL [R1+0x8bc], R8 ;  /* 0x0008bc0801007387 */ /* 0x0003e80000100800 */
[----:B------:R4:W-:Y:S01]  /*13c10*/  STL [R1+0x738], R9 ;  /* 0x0007380901007387 */ /* 0x0009e20000100800 */
[----:B-1----:R-:W-:Y:S02]  /*13c20*/  IMAD.MOV.U32 R8, RZ, RZ, R18 ;  /* 0x000000ffff087224 */ /* 0x002fe400078e0012 */
[----:B----4-:R-:W-:Y:S02]  /*13c30*/  IMAD.MOV.U32 R9, RZ, RZ, R15 ;  /* 0x000000ffff097224 */ /* 0x010fe400078e000f */
[----:B------:R-:W-:Y:S01]  /*13c40*/  IMAD.WIDE R8, R13, 0x2, R8 ;  /* 0x000000020d087825 */ /* 0x000fe200078e0208 */
[----:B------:R-:W-:Y:S01]  /*13c50*/  STL [R1+0x73c], R10 ;  /* 0x00073c0a01007387 */ /* 0x000fe20000100800 */
[----:B------:R-:W-:-:S03]  /*13c60*/  WARPGROUP.DEPBAR.LE gsb0, 0x0 ;  /* 0x00008000000079c5 */ /* 0x000fc60000010000 */
[----:B------:R-:W-:Y:S04]  /*13c70*/  STL [R1+0x8c0], R8 ;  /* 0x0008c00801007387 */ /* 0x000fe80000100800 */
[----:B------:R-:W-:Y:S04]  /*13c80*/  STL [R1+0x740], R9 ;  /* 0x0007400901007387 */ /* 0x000fe80000100800 */
[----:B------:R-:W-:Y:S04]  /*13c90*/  STL.64 [R1], R24 ;  /* 0x0000001801007387 */ /* 0x000fe80000100a00 */
        /* <DEDUP_REMOVED lines=62> */
[----:B------:R1:W-:Y:S04]  /*14080*/  STL.64 [R1+0x1f8], R150 ;  /* 0x0001f89601007387 */ /* 0x0003e80000100a00 */
[----:B-1----:R-:W4:Y:S04]  /*14090*/  LDL.LU.64 R150, [R1+0xed0] ;  /* 0x000ed00001967983 */ /* 0x002f280000300a00 */
[----:B------:R-:W3:Y:S04]  /*140a0*/  LDL.LU.64 R148, [R1+0xec8] ;  /* 0x000ec80001947983 */ /* 0x000ee80000300a00 */
        /* <DEDUP_REMOVED lines=52> */
[----:B------:R-:W-:-:S03]  /*143f0*/  LOP3.LUT R9, R9, R8, RZ, 0x3c, !PT ;  /* 0x0000000809097212 */ /* 0x000fc600078e3cff */
[----:B------:R-:W2:Y:S04]  /*14400*/  LDL.LU.64 R62, [R1+0xd70] ;  /* 0x000d7000013e7983 */ /* 0x000ea80000300a00 */
[----:B------:R-:W2:Y:S04]  /*14410*/  LDL.LU.64 R60, [R1+0xd68] ;  /* 0x000d6800013c7983 */ /* 0x000ea80000300a00 */
[----:B------:R-:W2:Y:S04]  /*14420*/  LDL.LU.64 R58, [R1+0xd60] ;  /* 0x000d6000013a7983 */ /* 0x000ea80000300a00 */
[----:B------:R-:W2:Y:S01]  /*14430*/  LDL.LU.64 R56, [R1+0xd58] ;  /* 0x000d580001387983 */ /* 0x000ea20000300a00 */
[----:B------:R-:W-:-:S03]  /*14440*/  LOP3.LUT R8, R9, R8, RZ, 0x3c, !PT ;  /* 0x0000000809087212 */ /* 0x000fc600078e3cff */
[----:B------:R-:W2:Y:S04]  /*14450*/  LDL.LU.64 R54, [R1+0xd50] ;  /* 0x000d500001367983 */ /* 0x000ea80000300a00 */
[----:B------:R-:W2:Y:S04]  /*14460*/  LDL.LU.64 R52, [R1+0xd48] ;  /* 0x000d480001347983 */ /* 0x000ea80000300a00 */
[----:B------:R-:W2:Y:S01]  /*14470*/  LDL.LU.64 R50, [R1+0xd40] ;  /* 0x000d400001327983 */ /* 0x000ea20000300a00 */
[----:B------:R-:W-:-:S03]  /*14480*/  IMAD.MOV.U32 R10, RZ, RZ, R11 ;  /* 0x000000ffff0a7224 */ /* 0x000fc600078e000b */
[----:B------:R-:W2:Y:S01]  /*14490*/  LDL.LU.64 R48, [R1+0xd38] ;  /* 0x000d380001307983 */ /* 0x000ea20000300a00 */
[----:B------:R-:W-:-:S03]  /*144a0*/  IMAD.MOV.U32 R11, RZ, RZ, R238 ;  /* 0x000000ffff0b7224 */ /* 0x000fc600078e00ee */
[----:B------:R-:W2:Y:S01]  /*144b0*/  LDL.LU.64 R46, [R1+0xd30] ;  /* 0x000d3000012e7983 */ /* 0x000ea20000300a00 */
[----:B------:R-:W-:-:S03]  /*144c0*/  LOP3.LUT R9, R9, R8, RZ, 0x3c, !PT ;  /* 0x0000000809097212 */ /* 0x000fc600078e3cff */
[----:B------:R-:W2:Y:S04]  /*144d0*/  LDL.LU.64 R44, [R1+0xd28] ;  /* 0x000d2800012c7983 */ /* 0x000ea80000300a00 */
[----:B------:R-:W2:Y:S04]  /*144e0*/  LDL.LU.64 R42, [R1+0xd20] ;  /* 0x000d2000012a7983 */ /* 0x000ea80000300a00 */
[----:B------:R-:W2:Y:S01]  /*144f0*/  LDL.LU.64 R40, [R1+0xd18] ;  /* 0x000d180001287983 */ /* 0x000ea20000300a00 */
[----:B------:R-:W-:-:S03]  /*14500*/  IMAD.WIDE R10, R13, 0x2, R10 ;  /* 0x000000020d0a7825 */ /* 0x000fc600078e020a */
[----:B------:R-:W2:Y:S01]  /*14510*/  LDL.LU.64 R38, [R1+0xd10] ;  /* 0x000d100001267983 */ /* 0x000ea20000300a00 */
[----:B------:R-:W-:-:S03]  /*14520*/  IMAD.WIDE R8, R13, 0x2, R8 ;  /* 0x000000020d087825 */ /* 0x000fc600078e0208 */
[----:B------:R-:W2:Y:S04]  /*14530*/  LDL.LU.64 R36, [R1+0xd08] ;  /* 0x000d080001247983 */ /* 0x000ea80000300a00 */
[----:B------:R-:W2:Y:S04]  /*14540*/  LDL.LU.64 R34, [R1+0xd00] ;  /* 0x000d000001227983 */ /* 0x000ea80000300a00 */
[----:B------:R-:W2:Y:S04]  /*14550*/  LDL.LU.64 R32, [R1+0xcf8] ;  /* 0x000cf80001207983 */ /* 0x000ea80000300a00 */
[----:B------:R-:W2:Y:S04]  /*14560*/  LDL.LU.64 R30, [R1+0xcf0] ;  /* 0x000cf000011e7983 */ /* 0x000ea80000300a00 */
[----:B------:R-:W2:Y:S04]  /*14570*/  LDL.LU.64 R28, [R1+0xce8] ;  /* 0x000ce800011c7983 */ /* 0x000ea80000300a00 */
[----:B------:R-:W2:Y:S04]  /*14580*/  LDL.LU.64 R26, [R1+0xce0] ;  /* 0x000ce000011a7983 */ /* 0x000ea80000300a00 */
[----:B------:R-:W2:Y:S04]  /*14590*/  LDL.LU.64 R24, [R1+0xcd8] ;  /* 0x000cd80001187983 */ /* 0x000ea80000300a00 */
[----:B------:R-:W-:Y:S04]  /*145a0*/  STL [R1+0x744], R10 ;  /* 0x0007440a01007387 */ /* 0x000fe80000100800 */
[----:B------:R-:W-:Y:S04]  /*145b0*/  STL [R1+0x8c4], R8 ;  /* 0x0008c40801007387 */ /* 0x000fe80000100800 */
[----:B------:R4:W-:Y:S01]  /*145c0*/  STL [R1+0x748], R9 ;  /* 0x0007480901007387 */ /* 0x0009e20000100800 */
[----:B------:R-:W-:-:S02]  /*145d0*/  IMAD.MOV.U32 R238, RZ, RZ, R11 ;  /* 0x000000ffffee7224 */ /* 0x000fc400078e000b */
[----:B------:R-:W-:Y:S02]  /*145e0*/  IMAD.MOV.U32 R11, RZ, RZ, R239 ;  /* 0x000000ffff0b7224 */ /* 0x000fe400078e00ef */
[----:B----4-:R-:W-:Y:S02]  /*145f0*/  IMAD.MOV.U32 R9, RZ, RZ, R150 ;  /* 0x000000ffff097224 */ /* 0x010fe400078e0096 */
[----:B---3--:R-:W-:Y:S02]  /*14600*/  IMAD.MOV.U32 R8, RZ, RZ, R149 ;  /* 0x000000ffff087224 */ /* 0x008fe400078e0095 */
[----:B------:R-:W-:Y:S01]  /*14610*/  IMAD.MOV.U32 R10, RZ, RZ, R151 ;  /* 0x000000ffff0a7224 */ /* 0x000fe200078e0097 */
[----:B------:R-:W3:Y:S02]  /*14620*/  LDL.LU R149, [R1+0xcd4] ;  /* 0x000cd40001957983 */ /* 0x000ee40000300800 */
[-C--:B------:R-:W-:Y:S01]  /*14630*/  LOP3.LUT R9, R9, R8.reuse, RZ, 0x3c, !PT ;  /* 0x0000000809097212 */ /* 0x080fe200078e3cff */
[----:B------:R-:W-:Y:S01]  /*14640*/  IMAD.WIDE R10, R13, 0x2, R10 ;  /* 0x000000020d0a7825 */ /* 0x000fe200078e020a */
[----:B------:R-:W3:Y:S02]  /*14650*/  LDL.LU R150, [R1+0xcd0] ;  /* 0x000cd00001967983 */ /* 0x000ee40000300800 */
[----:B------:R-:W-:-:S02]  /*14660*/  LOP3.LUT R8, R9, R8, RZ, 0x3c, !PT ;  /* 0x0000000809087212 */ /* 0x000fc400078e3cff */
[----:B------:R-:W3:Y:S02]  /*14670*/  LDL.LU R151, [R1+0xccc] ;  /* 0x000ccc0001977983 */ /* 0x000ee40000300800 */
[----:B------:R-:W-:-:S03]  /*14680*/  LOP3.LUT R9, R9, R8, RZ, 0x3c, !PT ;  /* 0x0000000809097212 */ /* 0x000fc600078e3cff */
[----:B------:R-:W-:Y:S01]  /*14690*/  IMAD.WIDE R8, R13, 0x2, R8 ;  /* 0x000000020d087825 */ /* 0x000fe200078e0208 */
[----:B------:R-:W-:Y:S04]  /*146a0*/  STL [R1+0x74c], R10 ;  /* 0x00074c0a01007387 */ /* 0x000fe80000100800 */
[----:B------:R-:W-:Y:S04]  /*146b0*/  STL [R1+0x8c8], R8 ;  /* 0x0008c80801007387 */ /* 0x000fe80000100800 */
[----:B------:R1:W-:Y:S04]  /*146c0*/  STL [R1+0x750], R9 ;  /* 0x0007500901007387 */ /* 0x0003e80000100800 */
[----:B-1----:R-:W4:Y:S01]  /*146d0*/  LDL.LU R9, [R1+0x758] ;  /* 0x0007580001097983 */ /* 0x002f220000300800 */
[----:B------:R-:W-:-:S02]  /*146e0*/  IMAD.MOV.U32 R239, RZ, RZ, R11 ;  /* 0x000000ffffef7224 */ /* 0x000fc400078e000b */
[----:B------:R-:W-:Y:S02]  /*146f0*/  IMAD.MOV.U32 R10, RZ, RZ, R5 ;  /* 0x000000ffff0a7224 */ /* 0x000fe400078e0005 */
[----:B------:R-:W-:Y:S01]  /*14700*/  IMAD.MOV.U32 R11, RZ, RZ, R240 ;  /* 0x000000ffff0b7224 */ /* 0x000fe200078e00f0 */
[----:B------:R-:W3:Y:S01]  /*14710*/  LDL.LU R5, [R1+0xcc8] ;  /* 0x000cc80001057983 */ /* 0x000ee20000300800 */
[----:B------:R-:W-:-:S05]  /*14720*/  IMAD.WIDE R10, R13, 0x2, R10 ;  /* 0x000000020d0a7825 */ /* 0x000fca00078e020a */
[----:B------:R-:W-:Y:S01]  /*14730*/  STL [R1+0x754], R10 ;  /* 0x0007540a01007387 */ /* 0x000fe20000100800 */
[----:B----4-:R-:W-:Y:S02]  /*14740*/  IMAD.MOV.U32 R8, RZ, RZ, R9 ;  /* 0x000000ffff087224 */ /* 0x010fe400078e0009 */
[----:B--2---:R-:W-:Y:S02]  /*14750*/  IMAD.MOV.U32 R9, RZ, RZ, R241 ;  /* 0x000000ffff097224 */ /* 0x004fe400078e00f1 */
[----:B------:R-:W-:-:S04]  /*14760*/  IMAD.WIDE R8, R13, 0x2, R8 ;  /* 0x000000020d087825 */ /* 0x000fc800078e0208 */
[----:B------:R-:W-:Y:S01]  /*14770*/  IMAD.MOV.U32 R241, RZ, RZ, R9 ;  /* 0x000000fffff17224 */ /* 0x000fe200078e0009 */
[----:B------:R1:W-:Y:S04]  /*14780*/  STL [R1+0x758], R8 ;  /* 0x0007580801007387 */ /* 0x0003e80000100800 */
[----:B-1----:R-:W2:Y:S04]  /*14790*/  LDL.LU R8, [R1+0x760] ;  /* 0x0007600001087983 */ /* 0x002ea80000300800 */
[----:B------:R-:W2:Y:S01]  /*147a0*/  LDL.LU R9, [R1+0x8cc] ;  /* 0x0008cc0001097983 */ /* 0x000ea20000300800 */
[----:B------:R-:W-:-:S02]  /*147b0*/  IMAD.MOV.U32 R240, RZ, RZ, R11 ;  /* 0x000000fffff07224 */ /* 0x000fc400078e000b */
[----:B------:R-:W-:Y:S02]  /*147c0*/  IMAD.MOV.U32 R10, RZ, RZ, R251 ;  /* 0x000000ffff0a7224 */ /* 0x000fe400078e00fb */
[----:B------:R-:W-:Y:S01]  /*147d0*/  IMAD.MOV.U32 R11, RZ, RZ, R242 ;  /* 0x000000ffff0b7224 */ /* 0x000fe200078e00f2 */
[----:B------:R-:W4:Y:S01]  /*147e0*/  LDL.LU R251, [R1+0xcc4] ;  /* 0x000cc40001fb7983 */ /* 0x000f220000300800 */
        /* <DEDUP_REMOVED lines=8> */
[----:B-1----:R-:W3:Y:S04]  /*14870*/  LDL.LU R8, [R1+0x768] ;  /* 0x0007680001087983 */ /* 0x002ee80000300800 */
[----:B--2---:R-:W3:Y:S01]  /*14880*/  LDL.LU R9, [R1+0x8d0] ;  /* 0x0008d00001097983 */ /* 0x004ee20000300800 */
[----:B------:R-:W-:-:S02]  /*14890*/  IMAD.MOV.U32 R242, RZ, RZ, R11 ;  /* 0x000000fffff27224 */ /* 0x000fc400078e000b */
[----:B------:R-:W-:Y:S02]  /*148a0*/  IMAD.MOV.U32 R10, RZ, RZ, R4 ;  /* 0x000000ffff0a7224 */ /* 0x000fe400078e0004 */
[----:B------:R-:W-:Y:S01]  /*148b0*/  IMAD.MOV.U32 R11, RZ, RZ, R243 ;  /* 0x000000ffff0b7224 */ /* 0x000fe200078e00f3 */
[----:B------:R-:W2:Y:S01]  /*148c0*/  LDL.LU R4, [R1+0xcc0] ;  /* 0x000cc00001047983 */ /* 0x000ea20000300800 */
        /* <DEDUP_REMOVED lines=8> */
[----:B-1----:R-:W4:Y:S04]  /*14950*/  LDL.LU R8, [R1+0x770] ;  /* 0x0007700001087983 */ /* 0x002f280000300800 */
[----:B---3--:R-:W4:Y:S01]  /*14960*/  LDL.LU R9, [R1+0x8d4] ;  /* 0x0008d40001097983 */ /* 0x008f220000300800 */
[----:B------:R-:W-:-:S02]  /*14970*/  IMAD.MOV.U32 R243, RZ, RZ, R11 ;  /* 0x000000fffff37224 */ /* 0x000fc400078e000b */
[----:B------:R-:W-:Y:S02]  /*14980*/  IMAD.MOV.U32 R10, RZ, RZ, R252 ;  /* 0x000000ffff0a7224 */ /* 0x000fe400078e00fc */
[----:B------:R-:W-:Y:S01]  /*14990*/  IMAD.MOV.U32 R11, RZ, RZ, R244 ;  /* 0x000000ffff0b7224 */ /* 0x000fe200078e00f4 */
[----:B------:R-:W3:Y:S01]  /*149a0*/  LDL.LU R252, [R1+0xcbc] ;  /* 0x000cbc0001fc7983 */ /* 0x000ee20000300800 */
        /* <DEDUP_REMOVED lines=8> */
[----:B-1----:R-:W2:Y:S04]  /*14a30*/  LDL.LU R8, [R1+0x778] ;  /* 0x0007780001087983 */ /* 0x002ea80000300800 */
[----:B----4-:R-:W2:Y:S01]  /*14a40*/  LDL.LU R9, [R1+0x8d8] ;  /* 0x0008d80001097983 */ /* 0x010ea20000300800 */
[----:B------:R-:W-:-:S02]  /*14a50*/  IMAD.MOV.U32 R244, RZ, RZ, R11 ;  /* 0x000000fffff47224 */ /* 0x000fc400078e000b */
[----:B------:R-:W-:Y:S02]  /*14a60*/  IMAD.MOV.U32 R10, RZ, RZ, R207 ;  /* 0x000000ffff0a7224 */ /* 0x000fe400078e00cf */
[----:B------:R-:W-:Y:S01]  /*14a70*/  IMAD.MOV.U32 R11, RZ, RZ, R245 ;  /* 0x000000ffff0b7224 */ /* 0x000fe200078e00f5 */
[----:B------:R-:W4:Y:S01]  /*14a80*/  LDL.LU R207, [R1+0xcb8] ;  /* 0x000cb80001cf7983 */ /* 0x000f220000300800 */
[----:B------:R-:W-:-:S05]  /*14a90*/  IMAD.WIDE R10, R13, 0x2, R10 ;  /* 0x000000020d0a7825 */ /* 0x000fca00078e020a */
[----:B------:R1:W-:Y:S01]  /*14aa0*/  STL [R1+0x774], R10 ;  /* 0x0007740a01007387 */ /* 0x0003e20000100800 */
[----:B------:R-:W-:-:S03]  /*14ab0*/  IMAD.MOV.U32 R245, RZ, RZ, R11 ;  /* 0x000000fffff57224 */ /* 0x000fc600078e000b */
[----:B-1----:R-:W3:Y:S04]  /*14ac0*/  LDL.LU R10, [R1+0x8dc] ;  /* 0x0008dc00010a7983 */ /* 0x002ee80000300800 */
[----:B------:R-:W4:Y:S01]  /*14ad0*/  LDL.LU R11, [R1+0x77c] ;  /* 0x00077c00010b7983 */ /* 0x000f220000300800 */
[----:B--2---:R-:W-:-:S04]  /*14ae0*/  LOP3.LUT R9, R9, R8, RZ, 0x3c, !PT ;  /* 0x0000000809097212 */ /* 0x004fc800078e3cff */
[----:B------:R-:W-:-:S04]  /*14af0*/  LOP3.LUT R8, R9, R8, RZ, 0x3c, !PT ;  /* 0x0000000809087212 */ /* 0x000fc800078e3cff */
[----:B------:R-:W-:-:S03]  /*14b00*/  LOP3.LUT R9, R9, R8, RZ, 0x3c, !PT ;  /* 0x0000000809097212 */ /* 0x000fc600078e3cff */
[----:B------:R-:W-:-:S05]  /*14b10*/  IMAD.WIDE R8, R13, 0x2, R8 ;  /* 0x000000020d087825 */ /* 0x000fca00078e0208 */
[----:B------:R1:W-:Y:S04]  /*14b20*/  STL [R1+0x8d8], R8 ;  /* 0x0008d80801007387 */ /* 0x0003e80000100800 */
[----:B------:R3:W-:Y:S04]  /*14b30*/  STL [R1+0x778], R9 ;  /* 0x0007780901007387 */ /* 0x0007e80000100800 */
[----:B-1----:R-:W2:Y:S01]  /*14b40*/  LDL.LU R8, [R1+0x780] ;  /* 0x0007800001087983 */ /* 0x002ea20000300800 */
[----:B---3--:R-:W-:Y:S02]  /*14b50*/  IMAD.MOV.U32 R9, RZ, RZ, R10 ;  /* 0x000000ffff097224 */ /* 0x008fe400078e000a */
[----:B----4-:R-:W-:-:S02]  /*14b60*/  IMAD.MOV.U32 R10, RZ, RZ, R11 ;  /* 0x000000ffff0a7224 */ /* 0x010fc400078e000b */
[----:B------:R-:W-:Y:S02]  /*14b70*/  IMAD.MOV.U32 R11, RZ, RZ, R246 ;  /* 0x000000ffff0b7224 */ /* 0x000fe400078e00f6 */
        /* <DEDUP_REMOVED lines=97> */
[----:B------:R-:W-:-:S02]  /*15190*/  IMAD.MOV.U32 R10, RZ, RZ, R12 ;  /* 0x000000ffff0a7224 */ /* 0x000fc400078e000c */
[----:B------:R-:W3:Y:S02]  /*151a0*/  LDL.LU R12, [R1+0xc9c] ;  /* 0x000c9c00010c7983 */ /* 0x000ee40000300800 */
[----:B----4-:R-:W-:-:S05]  /*151b0*/  IMAD.WIDE R10, R13, 0x2, R10 ;  /* 0x000000020d0a7825 */ /* 0x010fca00078e020a */
[----:B------:R1:W-:Y:S04]  /*151c0*/  STL [R1+0x7b4], R10 ;  /* 0x0007b40a01007387 */ /* 0x0003e80000100800 */
[----:B------:R4:W-:Y:S01]  /*151d0*/  STL [R1+0x600], R11 ;  /* 0x0006000b01007387 */ /* 0x0009e20000100800 */
[----:B-1----:R-:W-:-:S03]  /*151e0*/  IMAD.MOV.U32 R10, RZ, RZ, R6 ;  /* 0x000000ffff0a7224 */ /* 0x002fc600078e0006 */
[----:B------:R-:W3:Y:S01]  /*151f0*/  LDL.LU R6, [R1+0xc98] ;  /* 0x000c980001067983 */ /* 0x000ee20000300800 */
[----:B----4-:R-:W-:-:S03]  /*15200*/  IMAD.MOV.U32 R11, RZ, RZ, R7 ;  /* 0x000000ffff0b7224 */ /* 0x010fc600078e0007 */
[----:B------:R-:W4:Y:S01]  /*15210*/  LDL.LU R7, [R1+0xc94] ;  /* 0x000c940001077983 */ /* 0x000f220000300800 */
        /* <DEDUP_REMOVED lines=8> */
[----:B------:R-:W-:-:S04]  /*152a0*/  LOP3.LUT R11, R11, R10, RZ, 0x3c, !PT ;  /* 0x0000000a0b0b7212 */ /* 0x000fc800078e3cff */
[----:B------:R-:W-:-:S04]  /*152b0*/  LOP3.LUT R10, R11, R10, RZ, 0x3c, !PT ;  /* 0x0000000a0b0a7212 */ /* 0x000fc800078e3cff */
[----:B------:R-:W-:-:S03]  /*152c0*/  LOP3.LUT R11, R11, R10, RZ, 0x3c, !PT ;  /* 0x0000000a0b0b7212 */ /* 0x000fc600078e3cff */
[----:B------:R-:W-:-:S05]  /*152d0*/  IMAD.WIDE R10, R13, 0x2, R10 ;  /* 0x000000020d0a7825 */ /* 0x000fca00078e020a */
[----:B------:R1:W-:Y:S04]  /*152e0*/  STL [R1+0x7bc], R10 ;  /* 0x0007bc0a01007387 */ /* 0x0003e80000100800 */
[----:B------:R2:W-:Y:S01]  /*152f0*/  STL [R1+0x604], R11 ;  /* 0x0006040b01007387 */ /* 0x0005e20000100800 */
[----:B-1----:R-:W-:-:S03]  /*15300*/  IMAD.MOV.U32 R10, RZ, RZ, R5 ;  /* 0x000000ffff0a7224 */ /* 0x002fc600078e0005 */
[----:B------:R-:W4:Y:S01]  /*15310*/  LDL.LU R5, [R1+0xc90] ;  /* 0x000c900001057983 */ /* 0x000f220000300800 */
[----:B--2---:R-:W-:-:S03]  /*15320*/  IMAD.MOV.U32 R11, RZ, RZ, R4 ;  /* 0x000000ffff0b7224 */ /* 0x004fc600078e0004 */
[----:B------:R-:W2:Y:S01]  /*15330*/  LDL.LU R4, [R1+0xc8c] ;  /* 0x000c8c0001047983 */ /* 0x000ea20000300800 */
        /* <DEDUP_REMOVED lines=8> */
[----:B------:R-:W-:-:S04]  /*153c0*/  LOP3.LUT R11, R11, R10, RZ, 0x3c, !PT ;  /* 0x0000000a0b0b7212 */ /* 0x000fc800078e3cff */
[----:B------:R-:W-:-:S04]  /*153d0*/  LOP3.LUT R10, R11, R10, RZ, 0x3c, !PT ;  /* 0x0000000a0b0a7212 */ /* 0x000fc800078e3cff */
[----:B------:R-:W-:-:S03]  /*153e0*/  LOP3.LUT R11, R11, R10, RZ, 0x3c, !PT ;  /* 0x0000000a0b0b7212 */ /* 0x000fc600078e3cff */
[----:B------:R-:W-:-:S05]  /*153f0*/  IMAD.WIDE R10, R13, 0x2, R10 ;  /* 0x000000020d0a7825 */ /* 0x000fca00078e020a */
[----:B------:R1:W-:Y:S04]  /*15400*/  STL [R1+0x7c4], R10 ;  /* 0x0007c40a01007387 */ /* 0x0003e80000100800 */
[----:B------:R3:W-:Y:S01]  /*15410*/  STL [R1+0x608], R11 ;  /* 0x0006080b01007387 */ /* 0x0007e20000100800 */
[----:B-1----:R-:W-:-:S03]  /*15420*/  IMAD.MOV.U32 R10, RZ, RZ, R207 ;  /* 0x000000ffff0a7224 */ /* 0x002fc600078e00cf */
[----:B------:R-:W2:Y:S04]  /*15430*/  LDL.LU R207, [R1+0xc88] ;  /* 0x000c880001cf7983 */ /* 0x000ea80000300800 */
[----:B---3--:R-:W3:Y:S01]  /*15440*/  LDL.LU R11, [R1+0x7cc] ;  /* 0x0007cc00010b7983 */ /* 0x008ee20000300800 */
        /* <DEDUP_REMOVED lines=8> */
[----:B---3--:R-:W-:-:S04]  /*154d0*/  LOP3.LUT R11, R11, R10, RZ, 0x3c, !PT ;  /* 0x0000000a0b0b7212 */ /* 0x008fc800078e3cff */
[----:B------:R-:W-:-:S04]  /*154e0*/  LOP3.LUT R10, R11, R10, RZ, 0x3c, !PT ;  /* 0x0000000a0b0a7212 */ /* 0x000fc800078e3cff */
[----:B------:R-:W-:-:S03]  /*154f0*/  LOP3.LUT R11, R11, R10, RZ, 0x3c, !PT ;  /* 0x0000000a0b0b7212 */ /* 0x000fc600078e3cff */
[----:B------:R-:W-:-:S05]  /*15500*/  IMAD.WIDE R10, R13, 0x2, R10 ;  /* 0x000000020d0a7825 */ /* 0x000fca00078e020a */
[----:B------:R1:W-:Y:S04]  /*15510*/  STL [R1+0x7cc], R10 ;  /* 0x0007cc0a01007387 */ /* 0x0003e80000100800 */
[----:B------:R3:W-:Y:S01]  /*15520*/  STL [R1+0x60c], R11 ;  /* 0x00060c0b01007387 */ /* 0x0007e20000100800 */
[----:B-1----:R-:W-:Y:S02]  /*15530*/  IMAD.MOV.U32 R10, RZ, RZ, R12 ;  /* 0x000000ffff0a7224 */ /* 0x002fe400078e000c */
[----:B---3--:R-:W-:Y:S01]  /*15540*/  IMAD.MOV.U32 R11, RZ, RZ, R6 ;  /* 0x000000ffff0b7224 */ /* 0x008fe200078e0006 */
[----:B------:R-:W3:Y:S04]  /*15550*/  LDL.LU R12, [R1+0xc84] ;  /* 0x000c8400010c7983 */ /* 0x000ee80000300800 */
[-C--:B------:R-:W-:Y:S01]  /*15560*/  LOP3.LUT R11, R11, R10.reuse, RZ, 0x3c, !PT ;  /* 0x0000000a0b0b7212 */ /* 0x080fe200078e3cff */
[----:B------:R-:W4:Y:S03]  /*15570*/  LDL.LU R6, [R1+0xc80] ;  /* 0x000c800001067983 */ /* 0x000f260000300800 */
[----:B------:R-:W-:-:S04]  /*15580*/  LOP3.LUT R10, R11, R10, RZ, 0x3c, !PT ;  /* 0x0000000a0b0a7212 */ /* 0x000fc800078e3cff */
[----:B------:R-:W-:-:S03]  /*15590*/  LOP3.LUT R11, R11, R10, RZ, 0x3c, !PT ;  /* 0x0000000a0b0b7212 */ /* 0x000fc600078e3cff */
[----:B------:R-:W-:Y:S01]  /*155a0*/  IMAD.WIDE R10, R13, 0x2, R10 ;  /* 0x000000020d0a7825 */ /* 0x000fe200078e020a */
[----:B--2---:R-:W-:-:S04]  /*155b0*/  LOP3.LUT R9, R9, R8, RZ, 0x3c, !PT ;  /* 0x0000000809097212 */ /* 0x004fc800078e3cff */
[----:B------:R-:W-:-:S04]  /*155c0*/  LOP3.LUT R8, R9, R8, RZ, 0x3c, !PT ;  /* 0x0000000809087212 */ /* 0x000fc800078e3cff */
[----:B------:R-:W-:-:S03]  /*155d0*/  LOP3.LUT R9, R9, R8, RZ, 0x3c, !PT ;  /* 0x0000000809097212 */ /* 0x000fc600078e3cff */
[----:B------:R-:W-:-:S05]  /*155e0*/  IMAD.WIDE R8, R13, 0x2, R8 ;  /* 0x000000020d087825 */ /* 0x000fca00078e0208 */
[----:B------:R1:W-:Y:S04]  /*155f0*/  STL [R1+0x904], R8 ;  /* 0x0009040801007387 */ /* 0x0003e80000100800 */
[----:B------:R2:W-:Y:S04]  /*15600*/  STL [R1+0x7d0], R9 ;  /* 0x0007d00901007387 */ /* 0x0005e80000100800 */
[----:B-1----:R-:W3:Y:S04]  /*15610*/  LDL.LU R8, [R1+0x7d8] ;  /* 0x0007d80001087983 */ /* 0x002ee80000300800 */
[----:B--2---:R-:W3:Y:S04]  /*15620*/  LDL.LU R9, [R1+0x908] ;  /* 0x0009080001097983 */ /* 0x004ee80000300800 */
[----:B------:R1:W-:Y:S04]  /*15630*/  STL [R1+0x7d4], R10 ;  /* 0x0007d40a01007387 */ /* 0x0003e80000100800 */
[----:B------:R2:W-:Y:S04]  /*15640*/  STL [R1+0x610], R11 ;  /* 0x0006100b01007387 */ /* 0x0005e80000100800 */
[----:B-1----:R-:W4:Y:S04]  /*15650*/  LDL.LU R10, [R1+0x614] ;  /* 0x00061400010a7983 */ /* 0x002f280000300800 */
[----:B--2---:R-:W4:Y:S01]  /*15660*/  LDL.LU R11, [R1+0x7e0] ;  /* 0x0007e000010b7983 */ /* 0x004f220000300800 */
[----:B---3--:R-:W-:-:S04]  /*15670*/  LOP3.LUT R9, R9, R8, RZ, 0x3c, !PT ;  /* 0x0000000809097212 */ /* 0x008fc800078e3cff */
[----:B------:R-:W-:-:S04]  /*15680*/  LOP3.LUT R8, R9, R8, RZ, 0x3c, !PT ;  /* 0x0000000809087212 */ /* 0x000fc800078e3cff */
[----:B------:R-:W-:-:S03]  /*15690*/  LOP3.LUT R9, R9, R8, RZ, 0x3c, !PT ;  /* 0x0000000809097212 */ /* 0x000fc600078e3cff */
[----:B------:R-:W-:Y:S01]  /*156a0*/  IMAD.WIDE R8, R13, 0x2, R8 ;  /* 0x000000020d087825 */ /* 0x000fe200078e0208 */
[----:B----4-:R-:W-:-:S04]  /*156b0*/  LOP3.LUT R11, R11, R10, RZ, 0x3c, !PT ;  /* 0x0000000a0b0b7212 */ /* 0x010fc800078e3cff */
[----:B------:R1:W-:Y:S01]  /*156c0*/  STL [R1+0x908], R8 ;  /* 0x0009080801007387 */ /* 0x0003e20000100800 */
[----:B------:R-:W-:-:S03]  /*156d0*/  LOP3.LUT R10, R11, R10, RZ, 0x3c, !PT ;  /* 0x0000000a0b0a7212 */ /* 0x000fc600078e3cff */
[----:B------:R2:W-:Y:S01]  /*156e0*/  STL [R1+0x7d8], R9 ;  /* 0x0007d80901007387 */ /* 0x0005e20000100800 */
[----:B------:R-:W-:Y:S01]  /*156f0*/  LOP3.LUT R11, R11, R10, RZ, 0x3c, !PT ;  /* 0x0000000a0b0b7212 */ /* 0x000fe200078e3cff */
[----:B-1----:R-:W-:Y:S02]  /*15700*/  IMAD.MOV.U32 R8, RZ, RZ, R5 ;  /* 0x000000ffff087224 */ /* 0x002fe400078e0005 */
[----:B--2---:R-:W-:Y:S02]  /*15710*/  IMAD.MOV.U32 R9, RZ, RZ, R7 ;  /* 0x000000ffff097224 */ /* 0x004fe400078e0007 */
[----:B------:R-:W2:Y:S01]  /*15720*/  LDL.LU R7, [R1+0xc7c] ;  /* 0x000c7c0001077983 */ /* 0x000ea20000300800 */
[----:B------:R-:W-:-:S03]  /*15730*/  IMAD.WIDE R8, R13, 0x2, R8 ;  /* 0x000000020d087825 */ /* 0x000fc600078e0208 */
[----:B------:R-:W3:Y:S01]  /*15740*/  LDL.LU R5, [R1+0xc78] ;  /* 0x000c780001057983 */ /* 0x000ee20000300800 */
[----:B------:R-:W-:-:S03]  /*15750*/  IMAD.WIDE R10, R13, 0x2, R10 ;  /* 0x000000020d0a7825 */ /* 0x000fc600078e020a */
[----:B------:R1:W-:Y:S04]  /*15760*/  STL [R1+0x90c], R8 ;  /* 0x00090c0801007387 */ /* 0x0003e80000100800 */
[----:B------:R4:W-:Y:S01]  /*15770*/  STL [R1+0x7dc], R9 ;  /* 0x0007dc0901007387 */ /* 0x0009e20000100800 */
[----:B-1----:R-:W-:-:S03]  /*15780*/  IMAD.MOV.U32 R8, RZ, RZ, R4 ;  /* 0x000000ffff087224 */ /* 0x002fc600078e0004 */
[----:B------:R-:W3:Y:S01]  /*15790*/  LDL.LU R4, [R1+0xc74] ;  /* 0x000c740001047983 */ /* 0x000ee20000300800 */
[----:B----4-:R-:W-:-:S03]  /*157a0*/  IMAD.MOV.U32 R9, RZ, RZ, R207 ;  /* 0x000000ffff097224 */ /* 0x010fc600078e00cf */
[----:B------:R-:W4:Y:S04]  /*157b0*/  LDL.LU R207, [R1+0xc70] ;  /* 0x000c700001cf7983 */ /* 0x000f280000300800 */
[----:B------:R1:W-:Y:S04]  /*157c0*/  STL [R1+0x7e0], R10 ;  /* 0x0007e00a01007387 */ /* 0x0003e80000100800 */
[----:B------:R0:W-:Y:S04]  /*157d0*/  STL [R1+0x614], R11 ;  /* 0x0006140b01007387 */ /* 0x0001e80000100800 */
[----:B-1----:R-:W2:Y:S04]  /*157e0*/  LDL.LU R10, [R1+0x618] ;  /* 0x00061800010a7983 */ /* 0x002ea80000300800 */
[----:B0-----:R-:W2:Y:S01]  /*157f0*/  LDL.LU R11, [R1+0x7e8] ;  /* 0x0007e800010b7983 */ /* 0x001ea20000300800 */
[----:B------:R-:W-:-:S04]  /*15800*/  LOP3.LUT R9, R9, R8, RZ, 0x3c, !PT ;  /* 0x0000000809097212 */ /* 0x000fc800078e3cff */
[----:B------:R-:W-:-:S04]  /*15810*/  LOP3.LUT R8, R9, R8, RZ, 0x3c, !PT ;  /* 0x0000000809087212 */ /* 0x000fc800078e3cff */
[----:B------:R-:W-:-:S03]  /*15820*/  LOP3.LUT R9, R9, R8, RZ, 0x3c, !PT ;  /* 0x0000000809097212 */ /* 0x000fc600078e3cff */
[----:B------:R-:W-:-:S05]  /*15830*/  IMAD.WIDE R8, R13, 0x2, R8 ;  /* 0x000000020d087825 */ /* 0x000fca00078e0208 */
[----:B------:R0:W-:Y:S04]  /*15840*/  STL [R1+0x910], R8 ;  /* 0x0009100801007387 */ /* 0x0001e80000100800 */
[----:B------:R1:W-:Y:S01]  /*15850*/  STL [R1+0x7e4], R9 ;  /* 0x0007e40901007387 */ /* 0x0003e20000100800 */
[----:B0-----:R-:W-:-:S03]  /*15860*/  IMAD.MOV.U32 R8, RZ, RZ, R12 ;  /* 0x000000ffff087224 */ /* 0x001fc600078e000c */
        /* <DEDUP_REMOVED lines=8> */
[----:B0-----:R-:W2:Y:S04]  /*158f0*/  LDL.LU R10, [R1+0x61c] ;  /* 0x00061c00010a7983 */ /* 0x001ea80000300800 */
[----:B-1----:R-:W2:Y:S01]  /*15900*/  LDL.LU R11, [R1+0x7f0] ;  /* 0x0007f000010b7983 */ /* 0x002ea20000300800 */
[----:B---3--:R-:W-:-:S05]  /*15910*/  IMAD.WIDE R8, R13, 0x2, R8 ;  /* 0x000000020d087825 */ /* 0x008fca00078e0208 */
[----:B------:R0:W-:Y:S04]  /*15920*/  STL [R1+0x914], R8 ;  /* 0x0009140801007387 */ /* 0x0001e80000100800 */
[----:B------:R1:W-:Y:S01]  /*15930*/  STL [R1+0x7ec], R9 ;  /* 0x0007ec0901007387 */ /* 0x0003e20000100800 */
[----:B0-----:R-:W-:Y:S02]  /*15940*/  IMAD.MOV.U32 R8, RZ, RZ, R7 ;  /* 0x000000ffff087224 */ /* 0x001fe400078e0007 */
[----:B-1----:R-:W-:Y:S02]  /*15950*/  IMAD.MOV.U32 R9, RZ, RZ, R6 ;  /* 0x000000ffff097224 */ /* 0x002fe400078e0006 */
[----:B------:R-:W3:Y:S04]  /*15960*/  LDL.LU R6, [R1+0xc68] ;  /* 0x000c680001067983 */ /* 0x000ee80000300800 */
[----:B------:R-:W3:Y:S01]  /*15970*/  LDL.LU R7, [R1+0xc64] ;  /* 0x000c640001077983 */ /* 0x000ee20000300800 */
        /* <DEDUP_REMOVED lines=8> */
[----:B------:R-:W-:-:S05]  /*15a00*/  IMAD.WIDE R8, R13, 0x2, R8 ;  /* 0x000000020d087825 */ /* 0x000fca00078e0208 */
[----:B------:R0:W-:Y:S04]  /*15a10*/  STL [R1+0x918], R8 ;  /* 0x0009180801007387 */ /* 0x0001e80000100800 */
[----:B------:R1:W-:Y:S01]  /*15a20*/  STL [R1+0x7f4], R9 ;  /* 0x0007f40901007387 */ /* 0x0003e20000100800 */
[----:B0-----:R-:W-:Y:S02]  /*15a30*/  IMAD.MOV.U32 R8, RZ, RZ, R4 ;  /* 0x000000ffff087224 */ /* 0x001fe400078e0004 */
[----:B-1----:R-:W-:Y:S02]  /*15a40*/  IMAD.MOV.U32 R9, RZ, RZ, R5 ;  /* 0x000000ffff097224 */ /* 0x002fe400078e0005 */
[----:B------:R-:W3:Y:S04]  /*15a50*/  LDL.LU R5, [R1+0xc60] ;  /* 0x000c600001057983 */ /* 0x000ee80000300800 */
[----:B------:R-:W3:Y:S01]  /*15a60*/  LDL.LU R4, [R1+0xc5c] ;  /* 0x000c5c0001047983 */ /* 0x000ee20000300800 */
[----:B------:R-:W-:Y:S01]  /*15a70*/  IMAD.WIDE R8, R13, 0x2, R8 ;  /* 0x000000020d087825 */ /* 0x000fe200078e0208 */
[----:B--2---:R-:W-:-:S04]  /*15a80*/  LOP3.LUT R11, R11, R10, RZ, 0x3c, !PT ;  /* 0x0000000a0b0b7212 */ /* 0x004fc800078e3cff */
[----:B------:R-:W-:-:S04]  /*15a90*/  LOP3.LUT R10, R11, R10, RZ, 0x3c, !PT ;  /* 0x0000000a0b0a7212 */ /* 0x000fc800078e3cff */
[----:B------:R-:W-:-:S03]  /*15aa0*/  LOP3.LUT R11, R11, R10, RZ, 0x3c, !PT ;  /* 0x0000000a0b0b7212 */ /* 0x000fc600078e3cff */
[----:B------:R-:W-:-:S05]  /*15ab0*/  IMAD.WIDE R10, R13, 0x2, R10 ;  /* 0x000000020d0a7825 */ /* 0x000fca00078e020a */
[----:B------:R0:W-:Y:S04]  /*15ac0*/  STL [R1+0x7f8], R10 ;  /* 0x0007f80a01007387 */ /* 0x0001e80000100800 */
[----:B------:R1:W-:Y:S04]  /*15ad0*/  STL [R1+0x620], R11 ;  /* 0x0006200b01007387 */ /* 0x0003e80000100800 */
[----:B0-----:R-:W2:Y:S04]  /*15ae0*/  LDL.LU R10, [R1+0x624] ;  /* 0x00062400010a7983 */ /* 0x001ea80000300800 */
[----:B-1----:R-:W2:Y:S04]  /*15af0*/  LDL.LU R11, [R1+0x7fc] ;  /* 0x0007fc00010b7983 */ /* 0x002ea80000300800 */
[----:B------:R-:W-:Y:S04]  /*15b00*/  STL [R1+0x91c], R8 ;  /* 0x00091c0801007387 */ /* 0x000fe80000100800 */
[----:B------:R0:W-:Y:S04]  /*15b10*/  STL [R1+0x724], R9 ;  /* 0x0007240901007387 */ /* 0x0001e80000100800 */
[----:B0-----:R-:W4:Y:S01]  /*15b20*/  LDL.LU R9, [R1+0x920] ;  /* 0x0009200001097983 */ /* 0x001f220000300800 */
[----:B--2---:R-:W-:-:S04]  /*15b30*/  LOP3.LUT R11, R11, R10, RZ, 0x3c, !PT ;  /* 0x0000000a0b0b7212 */ /* 0x004fc800078e3cff */
[----:B------:R-:W-:-:S04]  /*15b40*/  LOP3.LUT R10, R11, R10, RZ, 0x3c, !PT ;  /* 0x0000000a0b0a7212 */ /* 0x000fc800078e3cff */
[----:B------:R-:W-:-:S03]  /*15b50*/  LOP3.LUT R11, R11, R10, RZ, 0x3c, !PT ;  /* 0x0000000a0b0b7212 */ /* 0x000fc600078e3cff */
[----:B------:R-:W-:-:S04]  /*15b60*/  IMAD.WIDE R10, R13, 0x2, R10 ;  /* 0x000000020d0a7825 */ /* 0x000fc800078e020a */
[----:B----4-:R-:W-:Y:S02]  /*15b70*/  IMAD.MOV.U32 R8, RZ, RZ, R9 ;  /* 0x000000ffff087224 */ /* 0x010fe400078e0009 */
[----:B------:R-:W-:Y:S02]  /*15b80*/  IMAD.MOV.U32 R9, RZ, RZ, R207 ;  /* 0x000000ffff097224 */ /* 0x000fe400078e00cf */
[----:B------:R-:W2:Y:S04]  /*15b90*/  LDL.LU R207, [R1+0xc58] ;  /* 0x000c580001cf7983 */ /* 0x000ea80000300800 */
[----:B------:R0:W-:Y:S04]  /*15ba0*/  STL [R1+0x7fc], R10 ;  /* 0x0007fc0a01007387 */ /* 0x0001e80000100800 */
[----:B------:R1:W-:Y:S04]  /*15bb0*/  STL [R1+0x624], R11 ;  /* 0x0006240b01007387 */ /* 0x0003e80000100800 */
[----:B0-----:R-:W4:Y:S04]  /*15bc0*/  LDL.LU R10, [R1+0x628] ;  /* 0x00062800010a7983 */ /* 0x001f280000300800 */
[----:B-1----:R-:W4:Y:S01]  /*15bd0*/  LDL.LU R11, [R1+0x800] ;  /* 0x00080000010b7983 */ /* 0x002f220000300800 */
[----:B------:R-:W-:-:S05]  /*15be0*/  IMAD.WIDE R8, R13, 0x2, R8 ;  /* 0x000000020d087825 */ /* 0x000fca00078e0208 */
[----:B------:R3:W-:Y:S04]  /*15bf0*/  STL [R1+0x920], R8 ;  /* 0x0009200801007387 */ /* 0x0007e80000100800 */
[----:B------:R0:W-:Y:S01]  /*15c00*/  STL [R1+0x728], R9 ;  /* 0x0007280901007387 */ /* 0x0001e20000100800 */
[----:B---3--:R-:W-:Y:S02]  /*15c10*/  IMAD.MOV.U32 R8, RZ, RZ, R6 ;  /* 0x000000ffff087224 */ /* 0x008fe400078e0006 */
[----:B0-----:R-:W-:Y:S02]  /*15c20*/  IMAD.MOV.U32 R9, RZ, RZ, R12 ;  /* 0x000000ffff097224 */ /* 0x001fe400078e000c */
[----:B------:R-:W3:Y:S04]  /*15c30*/  LDL.LU R12, [R1+0xc54] ;  /* 0x000c5400010c7983 */ /* 0x000ee80000300800 */
[----:B------:R-:W3:Y:S01]  /*15c40*/  LDL.LU R6, [R1+0xc50] ;  /* 0x000c500001067983 */ /* 0x000ee20000300800 */
[----:B----4-:R-:W-:-:S04]  /*15c50*/  LOP3.LUT R11, R11, R10, RZ, 0x3c, !PT ;  /* 0x0000000a0b0b7212 */ /* 0x010fc800078e3cff */
[----:B------:R-:W-:-:S04]  /*15c60*/  LOP3.LUT R10, R11, R10, RZ, 0x3c, !PT ;  /* 0x0000000a0b0a7212 */ /* 0x000fc800078e3cff */
[----:B------:R-:W-:-:S03]  /*15c70*/  LOP3.LUT R11, R11, R10, RZ, 0x3c, !PT ;  /* 0x0000000a0b0b7212 */ /* 0x000fc600078e3cff */
[----:B------:R-:W-:-:S05]  /*15c80*/  IMAD.WIDE R10, R13, 0x2, R10 ;  /* 0x000000020d0a7825 */ /* 0x000fca00078e020a */
[----:B------:R0:W-:Y:S04]  /*15c90*/  STL [R1+0x800], R10 ;  /* 0x0008000a01007387 */ /* 0x0001e80000100800 */
[----:B------:R1:W-:Y:S04]  /*15ca0*/  STL [R1+0x628], R11 ;  /* 0x0006280b01007387 */ /* 0x0003e80000100800 */
[----:B0-----:R-:W4:Y:S04]  /*15cb0*/  LDL.LU R10, [R1+0x62c] ;  /* 0x00062c00010a7983 */ /* 0x001f280000300800 */
[----:B-1----:R-:W4:Y:S01]  /*15cc0*/  LDL.LU R11, [R1+0x804] ;  /* 0x00080400010b7983 */ /* 0x002f220000300800 */
[----:B------:R-:W-:-:S05]  /*15cd0*/  IMAD.WIDE R8, R13, 0x2, R8 ;  /* 0x000000020d087825 */ /* 0x000fca00078e0208 */
[----:B------:R0:W-:Y:S04]  /*15ce0*/  STL [R1+0x850], R8 ;  /* 0x0008500801007387 */ /* 0x0001e80000100800 */
[----:B------:R1:W-:Y:S01]  /*15cf0*/  STL [R1+0x72c], R9 ;  /* 0x00072c0901007387 */ /* 0x0003e20000100800 */
[----:B0-----:R-:W-:Y:S02]  /*15d00*/  IMAD.MOV.U32 R8, RZ, RZ, R5 ;  /* 0x000000ffff087224 */ /* 0x001fe400078e0005 */
[----:B-1----:R-:W-:Y:S02]  /*15d10*/  IMAD.MOV.U32 R9, RZ, RZ, R7 ;  /* 0x000000ffff097224 */ /* 0x002fe400078e0007 */
        /* <DEDUP_REMOVED lines=13> */
[----:B--2---:R-:W-:Y:S02]  /*15df0*/  IMAD.MOV.U32 R8, RZ, RZ, R207 ;  /* 0x000000ffff087224 */ /* 0x004fe400078e00cf */
[----:B0-----:R-:W-:Y:S02]  /*15e00*/  IMAD.MOV.U32 R9, RZ, RZ, R4 ;  /* 0x000000ffff097224 */ /* 0x001fe400078e0004 */
[----:B------:R-:W2:Y:S04]  /*15e10*/  LDL.LU R4, [R1+0xc44] ;  /* 0x000c440001047983 */ /* 0x000ea80000300800 */
[----:B------:R-:W2:Y:S01]  /*15e20*/  LDL.LU R207, [R1+0xc40] ;  /* 0x000c400001cf7983 */ /* 0x000ea20000300800 */
        /* <DEDUP_REMOVED lines=11> */
[----:B---3--:R-:W-:-:S03]  /*15ee0*/  IMAD.MOV.U32 R8, RZ, RZ, R12 ;  /* 0x000000ffff087224 */ /* 0x008fc600078e000c */
[----:B0-----:R-:W3:Y:S04]  /*15ef0*/  LDL.LU R9, [R1+0x818] ;  /* 0x0008180001097983 */ /* 0x001ee80000300800 */
        /* <DEDUP_REMOVED lines=9> */
[----:B---3--:R-:W-:-:S05]  /*15f90*/  IMAD.WIDE R8, R13, 0x2, R8 ;  /* 0x000000020d087825 */ /* 0x008fca00078e0208 */
        /* <DEDUP_REMOVED lines=21> */
[----:B------:R-:W-:Y:S01]  /*160f0*/  IMAD.WIDE R8, R13, 0x2, R8 ;  /* 0x000000020d087825 */ /* 0x000fe200078e0208 */
[----:B----4-:R-:W-:-:S04]  /*16100*/  LOP3.LUT R11, R11, R10, RZ, 0x3c, !PT ;  /* 0x0000000a0b0b7212 */ /* 0x010fc800078e3cff */
[----:B------:R-:W-:-:S04]  /*16110*/  LOP3.LUT R10, R11, R10, RZ, 0x3c, !PT ;  /* 0x0000000a0b0a7212 */ /* 0x000fc800078e3cff */
[----:B------:R-:W-:-:S03]  /*16120*/  LOP3.LUT R11, R11, R10, RZ, 0x3c, !PT ;  /* 0x0000000a0b0b7212 */ /* 0x000fc600078e3cff */
[----:B------:R-:W-:-:S05]  /*16130*/  IMAD.WIDE R10, R13, 0x2, R10 ;  /* 0x000000020d0a7825 */ /* 0x000fca00078e020a */
[----:B------:R0:W-:Y:S04]  /*16140*/  STL [R1+0x824], R10 ;  /* 0x0008240a01007387 */ /* 0x0001e80000100800 */
[----:B------:R1:W-:Y:S04]  /*16150*/  STL [R1+0x63c], R11 ;  /* 0x00063c0b01007387 */ /* 0x0003e80000100800 */
[----:B0-----:R-:W4:Y:S04]  /*16160*/  LDL.LU R10, [R1+0x640] ;  /* 0x00064000010a7983 */ /* 0x001f280000300800 */
[----:B-1----:R-:W4:Y:S04]  /*16170*/  LDL.LU R11, [R1+0x82c] ;  /* 0x00082c00010b7983 */ /* 0x002f280000300800 */
[----:B------:R-:W-:Y:S04]  /*16180*/  STL [R1+0x934], R8 ;  /* 0x0009340801007387 */ /* 0x000fe80000100800 */
[----:B------:R0:W-:Y:S04]  /*16190*/  STL [R1+0x828], R9 ;  /* 0x0008280901007387 */ /* 0x0001e80000100800 */
[----:B0-----:R-:W3:Y:S01]  /*161a0*/  LDL.LU R9, [R1+0x938] ;  /* 0x0009380001097983 */ /* 0x001ee20000300800 */
[----:B----4-:R-:W-:-:S04]  /*161b0*/  LOP3.LUT R11, R11, R10, RZ, 0x3c, !PT ;  /* 0x0000000a0b0b7212 */ /* 0x010fc800078e3cff */
[----:B------:R-:W-:-:S04]  /*161c0*/  LOP3.LUT R10, R11, R10, RZ, 0x3c, !PT ;  /* 0x0000000a0b0a7212 */ /* 0x000fc800078e3cff */
[----:B------:R-:W-:-:S03]  /*161d0*/  LOP3.LUT R11, R11, R10, RZ, 0x3c, !PT ;  /* 0x0000000a0b0b7212 */ /* 0x000fc600078e3cff */
[----:B------:R-:W-:-:S04]  /*161e0*/  IMAD.WIDE R10, R13, 0x2, R10 ;  /* 0x000000020d0a7825 */ /* 0x000fc800078e020a */
[----:B---3--:R-:W-:Y:S02]  /*161f0*/  IMAD.MOV.U32 R8, RZ, RZ, R9 ;  /* 0x000000ffff087224 */ /* 0x008fe400078e0009 */
[----:B------:R-:W-:Y:S02]  /*16200*/  IMAD.MOV.U32 R9, RZ, RZ, R207 ;  /* 0x000000ffff097224 */ /* 0x000fe400078e00cf */
[----:B------:R-:W3:Y:S04]  /*16210*/  LDL.LU R207, [R1+0xc28] ;  /* 0x000c280001cf7983 */ /* 0x000ee80000300800 */
        /* <DEDUP_REMOVED lines=9> */
[----:B------:R0:W5:Y:S04]  /*162b0*/  LDL.LU R12, [R1+0xc24] ;  /* 0x000c2400010c7983 */ /* 0x0001680000300800 */
[----:B------:R-:W2:Y:S01]  /*162c0*/  LDL.LU R6, [R1+0xc20] ;  /* 0x000c200001067983 */ /* 0x000ea20000300800 */
[----:B----4-:R-:W-:-:S04]  /*162d0*/  LOP3.LUT R11, R11, R10, RZ, 0x3c, !PT ;  /* 0x0000000a0b0b7212 */ /* 0x010fc800078e3cff */
[----:B------:R-:W-:-:S04]  /*162e0*/  LOP3.LUT R10, R11, R10, RZ, 0x3c, !PT ;  /* 0x0000000a0b0a7212 */ /* 0x000fc800078e3cff */
[----:B------:R-:W-:-:S03]  /*162f0*/  LOP3.LUT R11, R11, R10, RZ, 0x3c, !PT ;  /* 0x0000000a0b0b7212 */ /* 0x000fc600078e3cff */
[----:B------:R-:W-:-:S05]  /*16300*/  IMAD.WIDE R10, R13, 0x2, R10 ;  /* 0x000000020d0a7825 */ /* 0x000fca00078e020a */
[----:B------:R-:W-:Y:S04]  /*16310*/  STL [R1+0x834], R10 ;  /* 0x0008340a01007387 */ /* 0x000fe80000100800 */
[----:B------:R1:W-:Y:S04]  /*16320*/  STL [R1+0x644], R11 ;  /* 0x0006440b01007387 */ /* 0x0003e80000100800 */
[----:B-1----:R-:W4:Y:S01]  /*16330*/  LDL.LU R11, [R1+0x648] ;  /* 0x00064800010b7983 */ /* 0x002f220000300800 */
[----:B------:R-:W-:-:S04]  /*16340*/  IMAD.WIDE R8, R13, 0x2, R8 ;  /* 0x000000020d087825 */ /* 0x000fc800078e0208 */
[----:B--2---:R-:W-:Y:S01]  /*16350*/  IMAD.MOV.U32 R10, RZ, RZ, R6 ;  /* 0x000000ffff0a7224 */ /* 0x004fe200078e0006 */
[----:B------:R1:W-:Y:S04]  /*16360*/  STL [R1+0x93c], R8 ;  /* 0x00093c0801007387 */ /* 0x0003e80000100800 */
[----:B------:R2:W-:Y:S04]  /*16370*/  STL [R1+0x838], R9 ;  /* 0x0008380901007387 */ /* 0x0005e80000100800 */
[----:B------:R-:W3:Y:S01]  /*16380*/  LDL.LU R6, [R1+0xc1c] ;  /* 0x000c1c0001067983 */ /* 0x000ee20000300800 */
[----:B-1----:R-:W-:-:S02]  /*16390*/  IMAD.MOV.U32 R8, RZ, RZ, R5 ;  /* 0x000000ffff087224 */ /* 0x002fc400078e0005 */
[----:B--2---:R-:W-:Y:S02]  /*163a0*/  IMAD.MOV.U32 R9, RZ, RZ, R7 ;  /* 0x000000ffff097224 */ /* 0x004fe400078e0007 */
[----:B------:R-:W2:Y:S04]  /*163b0*/  LDL.LU R7, [R1+0xc18] ;  /* 0x000c180001077983 */ /* 0x000ea80000300800 */
[----:B------:R-:W2:Y:S01]  /*163c0*/  LDL.LU R5, [R1+0xc14] ;  /* 0x000c140001057983 */ /* 0x000ea20000300800 */
[----:B------:R-:W-:Y:S01]  /*163d0*/  WARPGROUP.ARRIVE ;  /* 0x00000000000079c5 */ /* 0x000fe20000000000 */
[----:B------:R-:W-:Y:S01]  /*163e0*/  UMOV UR14, UR22 ;  /* 0x00000016000e7c82 */ /* 0x000fe20008000000 */
[----:B------:R-:W-:-:S04]  /*163f0*/  UMOV UR15, UR23 ;  /* 0x00000017000f7c82 */ /* 0x000fc80008000000 */
[----:B------:R-:W-:Y:S01]  /*16400*/  HGMMA.64x256x16.F32.BF16 R24, gdesc[UR12].tnspA, R24, gsb0 ;  /* 0x23e000000c1879f0 */ /* 0x000fe20008001818 */
[----:B----4-:R-:W-:-:S05]  /*16410*/  IMAD.WIDE R10, R13, 0x2, R10 ;  /* 0x000000020d0a7825 */ /* 0x010fca00078e020a */
[----:B------:R-:W-:Y:S04]  /*16420*/  STL [R1+0x83c], R10 ;  /* 0x00083c0a01007387 */ /* 0x000fe80000100800 */
[----:B------:R1:W-:Y:S04]  /*16430*/  STL [R1+0x648], R11 ;  /* 0x0006480b01007387 */ /* 0x0003e80000100800 */
[----:B-1----:R-:W4:Y:S01]  /*16440*/  LDL.LU R11, [R1+0x64c] ;  /* 0x00064c00010b7983 */ /* 0x002f220000300800 */
[----:B------:R-:W-:-:S04]  /*16450*/  IMAD.WIDE R8, R13, 0x2, R8 ;  /* 0x000000020d087825 */ /* 0x000fc800078e0208 */
[----:B---3--:R-:W-:Y:S01]  /*16460*/  IMAD.MOV.U32 R10, RZ, RZ, R6 ;  /* 0x000000ffff0a7224 */ /* 0x008fe200078e0006 */
[----:B------:R1:W-:Y:S04]  /*16470*/  STL [R1+0x940], R8 ;  /* 0x0009400801007387 */ /* 0x0003e80000100800 */
[----:B------:R3:W-:Y:S04]  /*16480*/  STL [R1+0x840], R9 ;  /* 0x0008400901007387 */ /* 0x0007e80000100800 */
[----:B------:R-:W2:Y:S01]  /*16490*/  LDL.LU R6, [R1+0xc10] ;  /* 0x000c100001067983 */ /* 0x000ea20000300800 */
[----:B-1----:R-:W-:-:S02]  /*164a0*/  IMAD.MOV.U32 R8, RZ, RZ, R207 ;  /* 0x000000ffff087224 */ /* 0x002fc400078e00cf */
[----:B---3--:R-:W-:Y:S02]  /*164b0*/  IMAD.MOV.U32 R9, RZ, RZ, R4 ;  /* 0x000000ffff097224 */ /* 0x008fe400078e0004 */
[----:B------:R-:W3:Y:S04]  /*164c0*/  LDL.LU R4, [R1+0xc0c] ;  /* 0x000c0c0001047983 */ /* 0x000ee80000300800 */
[----:B------:R-:W3:Y:S01]  /*164d0*/  LDL.LU R207, [R1+0xc08] ;  /* 0x000c080001cf7983 */ /* 0x000ee20000300800 */
[----:B------:R-:W-:Y:S02]  /*164e0*/  WARPGROUP.DEPBAR.LE gsb0, 0x0 ;  /* 0x00008000000079c5 */ /* 0x000fe40000010000 */
[----:B------:R-:W-:Y:S01]  /*164f0*/  WARPGROUP.ARRIVE ;  /* 0x00000000000079c5 */ /* 0x000fe20000000000 */
[----:B------:R-:W-:Y:S01]  /*16500*/  UMOV UR18, UR26 ;  /* 0x0000001a00127c82 */ /* 0x000fe20008000000 */
[----:B------:R-:W-:-:S04]  /*16510*/  UMOV UR19, UR27 ;  /* 0x0000001b00137c82 */ /* 0x000fc80008000000 */
[----:B------:R-:W-:Y:S01]  /*16520*/  HGMMA.64x256x16.F32.BF16 R24, gdesc[UR16].tnspA, R24, gsb0 ;  /* 0x23e00000101879f0 */ /* 0x000fe20008001818 */
[----:B----4-:R-:W-:-:S05]  /*16530*/  IMAD.WIDE R10, R13, 0x2, R10 ;  /* 0x000000020d0a7825 */ /* 0x010fca00078e020a */
[----:B------:R2:W-:Y:S04]  /*16540*/  STL [R1+0x844], R10 ;  /* 0x0008440a01007387 */ /* 0x0005e80000100800 */
[----:B------:R1:W-:Y:S01]  /*16550*/  STL [R1+0x64c], R11 ;  /* 0x00064c0b01007387 */ /* 0x0003e20000100800 */
[----:B--2---:R-:W-:-:S03]  /*16560*/  IMAD.MOV.U32 R10, RZ, RZ, R5 ;  /* 0x000000ffff0a7224 */ /* 0x004fc600078e0005 */
[----:B------:R-:W2:Y:S01]  /*16570*/  LDL.LU R5, [R1+0xc04] ;  /* 0x000c040001057983 */ /* 0x000ea20000300800 */
[----:B------:R-:W-:Y:S01]  /*16580*/  IMAD.WIDE R8, R13, 0x2, R8 ;  /* 0x000000020d087825 */ /* 0x000fe200078e0208 */
[----:B-1----:R-:W1:Y:S04]  /*16590*/  LDC R11, c[0x0][0x238] ;  /* 0x00008e00ff0b7b82 */ /* 0x002e680000000800 */
[----:B------:R4:W-:Y:S04]  /*165a0*/  STL [R1+0x944], R8 ;  /* 0x0009440801007387 */ /* 0x0009e80000100800 */
[----:B------:R0:W-:Y:S01]  /*165b0*/  STL [R1+0x848], R9 ;  /* 0x0008480901007387 */ /* 0x0001e20000100800 */
[----:B----4-:R-:W-:-:S02]  /*165c0*/  IMAD.MOV.U32 R8, RZ, RZ, R10 ;  /* 0x000000ffff087224 */ /* 0x010fc400078e000a */
[----:B0-----:R-:W-:Y:S02]  /*165d0*/  IMAD.MOV.U32 R9, RZ, RZ, R7 ;  /* 0x000000ffff097224 */ /* 0x001fe400078e0007 */
[----:B------:R0:W5:Y:S01]  /*165e0*/  LDL.LU R7, [R1+0xc00] ;  /* 0x000c000001077983 */ /* 0x0001620000300800 */
[----:B------:R-:W-:-:S04]  /*165f0*/  IMAD.WIDE R8, R13, 0x2, R8 ;  /* 0x000000020d087825 */ /* 0x000fc800078e0208 */
[----:B---3--:R-:W-:Y:S01]  /*16600*/  VIADD R207, R207, 0xffffffff ;  /* 0xffffffffcfcf7836 */ /* 0x008fe20000000000 */
[----:B------:R3:W-:Y:S04]  /*16610*/  STL [R1+0x948], R8 ;  /* 0x0009480801007387 */ /* 0x0007e80000100800 */
[----:B------:R0:W-:Y:S01]  /*16620*/  STL [R1+0x84c], R9 ;  /* 0x00084c0901007387 */ /* 0x0001e20000100800 */
[----:B------:R-:W-:Y:S01]  /*16630*/  ISETP.NE.U32.AND P0, PT, R207, RZ, PT ;  /* 0x000000ffcf00720c */ /* 0x000fe20003f05070 */
[----:B-1----:R-:W-:Y:S01]  /*16640*/  IMAD.SHL.U32 R11, R11, 0x20, RZ ;  /* 0x000000200b0b7824 */ /* 0x002fe200078e00ff */
[----:B------:R-:W-:Y:S02]  /*16650*/  WARPGROUP.DEPBAR.LE gsb0, 0x0 ;  /* 0x00008000000079c5 */ /* 0x000fe40000010000 */
[----:B------:R-:W-:-:S02]  /*16660*/  VIADD R6, R6, 0xffffffe0 ;  /* 0xffffffe006067836 */ /* 0x000fc40000000000 */
[----:B--2---:R-:W-:-:S04]  /*16670*/  IMAD.WIDE R4, R11, 0x2, R4 ;  /* 0x000000020b047825 */ /* 0x004fc800078e0204 */
[----:B---3--:R-:W-:Y:S02]  /*16680*/  IMAD.MOV.U32 R8, RZ, RZ, R4 ;  /* 0x000000ffff087224 */ /* 0x008fe400078e0004 */
[----:B------:R-:W-:Y:S01]  /*16690*/  IMAD.MOV.U32 R4, RZ, RZ, R5 ;  /* 0x000000ffff047224 */ /* 0x000fe200078e0005 */
[----:B0-----:R-:W-:Y:S06]  /*166a0*/  @P0 BRA `(.L_x_1) ;  /* 0xffffff4c00e40947 */ /* 0x001fec000383ffff */
[----:B------:R-:W2:Y:S04]  /*166b0*/  LDL.LU R11, [R1+0x1fc] ;  /* 0x0001fc00010b7983 */ /* 0x000ea80000300800 */
[----:B------:R-:W3:Y:S04]  /*166c0*/  LDL.LU R10, [R1+0x1f8] ;  /* 0x0001f800010a7983 */ /* 0x000ee80000300800 */
[----:B------:R-:W4:Y:S04]  /*166d0*/  LDL.LU R229, [R1+0x3fc] ;  /* 0x0003fc0001e57983 */ /* 0x000f280000300800 */
[----:B------:R-:W4:Y:S04]  /*166e0*/  LDL.LU R230, [R1+0x3f8] ;  /* 0x0003f80001e67983 */ /* 0x000f280000300800 */
[----:B------:R-:W2:Y:S04]  /*166f0*/  LDL.LU R231, [R1+0x3f4] ;  /* 0x0003f40001e77983 */ /* 0x000ea80000300800 */
[----:B------:R-:W2:Y:S04]  /*16700*/  LDL.LU R232, [R1+0x3f0] ;  /* 0x0003f00001e87983 */ /* 0x000ea80000300800 */
[----:B------:R-:W3:Y:S04]  /*16710*/  LDL.LU R233, [R1+0x3ec] ;  /* 0x0003ec0001e97983 */ /* 0x000ee80000300800 */
        /* <DEDUP_REMOVED lines=26> */
[----:B------:R-:W3:Y:S01]  /*168c0*/  LDL.LU R9, [R1+0x378] ;  /* 0x0003780001097983 */ /* 0x000ee20000300800 */
[----:B------:R-:W-:-:S02]  /*168d0*/  F2FP.BF16.F32.PACK_AB R3, R151, R150 ;  /* 0x000000969703723e */ /* 0x000fc400000010ff */
[----:B------:R-:W-:Y:S01]  /*168e0*/  F2FP.BF16.F32.PACK_AB R8, R149, R148 ;  /* 0x000000949508723e */ /* 0x000fe200000010ff */
[----:B------:R-:W-:Y:S04]  /*168f0*/  STL [R1+0xd94], R15 ;  /* 0x000d940f01007387 */ /* 0x000fe80000100800 */
[----:B------:R-:W-:Y:S04]  /*16900*/  STL [R1+0xd90], R14 ;  /* 0x000d900e01007387 */ /* 0x000fe80000100800 */
[----:B------:R-:W-:Y:S04]  /*16910*/  STL [R1+0xd84], R19 ;  /* 0x000d841301007387 */ /* 0x000fe80000100800 */
[----:B------:R-:W-:Y:S04]  /*16920*/  STL [R1+0xd80], R18 ;  /* 0x000d801201007387 */ /* 0x000fe80000100800 */
[----:B-----5:R-:W-:Y:S04]  /*16930*/  STL [R1+0xd7c], R17 ;  /* 0x000d7c1101007387 */ /* 0x020fe80000100800 */
[----:B------:R-:W-:Y:S04]  /*16940*/  STL [R1+0xd78], R16 ;  /* 0x000d781001007387 */ /* 0x000fe80000100800 */
[----:B------:R-:W-:Y:S04]  /*16950*/  STL [R1+0xd74], R23 ;  /* 0x000d741701007387 */ /* 0x000fe80000100800 */
[----:B------:R-:W-:Y:S04]  /*16960*/  STL [R1+0xd70], R22 ;  /* 0x000d701601007387 */ /* 0x000fe80000100800 */
[----:B------:R-:W-:Y:S04]  /*16970*/  STL [R1+0xd6c], R21 ;  /* 0x000d6c1501007387 */ /* 0x000fe80000100800 */
[----:B------:R-:W-:Y:S04]  /*16980*/  STL [R1+0xd68], R20 ;  /* 0x000d681401007387 */ /* 0x000fe80000100800 */
[----:B------:R4:W-:Y:S04]  /*16990*/  STL [R1+0xc00], R7 ;  /* 0x000c000701007387 */ /* 0x0009e80000100800 */
[----:B------:R2:W-:Y:S04]  /*169a0*/  STL [R1+0x60c], R3 ;  /* 0x00060c0301007387 */ /* 0x0005e80000100800 */
[----:B------:R-:W-:Y:S01]  /*169b0*/  STL [R1+0x608], R8 ;  /* 0x0006080801007387 */ /* 0x000fe20000100800 */
[----:B----4-:R-:W-:-:S05]  /*169c0*/  F2FP.BF16.F32.PACK_AB R7, R229, R230 ;  /* 0x000000e6e507723e */ /* 0x010fca00000010ff */
[----:B------:R-:W-:Y:S01]  /*169d0*/  STL [R1+0x604], R7 ;  /* 0x0006040701007387 */ /* 0x000fe20000100800 */
[----:B--2---:R-:W-:Y:S01]  /*169e0*/  F2FP.BF16.F32.PACK_AB R3, R231, R232 ;  /* 0x000000e8e703723e */ /* 0x004fe200000010ff */
[----:B---3--:R-:W-:-:S04]  /*169f0*/  IMAD.MOV.U32 R229, RZ, RZ, R233 ;  /* 0x000000ffffe57224 */ /* 0x008fc800078e00e9 */
[----:B------:R0:W-:Y:S01]  /*16a00*/  STL [R1+0x600], R3 ;  /* 0x0006000301007387 */ /* 0x0001e20000100800 */
        /* <DEDUP_REMOVED lines=24> */
[----:B------:R-:W2:Y:S01]  /*16b90*/  LDL.LU R2, [R1+0x374] ;  /* 0x0003740001027983 */ /* 0x000ea20000300800 */
[----:B------:R-:W-:-:S03]  /*16ba0*/  IMAD.MOV.U32 R13, RZ, RZ, R6 ;  /* 0x000000ffff0d7224 */ /* 0x000fc600078e0006 */
[----:B------:R-:W3:Y:S01]  /*16bb0*/  LDL.LU R6, [R1+0x370] ;  /* 0x0003700001067983 */ /* 0x000ee20000300800 */
[----:B------:R-:W-:-:S03]  /*16bc0*/  IMAD.MOV.U32 R207, RZ, RZ, R5 ;  /* 0x000000ffffcf7224 */ /* 0x000fc600078e0005 */
[----:B------:R-:W4:Y:S01]  /*16bd0*/  LDL.LU R5, [R1+0x36c] ;  /* 0x00036c0001057983 */ /* 0x000f220000300800 */
[----:B------:R-:W-:-:S03]  /*16be0*/  IMAD.MOV.U32 R0, RZ, RZ, R9 ;  /* 0x000000ffff007224 */ /* 0x000fc600078e0009 */
[----:B------:R-:W4:Y:S01]  /*16bf0*/  LDL.LU R9, [R1+0x368] ;  /* 0x0003680001097983 */ /* 0x000f220000300800 */
[----:B0-----:R-:W-:Y:S02]  /*16c00*/  F2FP.BF16.F32.PACK_AB R3, R147, R146 ;  /* 0x000000929303723e */ /* 0x001fe400000010ff */
[----:B------:R-:W-:Y:S02]  /*16c10*/  F2FP.BF16.F32.PACK_AB R8, R145, R144 ;  /* 0x000000909108723e */ /* 0x000fe400000010ff */
[----:B------:R-:W-:Y:S01]  /*16c20*/  F2FP.BF16.F32.PACK_AB R7, R229, R230 ;  /* 0x000000e6e507723e */ /* 0x000fe200000010ff */
[----:B------:R0:W-:Y:S01]  /*16c30*/  STL [R1+0x3fc], R3 ;  /* 0x0003fc0301007387 */ /* 0x0001e20000100800 */
[----:B------:R-:W-:Y:S02]  /*16c40*/  IMAD.MOV.U32 R229, RZ, RZ, R233 ;  /* 0x000000ffffe57224 */ /* 0x000fe400078e00e9 */
[----:B------:R-:W-:Y:S01]  /*16c50*/  IMAD.MOV.U32 R230, RZ, RZ, R234 ;  /* 0x000000ffffe67224 */ /* 0x000fe200078e00ea */
[----:B------:R-:W-:Y:S01]  /*16c60*/  STL [R1+0x3f8], R8 ;  /* 0x0003f80801007387 */ /* 0x000fe20000100800 */
[----:B------:R-:W-:Y:S01]  /*16c70*/  IMAD.MOV.U32 R233, RZ, RZ, R237 ;  /* 0x000000ffffe97224 */ /* 0x000fe200078e00ed */
[----:B0-----:R-:W-:Y:S01]  /*16c80*/  F2FP.BF16.F32.PACK_AB R3, R231, R232 ;  /* 0x000000e8e703723e */ /* 0x001fe200000010ff */
[----:B------:R-:W-:-:S02]  /*16c90*/  IMAD.MOV.U32 R231, RZ, RZ, R235 ;  /* 0x000000ffffe77224 */ /* 0x000fc400078e00eb */
[----:B------:R-:W-:Y:S02]  /*16ca0*/  IMAD.MOV.U32 R232, RZ, RZ, R236 ;  /* 0x000000ffffe87224 */ /* 0x000fe400078e00ec */
[----:B------:R-:W-:Y:S02]  /*16cb0*/  IMAD.MOV.U32 R235, RZ, RZ, R239 ;  /* 0x000000ffffeb7224 */ /* 0x000fe400078e00ef */
[----:B------:R-:W-:Y:S02]  /*16cc0*/  IMAD.MOV.U32 R236, RZ, RZ, R240 ;  /* 0x000000ffffec7224 */ /* 0x000fe400078e00f0 */
[----:B------:R-:W-:Y:S02]  /*16cd0*/  IMAD.MOV.U32 R239, RZ, RZ, R241 ;  /* 0x000000ffffef7224 */ /* 0x000fe400078e00f1 */
[----:B------:R-:W-:Y:S01]  /*16ce0*/  IMAD.MOV.U32 R240, RZ, RZ, R245 ;  /* 0x000000fffff07224 */ /* 0x000fe200078e00f5 */
[----:B------:R-:W-:Y:S01]  /*16cf0*/  STL [R1+0x3f4], R7 ;  /* 0x0003f40701007387 */ /* 0x000fe20000100800 */
[----:B------:R-:W-:-:S02]  /*16d00*/  IMAD.MOV.U32 R234, RZ, RZ, R238 ;  /* 0x000000ffffea7224 */ /* 0x000fc400078e00ee */
[----:B------:R-:W-:Y:S02]  /*16d10*/  IMAD.MOV.U32 R237, RZ, RZ, R242 ;  /* 0x000000ffffed7224 */ /* 0x000fe400078e00f2 */
[----:B------:R-:W-:Y:S02]  /*16d20*/  IMAD.MOV.U32 R241, RZ, RZ, R246 ;  /* 0x000000fffff17224 */ /* 0x000fe400078e00f6 */
[----:B------:R-:W-:Y:S01]  /*16d30*/  IMAD.MOV.U32 R245, RZ, RZ, R249 ;  /* 0x000000fffff57224 */ /* 0x000fe200078e00f9 */
[----:B------:R0:W-:Y:S01]  /*16d40*/  STL [R1+0x3f0], R3 ;  /* 0x0003f00301007387 */ /* 0x0001e20000100800 */
        /* <DEDUP_REMOVED lines=10> */
[----:B--2---:R-:W-:Y:S02]  /*16df0*/  IMAD.MOV.U32 R4, RZ, RZ, R2 ;  /* 0x000000ffff047224 */ /* 0x004fe400078e0002 */
[----:B------:R-:W2:Y:S01]  /*16e00*/  LDL.LU R2, [R1+0x364] ;  /* 0x0003640001027983 */ /* 0x000ea20000300800 */
[----:B---3--:R-:W-:-:S03]  /*16e10*/  IMAD.MOV.U32 R13, RZ, RZ, R6 ;  /* 0x000000ffff0d7224 */ /* 0x008fc600078e0006 */
[----:B------:R-:W3:Y:S01]  /*16e20*/  LDL.LU R6, [R1+0x360] ;  /* 0x0003600001067983 */ /* 0x000ee20000300800 */
[----:B----4-:R-:W-:-:S03]  /*16e30*/  IMAD.MOV.U32 R207, RZ, RZ, R5 ;  /* 0x000000ffffcf7224 */ /* 0x010fc600078e0005 */
[----:B------:R-:W4:Y:S01]  /*16e40*/  LDL.LU R5, [R1+0x35c] ;  /* 0x00035c0001057983 */ /* 0x000f220000300800 */
[----:B------:R-:W-:-:S03]  /*16e50*/  IMAD.MOV.U32 R0, RZ, RZ, R9 ;  /* 0x000000ffff007224 */ /* 0x000fc600078e0009 */
[----:B------:R-:W4:Y:S01]  /*16e60*/  LDL.LU R9, [R1+0x358] ;  /* 0x0003580001097983 */ /* 0x000f220000300800 */
[----:B0-----:R-:W-:-:S05]  /*16e70*/  F2FP.BF16.F32.PACK_AB R3, R143, R142 ;  /* 0x0000008e8f03723e */ /* 0x001fca00000010ff */
[----:B------:R0:W-:Y:S01]  /*16e80*/  STL [R1+0x3ec], R3 ;  /* 0x0003ec0301007387 */ /* 0x0001e20000100800 */
[----:B------:R-:W-:Y:S02]  /*16e90*/  F2FP.BF16.F32.PACK_AB R8, R141, R140 ;  /* 0x0000008c8d08723e */ /* 0x000fe400000010ff */
[----:B------:R-:W-:Y:S02]  /*16ea0*/  F2FP.BF16.F32.PACK_AB R7, R229, R230 ;  /* 0x000000e6e507723e */ /* 0x000fe400000010ff */
[----:B0-----:R-:W-:Y:S01]  /*16eb0*/  F2FP.BF16.F32.PACK_AB R3, R231, R232 ;  /* 0x000000e8e703723e */ /* 0x001fe200000010ff */
        /* <DEDUP_REMOVED lines=16> */
[----:B------:R-:W-:Y:S01]  /*16fc0*/  IMAD.MOV.U32 R249, RZ, RZ, R251 ;  /* 0x000000fffff97224 */ /* 0x000fe200078e00fb */
[----:B------:R0:W-:Y:S01]  /*16fd0*/  STL [R1+0x3e8], R8 ;  /* 0x0003e80801007387 */ /* 0x0001e20000100800 */
[----:B------:R-:W-:Y:S02]  /*16fe0*/  IMAD.MOV.U32 R250, RZ, RZ, R252 ;  /* 0x000000fffffa7224 */ /* 0x000fe400078e00fc */
[----:B------:R-:W-:Y:S01]  /*16ff0*/  IMAD.MOV.U32 R251, RZ, RZ, R4 ;  /* 0x000000fffffb7224 */ /* 0x000fe200078e0004 */
[----:B------:R-:W-:Y:S01]  /*17000*/  STL [R1+0x3e4], R7 ;  /* 0x0003e40701007387 */ /* 0x000fe20000100800 */
[----:B------:R-:W-:Y:S02]  /*17010*/  IMAD.MOV.U32 R252, RZ, RZ, R13 ;  /* 0x000000fffffc7224 */ /* 0x000fe400078e000d */
[----:B------:R-:W-:Y:S01]  /*17020*/  IMAD.MOV.U32 R4, RZ, RZ, R207 ;  /* 0x000000ffff047224 */ /* 0x000fe200078e00cf */
[----:B------:R1:W-:Y:S01]  /*17030*/  STL [R1+0x3e0], R3 ;  /* 0x0003e00301007387 */ /* 0x0003e20000100800 */
[----:B------:R-:W-:Y:S01]  /*17040*/  IMAD.MOV.U32 R13, RZ, RZ, R0 ;  /* 0x000000ffff0d7224 */ /* 0x000fe200078e0000 */
[----:B0-----:R-:W-:-:S02]  /*17050*/  F2FP.BF16.F32.PACK_AB R8, R137, R136 ;  /* 0x000000888908723e */ /* 0x001fc400000010ff */
[----:B-1----:R-:W-:Y:S02]  /*17060*/  F2FP.BF16.F32.PACK_AB R3, R139, R138 ;  /* 0x0000008a8b03723e */ /* 0x002fe400000010ff */
[----:B------:R-:W-:Y:S01]  /*17070*/  F2FP.BF16.F32.PACK_AB R7, R231, R232 ;  /* 0x000000e8e707723e */ /* 0x000fe200000010ff */
[----:B--2---:R-:W-:Y:S02]  /*17080*/  IMAD.MOV.U32 R207, RZ, RZ, R2 ;  /* 0x000000ffffcf7224 */ /* 0x004fe400078e0002 */
[----:B---3--:R-:W-:Y:S02]  /*17090*/  IMAD.MOV.U32 R0, RZ, RZ, R6 ;  /* 0x000000ffff007224 */ /* 0x008fe400078e0006 */
[----:B----4-:R-:W-:Y:S02]  /*170a0*/  IMAD.MOV.U32 R2, RZ, RZ, R5 ;  /* 0x000000ffff027224 */ /* 0x010fe400078e0005 */
[----:B------:R-:W2:Y:S01]  /*170b0*/  LDL.LU R5, [R1+0x3b8] ;  /* 0x0003b80001057983 */ /* 0x000ea20000300800 */
[----:B------:R-:W-:-:S03]  /*170c0*/  IMAD.MOV.U32 R6, RZ, RZ, R9 ;  /* 0x000000ffff067224 */ /* 0x000fc600078e0009 */
[----:B------:R-:W3:Y:S04]  /*170d0*/  LDL.LU R9, [R1+0x3bc] ;  /* 0x0003bc0001097983 */ /* 0x000ee80000300800 */
[----:B------:R0:W-:Y:S01]  /*170e0*/  STL [R1+0x3dc], R3 ;  /* 0x0003dc0301007387 */ /* 0x0001e20000100800 */
[----:B------:R-:W-:-:S03]  /*170f0*/  IMAD.MOV.U32 R211, RZ, RZ, R207 ;  /* 0x000000ffffd37224 */ /* 0x000fc600078e00cf */
[----:B------:R-:W-:Y:S01]  /*17100*/  STL [R1+0x3d8], R8 ;  /* 0x0003d80801007387 */ /* 0x000fe20000100800 */
[----:B0-----:R-:W-:-:S03]  /*17110*/  F2FP.BF16.F32.PACK_AB R3, R233, R234 ;  /* 0x000000eae903723e */ /* 0x001fc600000010ff */
[----:B------:R-:W-:Y:S04]  /*17120*/  STL [R1+0x3d4], R7 ;  /* 0x0003d40701007387 */ /* 0x000fe80000100800 */
[----:B------:R0:W-:Y:S04]  /*17130*/  STL [R1+0x3d0], R3 ;  /* 0x0003d00301007387 */ /* 0x0001e80000100800 */
[----:B------:R-:W4:Y:S04]  /*17140*/  LDL.LU R207, [R1+0x354] ;  /* 0x0003540001cf7983 */ /* 0x000f280000300800 */
[----:B------:R-:W4:Y:S04]  /*17150*/  LDL.LU R19, [R1+0x27c] ;  /* 0x00027c0001137983 */ /* 0x000f280000300800 */
[----:B------:R-:W4:Y:S04]  /*17160*/  LDL.LU R14, [R1+0x274] ;  /* 0x00027400010e7983 */ /* 0x000f280000300800 */
[----:B------:R-:W4:Y:S04]  /*17170*/  LDL.LU R15, [R1+0x26c] ;  /* 0x00026c00010f7983 */ /* 0x000f280000300800 */
[----:B------:R-:W4:Y:S04]  /*17180*/  LDL.LU R12, [R1+0x268] ;  /* 0x00026800010c7983 */ /* 0x000f280000300800 */
[----:B0-----:R-:W4:Y:S04]  /*17190*/  LDL.LU R3, [R1+0x264] ;  /* 0x0002640001037983 */ /* 0x001f280000300800 */
[----:B------:R-:W4:Y:S04]  /*171a0*/  LDL.LU R8, [R1+0x260] ;  /* 0x0002600001087983 */ /* 0x000f280000300800 */
[----:B------:R-:W4:Y:S04]  /*171b0*/  LDL.LU R216, [R1+0x25c] ;  /* 0x00025c0001d87983 */ /* 0x000f280000300800 */
[----:B------:R-:W4:Y:S04]  /*171c0*/  LDL.LU R217, [R1+0x258] ;  /* 0x0002580001d97983 */ /* 0x000f280000300800 */
[----:B------:R-:W4:Y:S04]  /*171d0*/  LDL.LU R218, [R1+0x254] ;  /* 0x0002540001da7983 */ /* 0x000f280000300800 */
[----:B------:R-:W4:Y:S01]  /*171e0*/  LDL.LU R219, [R1+0x250] ;  /* 0x0002500001db7983 */ /* 0x000f220000300800 */
[----:B------:R-:W-:-:S03]  /*171f0*/  IMAD.MOV.U32 R226, RZ, RZ, R240 ;  /* 0x000000ffffe27224 */ /* 0x000fc600078e00f0 */
        /* <DEDUP_REMOVED lines=14> */
[----:B------:R-:W4:Y:S04]  /*172e0*/  LDL.LU R243, [R1+0x230] ;  /* 0x0002300001f37983 */ /* 0x000f280000300800 */
[----:B------:R-:W4:Y:S04]  /*172f0*/  LDL.LU R248, [R1+0x22c] ;  /* 0x00022c0001f87983 */ /* 0x000f280000300800 */
[----:B------:R-:W4:Y:S04]  /*17300*/  LDL.LU R249, [R1+0x228] ;  /* 0x0002280001f97983 */ /* 0x000f280000300800 */
[----:B------:R-:W4:Y:S04]  /*17310*/  LDL.LU R250, [R1+0x224] ;  /* 0x0002240001fa7983 */ /* 0x000f280000300800 */
[----:B------:R-:W4:Y:S01]  /*17320*/  LDL.LU R251, [R1+0x220] ;  /* 0x0002200001fb7983 */ /* 0x000f220000300800 */
[----:B------:R-:W-:-:S02]  /*17330*/  IMAD.MOV.U32 R220, RZ, RZ, R252 ;  /* 0x000000ffffdc7224 */ /* 0x000fc400078e00fc */
[----:B------:R-:W-:Y:S01]  /*17340*/  IMAD.MOV.U32 R210, RZ, RZ, R4 ;  /* 0x000000ffffd27224 */ /* 0x000fe200078e0004 */
[----:B------:R-:W4:Y:S01]  /*17350*/  LDL.LU R252, [R1+0x21c] ;  /* 0x00021c0001fc7983 */ /* 0x000f220000300800 */
[----:B------:R-:W-:Y:S02]  /*17360*/  IMAD.MOV.U32 R213, RZ, RZ, R13 ;  /* 0x000000ffffd57224 */ /* 0x000fe400078e000d */
[----:B------:R-:W-:Y:S01]  /*17370*/  IMAD.MOV.U32 R212, RZ, RZ, R0 ;  /* 0x000000ffffd47224 */ /* 0x000fe200078e0000 */
[----:B------:R-:W4:Y:S01]  /*17380*/  LDL.LU R4, [R1+0x218] ;  /* 0x0002180001047983 */ /* 0x000f220000300800 */
[----:B------:R-:W-:Y:S02]  /*17390*/  IMAD.MOV.U32 R234, RZ, RZ, R235 ;  /* 0x000000ffffea7224 */ /* 0x000fe400078e00eb */
[----:B------:R-:W-:Y:S01]  /*173a0*/  IMAD.MOV.U32 R208, RZ, RZ, R2 ;  /* 0x000000ffffd07224 */ /* 0x000fe200078e0002 */
[----:B------:R-:W4:Y:S01]  /*173b0*/  LDL.LU R13, [R1+0x214] ;  /* 0x00021400010d7983 */ /* 0x000f220000300800 */
[----:B------:R-:W-:-:S02]  /*173c0*/  IMAD.MOV.U32 R235, RZ, RZ, R236 ;  /* 0x000000ffffeb7224 */ /* 0x000fc400078e00ec */
[----:B------:R-:W-:Y:S01]  /*173d0*/  IMAD.MOV.U32 R222, RZ, RZ, R245 ;  /* 0x000000ffffde7224 */ /* 0x000fe200078e00f5 */
[----:B------:R-:W4:Y:S01]  /*173e0*/  LDL.LU R0, [R1+0x210] ;  /* 0x0002100001007983 */ /* 0x000f220000300800 */
[----:B------:R-:W-:Y:S02]  /*173f0*/  IMAD.MOV.U32 R209, RZ, RZ, R6 ;  /* 0x000000ffffd17224 */ /* 0x000fe400078e0006 */
[----:B------:R-:W-:Y:S01]  /*17400*/  IMAD.MOV.U32 R236, RZ, RZ, R238 ;  /* 0x000000ffffec7224 */ /* 0x000fe200078e00ee */
[----:B------:R-:W4:Y:S04]  /*17410*/  LDL.LU R2, [R1+0x20c] ;  /* 0x00020c0001027983 */ /* 0x000f280000300800 */
[----:B------:R-:W4:Y:S01]  /*17420*/  LDL.LU R6, [R1+0x208] ;  /* 0x0002080001067983 */ /* 0x000f220000300800 */
[----:B--2---:R-:W-:-:S03]  /*17430*/  IMAD.MOV.U32 R245, RZ, RZ, R5 ;  /* 0x000000fffff57224 */ /* 0x004fc600078e0005 */
[----:B------:R-:W2:Y:S01]  /*17440*/  LDL.LU R5, [R1+0x204] ;  /* 0x0002040001057983 */ /* 0x000ea20000300800 */
[----:B---3--:R-:W-:-:S03]  /*17450*/  IMAD.MOV.U32 R238, RZ, RZ, R9 ;  /* 0x000000ffffee7224 */ /* 0x008fc600078e0009 */
[----:B------:R-:W2:Y:S01]  /*17460*/  LDL.LU R9, [R1+0x200] ;  /* 0x0002000001097983 */ /* 0x000ea20000300800 */
[----:B------:R-:W-:Y:S01]  /*17470*/  IMAD.MOV.U32 R223, RZ, RZ, R247 ;  /* 0x000000ffffdf7224 */ /* 0x000fe200078e00f7 */
[----:B------:R-:W-:Y:S01]  /*17480*/  F2FP.BF16.F32.PACK_AB R247, R135, R134 ;  /* 0x0000008687f7723e */ /* 0x000fe200000010ff */
[----:B------:R-:W-:Y:S01]  /*17490*/  IMAD.MOV.U32 R225, RZ, RZ, R246 ;  /* 0x000000ffffe17224 */ /* 0x000fe200078e00f6 */
[----:B------:R-:W-:Y:S02]  /*174a0*/  F2FP.BF16.F32.PACK_AB R246, R133, R132 ;  /* 0x0000008485f6723e */ /* 0x000fe400000010ff */
[----:B------:R-:W-:Y:S02]  /*174b0*/  F2FP.BF16.F32.PACK_AB R245, R238, R245 ;  /* 0x000000f5eef5723e */ /* 0x000fe400000010ff */
[----:B------:R-:W-:Y:S01]  /*174c0*/  F2FP.BF16.F32.PACK_AB R244, R239, R244 ;  /* 0x000000f4eff4723e */ /* 0x000fe200000010ff */
[----:B------:R-:W-:Y:S01]  /*174d0*/  STL [R1+0xc04], R247 ;  /* 0x000c04f701007387 */ /* 0x000fe20000100800 */
[----:B------:R-:W-:-:S02]  /*174e0*/  F2FP.BF16.F32.PACK_AB R239, R131, R130 ;  /* 0x0000008283ef723e */ /* 0x000fc400000010ff */
[----:B------:R-:W-:Y:S01]  /*174f0*/  F2FP.BF16.F32.PACK_AB R238, R129, R128 ;  /* 0x0000008081ee723e */ /* 0x000fe200000010ff */
[----:B------:R-:W-:Y:S01]  /*17500*/  STL [R1+0xc08], R246 ;  /* 0x000c08f601007387 */ /* 0x000fe20000100800 */
[----:B------:R-:W-:Y:S02]  /*17510*/  F2FP.BF16.F32.PACK_AB R237, R234, R237 ;  /* 0x000000edeaed723e */ /* 0x000fe400000010ff */
[----:B------:R-:W-:Y:S01]  /*17520*/  F2FP.BF16.F32.PACK_AB R236, R235, R236 ;  /* 0x000000ecebec723e */ /* 0x000fe200000010ff */
[----:B------:R-:W-:Y:S01]  /*17530*/  STL [R1+0xc0c], R245 ;  /* 0x000c0cf501007387 */ /* 0x000fe20000100800 */
[----:B------:R-:W-:Y:S02]  /*17540*/  F2FP.BF16.F32.PACK_AB R235, R127, R126 ;  /* 0x0000007e7feb723e */ /* 0x000fe400000010ff */
[----:B------:R-:W-:Y:S01]  /*17550*/  F2FP.BF16.F32.PACK_AB R234, R125, R124 ;  /* 0x0000007c7dea723e */ /* 0x000fe200000010ff */
[----:B------:R-:W-:Y:S01]  /*17560*/  STL [R1+0xc10], R244 ;  /* 0x000c10f401007387 */ /* 0x000fe20000100800 */
[----:B------:R-:W-:-:S03]  /*17570*/  F2FP.BF16.F32.PACK_AB R233, R226, R233 ;  /* 0x000000e9e2e9723e */ /* 0x000fc600000010ff */
        /* <DEDUP_REMOVED lines=33> */
[----:B----4-:R-:W-:-:S03]  /*17790*/  F2FP.BF16.F32.PACK_AB R208, R207, R206 ;  /* 0x000000cecfd0723e */ /* 0x010fc600000010ff */
        /* <DEDUP_REMOVED lines=156> */
[----:B------:R-:W-:Y:S04]  /*18160*/  STL [R1+0xdb8], R136 ;  /* 0x000db88801007387 */ /* 0x000fe80000100800 */
[----:B------:R-:W-:Y:S04]  /*18170*/  STL [R1+0xdbc], R135 ;  /* 0x000dbc8701007387 */ /* 0x000fe80000100800 */
[----:B------:R-:W-:Y:S04]  /*18180*/  STL [R1+0xdc0], R134 ;  /* 0x000dc08601007387 */ /* 0x000fe80000100800 */
[----:B------:R-:W-:Y:S04]  /*18190*/  STL [R1+0xdc4], R133 ;  /* 0x000dc48501007387 */ /* 0x000fe80000100800 */
[----:B------:R-:W-:Y:S04]  /*181a0*/  STL [R1+0xdc8], R132 ;  /* 0x000dc88401007387 */ /* 0x000fe80000100800 */
[----:B------:R0:W-:Y:S04]  /*181b0*/  STL [R1+0xdcc], R131 ;  /* 0x000dcc8301007387 */ /* 0x0001e80000100800 */
[----:B------:R1:W-:Y:S04]  /*181c0*/  STL [R1+0xdd0], R130 ;  /* 0x000dd08201007387 */ /* 0x0003e80000100800 */
[----:B0-----:R-:W3:Y:S04]  /*181d0*/  LDL.LU R131, [R1+0x1f4] ;  /* 0x0001f40001837983 */ /* 0x001ee80000300800 */
        /* <DEDUP_REMOVED lines=17> */
[----:B------:R-:W4:Y:S01]  /*182f0*/  LDL.LU R140, [R1+0x5dc] ;  /* 0x0005dc00018c7983 */ /* 0x000f220000300800 */
[----:B-1----:R-:W-:-:S03]  /*18300*/  IMAD.MOV.U32 R130, RZ, RZ, R11 ;  /* 0x000000ffff827224 */ /* 0x002fc600078e000b */
[----:B------:R-:W4:Y:S04]  /*18310*/  LDL.LU R113, [R1+0x5d8] ;  /* 0x0005d80001717983 */ /* 0x000f280000300800 */
[----:B------:R-:W4:Y:S01]  /*18320*/  LDL.LU R141, [R1+0x5d4] ;  /* 0x0005d400018d7983 */ /* 0x000f220000300800 */
[----:B------:R-:W-:-:S03]  /*18330*/  IMAD.MOV.U32 R123, RZ, RZ, R10 ;  /* 0x000000ffff7b7224 */ /* 0x000fc600078e000a */
[----:B------:R-:W4:Y:S04]  /*18340*/  LDL.LU R112, [R1+0x5d0] ;  /* 0x0005d00001707983 */ /* 0x000f280000300800 */
[----:B------:R-:W4:Y:S01]  /*18350*/  LDL.LU R142, [R1+0x1cc] ;  /* 0x0001cc00018e7983 */ /* 0x000f220000300800 */
[----:B--2---:R-:W-:-:S03]  /*18360*/  F2FP.BF16.F32.PACK_AB R124, R5, R9 ;  /* 0x00000009057c723e */ /* 0x004fc600000010ff */
[----:B------:R-:W2:Y:S04]  /*18370*/  LDL.LU R11, [R1+0x1c8] ;  /* 0x0001c800010b7983 */ /* 0x000ea80000300800 */
[----:B------:R-:W2:Y:S04]  /*18380*/  LDL.LU R143, [R1+0x1c4] ;  /* 0x0001c400018f7983 */ /* 0x000ea80000300800 */
[----:B------:R-:W2:Y:S04]  /*18390*/  LDL.LU R10, [R1+0x1c0] ;  /* 0x0001c000010a7983 */ /* 0x000ea80000300800 */
[----:B------:R-:W2:Y:S04]  /*183a0*/  LDL.LU R144, [R1+0x5cc] ;  /* 0x0005cc0001907983 */ /* 0x000ea80000300800 */
[----:B------:R-:W2:Y:S04]  /*183b0*/  LDL.LU R9, [R1+0x5c8] ;  /* 0x0005c80001097983 */ /* 0x000ea80000300800 */
[----:B------:R-:W2:Y:S04]  /*183c0*/  LDL.LU R15, [R1+0x5c4] ;  /* 0x0005c400010f7983 */ /* 0x000ea80000300800 */
[----:B------:R-:W2:Y:S01]  /*183d0*/  LDL.LU R8, [R1+0x5c0] ;  /* 0x0005c00001087983 */ /* 0x000ea20000300800 */
[----:B------:R-:W-:-:S03]  /*183e0*/  F2FP.BF16.F32.PACK_AB R128, R13, R0 ;  /* 0x000000000d80723e */ /* 0x000fc600000010ff */
[----:B------:R-:W2:Y:S04]  /*183f0*/  LDL.LU R14, [R1+0x1bc] ;  /* 0x0001bc00010e7983 */ /* 0x000ea80000300800 */
        /* <DEDUP_REMOVED lines=208> */
[----:B------:R-:W2:Y:S01]  /*19100*/  LDL.LU R250, [R1+0xc] ;  /* 0x00000c0001fa7983 */ /* 0x000ea20000300800 */
[----:B------:R-:W-:-:S03]  /*19110*/  F2FP.BF16.F32.PACK_AB R125, R2, R6 ;  /* 0x00000006027d723e */ /* 0x000fc600000010ff */
[----:B------:R-:W2:Y:S04]  /*19120*/  LDL.LU R251, [R1+0x8] ;  /* 0x0000080001fb7983 */ /* 0x000ea80000300800 */
[----:B------:R-:W2:Y:S04]  /*19130*/  LDL.LU R252, [R1+0x4] ;  /* 0x0000040001fc7983 */ /* 0x000ea80000300800 */
[----:B------:R-:W2:Y:S01]  /*19140*/  LDL.LU R4, [R1] ;  /* 0x0000000001047983 */ /* 0x000ea20000300800 */
[----:B------:R-:W-:-:S03]  /*19150*/  F2FP.BF16.F32.PACK_AB R123, R130, R123 ;  /* 0x0000007b827b723e */ /* 0x000fc600000010ff */
[----:B------:R-:W2:Y:S01]  /*19160*/  LDL.LU R0, [R1+0x40c] ;  /* 0x00040c0001007983 */ /* 0x000ea20000300800 */
[----:B---3--:R-:W-:-:S03]  /*19170*/  F2FP.BF16.F32.PACK_AB R122, R131, R122 ;  /* 0x0000007a837a723e */ /* 0x008fc600000010ff */
[----:B------:R-:W3:Y:S01]  /*19180*/  LDL.LU R2, [R1+0x408] ;  /* 0x0004080001027983 */ /* 0x000ee20000300800 */
[----:B----4-:R-:W-:-:S03]  /*19190*/  F2FP.BF16.F32.PACK_AB R121, R132, R121 ;  /* 0x000000798479723e */ /* 0x010fc600000010ff */
[----:B------:R-:W4:Y:S01]  /*191a0*/  LDL.LU R6, [R1+0x404] ;  /* 0x0004040001067983 */ /* 0x000f220000300800 */
[----:B------:R-:W-:-:S03]  /*191b0*/  F2FP.BF16.F32.PACK_AB R120, R133, R120 ;  /* 0x000000788578723e */ /* 0x000fc600000010ff */
[----:B------:R-:W4:Y:S01]  /*191c0*/  LDL.LU R5, [R1+0x400] ;  /* 0x0004000001057983 */ /* 0x000f220000300800 */
[----:B------:R-:W-:-:S03]  /*191d0*/  F2FP.BF16.F32.PACK_AB R119, R134, R119 ;  /* 0x000000778677723e */ /* 0x000fc600000010ff */
[----:B------:R0:W5:Y:S01]  /*191e0*/  LDL.LU R130, [R1+0xdd0] ;  /* 0x000dd00001827983 */ /* 0x0001620000300800 */
        /* <DEDUP_REMOVED lines=14> */
[----:B--2---:R-:W-:-:S03]  /*192d0*/  F2FP.BF16.F32.PACK_AB R11, R142, R11 ;  /* 0x0000000b8e0b723e */ /* 0x004fc600000010ff */
[----:B------:R0:W5:Y:S01]  /*192e0*/  LDL.LU R138, [R1+0xdb0] ;  /* 0x000db000018a7983 */ /* 0x0001620000300800 */
[----:B------:R-:W-:-:S03]  /*192f0*/  F2FP.BF16.F32.PACK_AB R10, R143, R10 ;  /* 0x0000000a8f0a723e */ /* 0x000fc600000010ff */
[----:B------:R0:W5:Y:S01]  /*19300*/  LDL.LU R139, [R1+0xdac] ;  /* 0x000dac00018b7983 */ /* 0x0001620000300800 */
[----:B------:R-:W-:-:S03]  /*19310*/  F2FP.BF16.F32.PACK_AB R9, R144, R9 ;  /* 0x000000099009723e */ /* 0x000fc600000010ff */
[----:B------:R0:W5:Y:S01]  /*19320*/  LDL.LU R140, [R1+0xda8] ;  /* 0x000da800018c7983 */ /* 0x0001620000300800 */
[----:B------:R-:W-:-:S03]  /*19330*/  F2FP.BF16.F32.PACK_AB R8, R15, R8 ;  /* 0x000000080f08723e */ /* 0x000fc600000010ff */
[----:B------:R0:W5:Y:S04]  /*19340*/  LDL.LU R141, [R1+0xda4] ;  /* 0x000da400018d7983 */ /* 0x0001680000300800 */
[----:B------:R0:W5:Y:S04]  /*19350*/  LDL.LU R142, [R1+0xda0] ;  /* 0x000da000018e7983 */ /* 0x0001680000300800 */
[----:B------:R0:W5:Y:S04]  /*19360*/  LDL.LU R143, [R1+0xd9c] ;  /* 0x000d9c00018f7983 */ /* 0x0001680000300800 */
[----:B------:R0:W5:Y:S04]  /*19370*/  LDL.LU R144, [R1+0xd98] ;  /* 0x000d980001907983 */ /* 0x0001680000300800 */
[----:B------:R-:W2:Y:S02]  /*19380*/  LDL.LU R15, [R1+0xd94] ;  /* 0x000d9400010f7983 */ /* 0x000ea40000300800 */
[----:B--2---:R-:W-:-:S02]  /*19390*/  F2FP.BF16.F32.PACK_AB R15, R14, R15 ;  /* 0x0000000f0e0f723e */ /* 0x004fc400000010ff */
[----:B------:R-:W2:Y:S01]  /*193a0*/  LDL.LU R14, [R1+0xd90] ;  /* 0x000d9000010e7983 */ /* 0x000ea20000300800 */
[----:B------:R-:W-:Y:S02]  /*193b0*/  F2FP.BF16.F32.PACK_AB R13, R146, R13 ;  /* 0x0000000d920d723e */ /* 0x000fe400000010ff */
[----:B------:R-:W-:Y:S02]  /*193c0*/  F2FP.BF16.F32.PACK_AB R12, R19, R12 ;  /* 0x0000000c130c723e */ /* 0x000fe400000010ff */
[----:B--2---:R-:W-:Y:S02]  /*193d0*/  F2FP.BF16.F32.PACK_AB R14, R145, R14 ;  /* 0x0000000e910e723e */ /* 0x004fe400000010ff */
[----:B------:R0:W5:Y:S04]  /*193e0*/  LDL.LU R145, [R1+0xd8c] ;  /* 0x000d8c0001917983 */ /* 0x0001680000300800 */
[----:B------:R0:W5:Y:S04]  /*193f0*/  LDL.LU R146, [R1+0xd88] ;  /* 0x000d880001927983 */ /* 0x0001680000300800 */
[----:B------:R-:W2:Y:S02]  /*19400*/  LDL.LU R19, [R1+0xd84] ;  /* 0x000d840001137983 */ /* 0x000ea40000300800 */
[----:B--2---:R-:W-:-:S02]  /*19410*/  F2FP.BF16.F32.PACK_AB R19, R18, R19 ;  /* 0x000000131213723e */ /* 0x004fc400000010ff */
[----:B------:R-:W2:Y:S02]  /*19420*/  LDL.LU R18, [R1+0xd80] ;  /* 0x000d800001127983 */ /* 0x000ea40000300800 */
[----:B--2---:R-:W-:Y:S02]  /*19430*/  F2FP.BF16.F32.PACK_AB R18, R17, R18 ;  /* 0x000000121112723e */ /* 0x004fe400000010ff */
[----:B------:R-:W2:Y:S02]  /*19440*/  LDL.LU R17, [R1+0xd7c] ;  /* 0x000d7c0001117983 */ /* 0x000ea40000300800 */
[----:B--2---:R-:W-:Y:S02]  /*19450*/  F2FP.BF16.F32.PACK_AB R17, R16, R17 ;  /* 0x000000111011723e */ /* 0x004fe400000010ff */
        /* <DEDUP_REMOVED lines=8> */
[----:B------:R-:W2:Y:S01]  /*194e0*/  LDL.LU R20, [R1+0xd68] ;  /* 0x000d680001147983 */ /* 0x000ea20000300800 */
[----:B------:R-:W-:Y:S02]  /*194f0*/  F2FP.BF16.F32.PACK_AB R27, R148, R27 ;  /* 0x0000001b941b723e */ /* 0x000fe400000010ff */
[----:B------:R-:W-:Y:S02]  /*19500*/  F2FP.BF16.F32.PACK_AB R26, R149, R26 ;  /* 0x0000001a951a723e */ /* 0x000fe400000010ff */
[----:B------:R-:W-:Y:S02]  /*19510*/  F2FP.BF16.F32.PACK_AB R25, R150, R25 ;  /* 0x000000199619723e */ /* 0x000fe400000010ff */
[----:B------:R-:W-:Y:S02]  /*19520*/  F2FP.BF16.F32.PACK_AB R24, R151, R24 ;  /* 0x000000189718723e */ /* 0x000fe400000010ff */
[----:B------:R-:W-:Y:S02]  /*19530*/  F2FP.BF16.F32.PACK_AB R31, R152, R31 ;  /* 0x0000001f981f723e */ /* 0x000fe400000010ff */
[----:B------:R-:W-:-:S02]  /*19540*/  F2FP.BF16.F32.PACK_AB R30, R153, R30 ;  /* 0x0000001e991e723e */ /* 0x000fc400000010ff */
        /* <DEDUP_REMOVED lines=83> */
[----:B--2---:R-:W-:-:S02]  /*19a80*/  F2FP.BF16.F32.PACK_AB R20, R147, R20 ;  /* 0x000000149314723e */ /* 0x004fc400000010ff */
[----:B------:R0:W5:Y:S04]  /*19a90*/  LDL.LU R147, [R1+0xd64] ;  /* 0x000d640001937983 */ /* 0x0001680000300800 */
        /* <DEDUP_REMOVED lines=88> */
[----:B------:R0:W5:Y:S01]  /*1a020*/  LDL.LU R7, [R1+0xc00] ;  /* 0x000c000001077983 */ /* 0x0001620000300800 */
        /* <DEDUP_REMOVED lines=9> */
[----:B---3--:R-:W-:Y:S02]  /*1a0c0*/  F2FP.BF16.F32.PACK_AB R241, R0, R2 ;  /* 0x0000000200f1723e */ /* 0x008fe400000010ff */
[----:B0---4-:R-:W-:-:S07]  /*1a0d0*/  F2FP.BF16.F32.PACK_AB R240, R6, R5 ;  /* 0x0000000506f0723e */ /* 0x011fce00000010ff */
.L_x_0:
[----:B------:R-:W2:Y:S01]  /*1a0e0*/  LDL.LU R6, [R1+0x950] ;  /* 0x0009500001067983 */ /* 0x000ea20000300800 */
[----:B------:R-:W-:Y:S01]  /*1a0f0*/  ULDC.64 UR4, c[0x0][0x228] ;  /* 0x00008a0000047ab9 */ /* 0x000fe20000000a00 */
[C---:B-----5:R-:W-:Y:S01]  /*1a100*/  VIADD R0, R7.reuse, 0x1 ;  /* 0x0000000107007836 */ /* 0x060fe20000000000 */
[----:B------:R-:W-:Y:S01]  /*1a110*/  ULDC.64 UR6, c[0x0][0x220] ;  /* 0x0000880000067ab9 */ /* 0x000fe20000000a00 */
[----:B------:R-:W0:Y:S01]  /*1a120*/  S2R R5, SR_TID.X ;  /* 0x0000000000057919 */ /* 0x000e220000002100 */
[----:B------:R-:W-:Y:S01]  /*1a130*/  VIADD R2, R7, 0x3 ;  /* 0x0000000307027836 */ /* 0x000fe20000000000 */
[----:B------:R-:W-:Y:S01]  /*1a140*/  ULDC UR8, c[0x0][0x248] ;  /* 0x0000920000087ab9 */ /* 0x000fe20000000800 */
[----:B------:R-:W-:Y:S01]  /*1a150*/  ULDC UR9, c[0x0][0x248] ;  /* 0x0000920000097ab9 */ /* 0x000fe20000000800 */
[----:B-1----:R-:W1:Y:S01]  /*1a160*/  S2R R248, SR_TID.X ;  /* 0x0000000000f87919 */ /* 0x002e620000002100 */
[----:B------:R-:W-:Y:S01]  /*1a170*/  ULDC UR10, c[0x0][0x248] ;  /* 0x00009200000a7ab9 */ /* 0x000fe20000000800 */
[----:B------:R-:W-:Y:S01]  /*1a180*/  ULDC UR11, c[0x0][0x22c] ;  /* 0x00008b00000b7ab9 */ /* 0x000fe20000000800 */
[----:B------:R-:W-:Y:S01]  /*1a190*/  ULDC UR12, c[0x0][0x248] ;  /* 0x00009200000c7ab9 */ /* 0x000fe20000000800 */
[----:B------:R-:W-:Y:S01]  /*1a1a0*/  STL [R1+0xfe8], R252 ;  /* 0x000fe8fc01007387 */ /* 0x000fe20000100800 */
[----:B------:R-:W-:Y:S01]  /*1a1b0*/  ULDC UR14, c[0x0][0x248] ;  /* 0x00009200000e7ab9 */ /* 0x000fe20000000800 */
        /* <DEDUP_REMOVED lines=22> */
[C---:B0-----:R-:W-:Y:S01]  /*1a320*/  IMAD.SHL.U32 R4, R5.reuse, 0x10, RZ ;  /* 0x0000001005047824 */ /* 0x041fe200078e00ff */
[----:B------:R-:W-:Y:S01]  /*1a330*/  ULDC UR25, c[0x0][0x248] ;  /* 0x0000920000197ab9 */ /* 0x000fe20000000800 */
[C---:B------:R-:W-:Y:S01]  /*1a340*/  IMAD.SHL.U32 R3, R5.reuse, 0x40, RZ ;  /* 0x0000004005037824 */ /* 0x040fe200078e00ff */
[----:B------:R-:W-:Y:S01]  /*1a350*/  LOP3.LUT R5, R5, 0x7f, RZ, 0xc0, !PT ;  /* 0x0000007f05057812 */ /* 0x000fe200078ec0ff */
[----:B------:R-:W-:Y:S01]  /*1a360*/  ULDC UR27, c[0x0][0x248] ;  /* 0x00009200001b7ab9 */ /* 0x000fe20000000800 */
[----:B------:R-:W-:Y:S01]  /*1a370*/  LOP3.LUT R4, R4, 0xf0, RZ, 0xc0, !PT ;  /* 0x000000f004047812 */ /* 0x000fe200078ec0ff */
[----:B------:R-:W-:Y:S01]  /*1a380*/  ULDC UR32, c[0x0][0x248] ;  /* 0x0000920000207ab9 */ /* 0x000fe20000000800 */
[----:B------:R-:W-:Y:S01]  /*1a390*/  LOP3.LUT R3, R3, 0x400, RZ, 0xc0, !PT ;  /* 0x0000040003037812 */ /* 0x000fe200078ec0ff */
[----:B------:R-:W-:Y:S01]  /*1a3a0*/  ULDC UR33, c[0x0][0x248] ;  /* 0x0000920000217ab9 */ /* 0x000fe20000000800 */
[----:B-1----:R-:W-:Y:S01]  /*1a3b0*/  LOP3.LUT R248, R248, 0x60, RZ, 0xc0, !PT ;  /* 0x00000060f8f87812 */ /* 0x002fe200078ec0ff */
        /* <DEDUP_REMOVED lines=19> */
[----:B------:R-:W-:Y:S01]  /*1a4f0*/  BAR.SYNC.DEFER_BLOCKING 0x0 ;  /* 0x0000000000007b1d */ /* 0x000fe20000010000 */
[----:B--2---:R-:W-:-:S05]  /*1a500*/  ISETP.GE.AND P0, PT, R6, UR4, PT ;  /* 0x0000000406007c0c */ /* 0x004fca000bf06270 */
[----:B------:R-:W-:Y:S02]  /*1a510*/  ULDC UR4, c[0x0][0x22c] ;  /* 0x00008b0000047ab9 */ /* 0x000fe40000000800 */
[----:B------:R-:W-:Y:S01]  /*1a520*/  ISETP.LT.AND P2, PT, R0, UR4, !P0 ;  /* 0x0000000400007c0c */ /* 0x000fe2000c741270 */
[----:B------:R-:W-:Y:S01]  /*1a530*/  VIADD R0, R7, 0x2 ;  /* 0x0000000207007836 */ /* 0x000fe20000000000 */
[----:B------:R-:W-:-:S04]  /*1a540*/  ULDC UR4, c[0x0][0x22c] ;  /* 0x00008b0000047ab9 */ /* 0x000fc80000000800 */
[----:B------:R-:W-:Y:S01]  /*1a550*/  ISETP.LT.AND P1, PT, R0, UR4, !P0 ;  /* 0x0000000400007c0c */ /* 0x000fe2000c721270 */
[----:B------:R-:W-:Y:S01]  /*1a560*/  ULDC UR4, c[0x0][0x22c] ;  /* 0x00008b0000047ab9 */ /* 0x000fe20000000800 */
[----:B------:R-:W-:Y:S02]  /*1a570*/  IADD3 R0, R3, UR28, R4 ;  /* 0x0000001c03007c10 */ /* 0x000fe4000fffe004 */
[----:B------:R-:W-:Y:S01]  /*1a580*/  LEA R3, R5, UR28, 0x4 ;  /* 0x0000001c05037c11 */ /* 0x000fe2000f8e20ff */
[----:B------:R-:W-:Y:S01]  /*1a590*/  ULDC UR28, c[0x0][0x248] ;  /* 0x00009200001c7ab9 */ /* 0x000fe20000000800 */
[----:B------:R-:W-:Y:S01]  /*1a5a0*/  ISETP.LT.AND P3, PT, R2, UR4, !P0 ;  /* 0x0000000402007c0c */ /* 0x000fe2000c761270 */
[----:B------:R-:W-:Y:S01]  /*1a5b0*/  IMAD R0, R248, 0x8, R0 ;  /* 0x00000008f8007824 */ /* 0x000fe200078e0200 */
[----:B------:R-:W-:Y:S01]  /*1a5c0*/  ULDC UR4, c[0x0][0x22c] ;  /* 0x00008b0000047ab9 */ /* 0x000fe20000000800 */
[----:B------:R-:W-:Y:S01]  /*1a5d0*/  STL [R1+0xbfc], R3 ;  /* 0x000bfc0301007387 */ /* 0x000fe20000100800 */
[----:B------:R-:W-:-:S03]  /*1a5e0*/  VIADD R2, R7, 0x4 ;  /* 0x0000000407027836 */ /* 0x000fc60000000000 */
[----:B------:R-:W-:Y:S01]  /*1a5f0*/  STSM.16.M88.4 [R0], R240 ;  /* 0x000000f000007844 */ /* 0x000fe20000000200 */
[----:B------:R-:W-:Y:S01]  /*1a600*/  BAR.SYNC.DEFER_BLOCKING 0x0 ;  /* 0x0000000000007b1d */ /* 0x000fe20000010000 */
[----:B------:R-:W-:-:S05]  /*1a610*/  ISETP.LT.AND P4, PT, R2, UR4, !P0 ;  /* 0x0000000402007c0c */ /* 0x000fca000c781270 */
[----:B------:R-:W-:Y:S01]  /*1a620*/  ULDC UR4, c[0x0][0x244] ;  /* 0x0000910000047ab9 */ /* 0x000fe20000000800 */
[----:B------:R-:W0:Y:S01]  /*1a630*/  LDS.128 R248, [R3] ;  /* 0x0000000003f87984 */ /* 0x000e220000000c00 */
[----:B------:R-:W-:Y:S06]  /*1a640*/  BAR.SYNC.DEFER_BLOCKING 0x0 ;  /* 0x0000000000007b1d */ /* 0x000fec0000010000 */
[----:B------:R-:W-:Y:S02]  /*1a650*/  STSM.16.M88.4 [R0], R228 ;  /* 0x000000e400007844 */ /* 0x000fe40000000200 */
[----:B------:R-:W-:Y:S06]  /*1a660*/  BAR.SYNC.DEFER_BLOCKING 0x0 ;  /* 0x0000000000007b1d */ /* 0x000fec0000010000 */
[----:B0-----:R-:W-:Y:S01]  /*1a670*/  STL [R1+0x14], R249 ;  /* 0x000014f901007387 */ /* 0x001fe20000100800 */
[----:B------:R-:W-:-:S03]  /*1a680*/  IMAD.MOV.U32 R252, RZ, RZ, R248 ;  /* 0x000000fffffc7224 */ /* 0x000fc600078e00f8 */
[----:B------:R-:W-:Y:S04]  /*1a690*/  STL.64 [R1+0x18], R250 ;  /* 0x000018fa01007387 */ /* 0x000fe80000100a00 */
[----:B------:R-:W0:Y:S01]  /*1a6a0*/  LDS.128 R228, [R3] ;  /* 0x0000000003e47984 */ /* 0x000e220000000c00 */
[----:B------:R-:W-:Y:S06]  /*1a6b0*/  BAR.SYNC.DEFER_BLOCKING 0x0 ;  /* 0x0000000000007b1d */ /* 0x000fec0000010000 */
[----:B------:R-:W-:Y:S02]  /*1a6c0*/  STSM.16.M88.4 [R0], R216 ;  /* 0x000000d800007844 */ /* 0x000fe40000000200 */
[----:B------:R-:W-:Y:S06]  /*1a6d0*/  BAR.SYNC.DEFER_BLOCKING 0x0 ;  /* 0x0000000000007b1d */ /* 0x000fec0000010000 */
[----:B0-----:R-:W-:Y:S04]  /*1a6e0*/  STL.64 [R1], R228 ;  /* 0x000000e401007387 */ /* 0x001fe80000100a00 */
[----:B------:R-:W-:Y:S04]  /*1a6f0*/  STL.64 [R1+0x8], R230 ;  /* 0x000008e601007387 */ /* 0x000fe80000100a00 */
[----:B------:R-:W-:Y:S01]  /*1a700*/  LDS.128 R248, [R3] ;  /* 0x0000000003f87984 */ /* 0x000fe20000000c00 */
[----:B------:R-:W-:Y:S06]  /*1a710*/  BAR.SYNC.DEFER_BLOCKING 0x0 ;  /* 0x0000000000007b1d */ /* 0x000fec0000010000 */
[----:B------:R-:W-:Y:S02]  /*1a720*/  STSM.16.M88.4 [R0], R64 ;  /* 0x0000004000007844 */ /* 0x000fe40000000200 */
[----:B------:R-:W-:Y:S06]  /*1a730*/  BAR.SYNC.DEFER_BLOCKING 0x0 ;  /* 0x0000000000007b1d */ /* 0x000fec0000010000 */
[----:B------:R-:W-:Y:S02]  /*1a740*/  LDS.128 R64, [R3] ;  /* 0x0000000003407984 */ /* 0x000fe40000000c00 */
        /* <DEDUP_REMOVED lines=47> */
[----:B------:R-:W0:Y:S02]  /*1aa40*/  LDS.128 R56, [R3] ;  /* 0x0000000003387984 */ /* 0x000e240000000c00 */
[----:B------:R-:W-:Y:S06]  /*1aa50*/  BAR.SYNC.DEFER_BLOCKING 0x0 ;  /* 0x0000000000007b1d */ /* 0x000fec0000010000 */
[----:B0-----:R0:W-:Y:S04]  /*1aa60*/  STL.64 [R1+0xf10], R56 ;  /* 0x000f103801007387 */ /* 0x0011e80000100a00 */
[----:B0-----:R-:W2:Y:S04]  /*1aa70*/  LDL R57, [R1+0xbfc] ;  /* 0x000bfc0001397983 */ /* 0x001ea80000100800 */
[----:B------:R-:W-:Y:S01]  /*1aa80*/  STSM.16.M88.4 [R0], R60 ;  /* 0x0000003c00007844 */ /* 0x000fe20000000200 */
[----:B------:R-:W-:Y:S06]  /*1aa90*/  BAR.SYNC.DEFER_BLOCKING 0x0 ;  /* 0x0000000000007b1d */ /* 0x000fec0000010000 */
[----:B------:R-:W-:Y:S04]  /*1aaa0*/  STL.64 [R1+0xf00], R58 ;  /* 0x000f003a01007387 */ /* 0x000fe80000100a00 */
[----:B--2---:R-:W0:Y:S01]  /*1aab0*/  LDS.128 R60, [R57] ;  /* 0x00000000393c7984 */ /* 0x004e220000000c00 */
[----:B------:R-:W-:Y:S06]  /*1aac0*/  BAR.SYNC.DEFER_BLOCKING 0x0 ;  /* 0x0000000000007b1d */ /* 0x000fec0000010000 */
[----:B------:R-:W-:Y:S02]  /*1aad0*/  STSM.16.M88.4 [R0], R52 ;  /* 0x0000003400007844 */ /* 0x000fe40000000200 */
[----:B------:R-:W-:Y:S06]  /*1aae0*/  BAR.SYNC.DEFER_BLOCKING 0x0 ;  /* 0x0000000000007b1d */ /* 0x000fec0000010000 */
[----:B0-----:R-:W-:Y:S04]  /*1aaf0*/  STL.64 [R1+0xef0], R60 ;  /* 0x000ef03c01007387 */ /* 0x001fe80000100a00 */
[----:B------:R-:W-:Y:S04]  /*1ab00*/  STL.64 [R1+0xee8], R62 ;  /* 0x000ee83e01007387 */ /* 0x000fe80000100a00 */
[----:B------:R-:W0:Y:S01]  /*1ab10*/  LDS.128 R52, [R57] ;  /* 0x0000000039347984 */ /* 0x000e220000000c00 */
        /* <DEDUP_REMOVED lines=21> */
[----:B0-----:R0:W-:Y:S04]  /*1ac70*/  STL.64 [R1+0xea8], R40 ;  /* 0x000ea82801007387 */ /* 0x0011e80000100a00 */
[----:B------:R1:W-:Y:S04]  /*1ac80*/  STL.64 [R1+0xea0], R42 ;  /* 0x000ea02a01007387 */ /* 0x0003e80000100a00 */
[----:B0-----:R-:W2:Y:S04]  /*1ac90*/  LDL.LU R40, [R1+0x3f0] ;  /* 0x0003f00001287983 */ /* 0x001ea80000300800 */
[----:B------:R-:W0:Y:S01]  /*1aca0*/  LDS.128 R36, [R57] ;  /* 0x0000000039247984 */ /* 0x000e220000000c00 */
[----:B------:R-:W-:Y:S06]  /*1acb0*/  BAR.SYNC.DEFER_BLOCKING 0x0 ;  /* 0x0000000000007b1d */ /* 0x000fec0000010000 */
[----:B------:R-:W2:Y:S04]  /*1acc0*/  LDL.LU R41, [R1+0x3f4] ;  /* 0x0003f40001297983 */ /* 0x000ea80000300800 */
[----:B-1----:R-:W2:Y:S04]  /*1acd0*/  LDL.LU R42, [R1+0x3f8] ;  /* 0x0003f800012a7983 */ /* 0x002ea80000300800 */
[----:B------:R-:W2:Y:S04]  /*1ace0*/  LDL.LU R43, [R1+0x3fc] ;  /* 0x0003fc00012b7983 */ /* 0x000ea80000300800 */
[----:B------:R-:W3:Y:S04]  /*1acf0*/  LDL.LU R240, [R1+0x3e0] ;  /* 0x0003e00001f07983 */ /* 0x000ee80000300800 */
[----:B------:R-:W-:Y:S01]  /*1ad00*/  STSM.16.M88.4 [R0], R32 ;  /* 0x0000002000007844 */ /* 0x000fe20000000200 */
[----:B------:R-:W-:Y:S06]  /*1ad10*/  BAR.SYNC.DEFER_BLOCKING 0x0 ;  /* 0x0000000000007b1d */ /* 0x000fec0000010000 */
[----:B------:R-:W3:Y:S04]  /*1ad20*/  LDL.LU R241, [R1+0x3e4] ;  /* 0x0003e40001f17983 */ /* 0x000ee80000300800 */
[----:B------:R-:W3:Y:S04]  /*1ad30*/  LDL.LU R242, [R1+0x3e8] ;  /* 0x0003e80001f27983 */ /* 0x000ee80000300800 */
[----:B------:R-:W3:Y:S04]  /*1ad40*/  LDL.LU R243, [R1+0x3ec] ;  /* 0x0003ec0001f37983 */ /* 0x000ee80000300800 */
[----:B0-----:R0:W-:Y:S04]  /*1ad50*/  STL.64 [R1+0xe98], R36 ;  /* 0x000e982401007387 */ /* 0x0011e80000100a00 */
[----:B------:R-:W1:Y:S01]  /*1ad60*/  LDS.128 R32, [R57] ;  /* 0x0000000039207984 */ /* 0x000e620000000c00 */
[----:B------:R-:W-:Y:S06]  /*1ad70*/  BAR.SYNC.DEFER_BLOCKING 0x0 ;  /* 0x0000000000007b1d */ /* 0x000fec0000010000 */
[----:B------:R4:W-:Y:S04]  /*1ad80*/  STL.64 [R1+0xe90], R38 ;  /* 0x000e902601007387 */ /* 0x0009e80000100a00 */
[----:B0-----:R-:W2:Y:S04]  /*1ad90*/  LDL.LU R36, [R1+0x3d0] ;  /* 0x0003d00001247983 */ /* 0x001ea80000300800 */
[----:B------:R-:W2:Y:S04]  /*1ada0*/  LDL.LU R37, [R1+0x3d4] ;  /* 0x0003d40001257983 */ /* 0x000ea80000300800 */
[----:B----4-:R-:W2:Y:S04]  /*1adb0*/  LDL.LU R38, [R1+0x3d8] ;  /* 0x0003d80001267983 */ /* 0x010ea80000300800 */
[----:B------:R-:W-:Y:S01]  /*1adc0*/  STSM.16.M88.4 [R0], R28 ;  /* 0x0000001c00007844 */ /* 0x000fe20000000200 */
[----:B------:R-:W-:Y:S06]  /*1add0*/  BAR.SYNC.DEFER_BLOCKING 0x0 ;  /* 0x0000000000007b1d */ /* 0x000fec0000010000 */
[----:B------:R-:W2:Y:S01]  /*1ade0*/  LDL.LU R39, [R1+0x3dc] ;  /* 0x0003dc0001277983 */ /* 0x000ea20000300800 */
[----:B------:R-:W-:Y:S01]  /*1adf0*/  IMAD R3, R6, UR4, RZ ;  /* 0x0000000406037c24 */ /* 0x000fe2000f8e02ff */
[----:B------:R-:W-:-:S02]  /*1ae00*/  ULDC UR4, c[0x0][0x248] ;  /* 0x0000920000047ab9 */ /* 0x000fc40000000800 */
[----:B-1----:R-:W-:Y:S04]  /*1ae10*/  STL.64 [R1+0xe88], R32 ;  /* 0x000e882001007387 */ /* 0x002fe80000100a00 */
        /* <DEDUP_REMOVED lines=217> */
[----:B------:R-:W4:Y:S04]  /*1bbb0*/  LDL.LU R60, [R1+0x600] ;  /* 0x00060000013c7983 */ /* 0x000f280000300800 */
[----:B------:R-:W4:Y:S04]  /*1bbc0*/  LDL.LU R61, [R1+0x604] ;  /* 0x00060400013d7983 */ /* 0x000f280000300800 */
[----:B------:R-:W4:Y:S04]  /*1bbd0*/  LDL.LU R62, [R1+0x608] ;  /* 0x00060800013e7983 */ /* 0x000f280000300800 */
[----:B------:R-:W4:Y:S01]  /*1bbe0*/  LDL.LU R63, [R1+0x60c] ;  /* 0x00060c00013f7983 */ /* 0x000f220000300800 */
[----:B------:R-:W-:Y:S01]  /*1bbf0*/  LEA R2, P5, R3, UR6, 0x1 ;  /* 0x0000000603027c11 */ /* 0x000fe2000f8a08ff */
[----:B------:R-:W-:Y:S01]  /*1bc00*/  IMAD R6, R7, UR4, RZ ;  /* 0x0000000407067c24 */ /* 0x000fe2000f8e02ff */
[----:B------:R-:W-:Y:S01]  /*1bc10*/  ULDC UR4, c[0x0][0x22c] ;  /* 0x00008b0000047ab9 */ /* 0x000fe20000000800 */
[----:B------:R-:W0:Y:S01]  /*1bc20*/  LDS.128 R232, [R57] ;  /* 0x0000000039e87984 */ /* 0x000e220000000c00 */
[----:B------:R-:W-:Y:S01]  /*1bc30*/  LEA.HI.X.SX32 R3, R3, UR7, 0x1, P5 ;  /* 0x0000000703037c11 */ /* 0x000fe2000a8f0eff */
[----:B------:R-:W-:Y:S01]  /*1bc40*/  ULDC UR6, c[0x0][0x22c] ;  /* 0x00008b0000067ab9 */ /* 0x000fe20000000800 */
[----:B------:R-:W-:Y:S01]  /*1bc50*/  ISETP.LT.AND P5, PT, R7, UR4, !P0 ;  /* 0x0000000407007c0c */ /* 0x000fe2000c7a1270 */
[----:B------:R-:W-:Y:S01]  /*1bc60*/  BAR.SYNC.DEFER_BLOCKING 0x0 ;  /* 0x0000000000007b1d */ /* 0x000fe20000010000 */
[----:B------:R-:W-:-:S05]  /*1bc70*/  LEA R4, P6, R6, R2, 0x1 ;  /* 0x0000000206047211 */ /* 0x000fca00078c08ff */
[----:B------:R-:W-:Y:S01]  /*1bc80*/  ULDC UR4, c[0x0][0x248] ;  /* 0x0000920000047ab9 */ /* 0x000fe20000000800 */
[C---:B------:R-:W-:Y:S02]  /*1bc90*/  VIADD R10, R7.reuse, 0xa ;  /* 0x0000000a070a7836 */ /* 0x040fe40000000000 */
[----:B------:R-:W-:Y:S01]  /*1bca0*/  VIADD R16, R7, 0xd ;  /* 0x0000000d07107836 */ /* 0x000fe20000000000 */
[----:B------:R-:W-:Y:S01]  /*1bcb0*/  PRMT R11, R250, 0x7632, R11 ;  /* 0x00007632fa0b7816 */ /* 0x000fe2000000000b */
[----:B------:R-:W-:Y:S01]  /*1bcc0*/  ULDC UR7, c[0x0][0x248] ;  /* 0x0000920000077ab9 */ /* 0x000fe20000000800 */
[----:B--2---:R-:W-:Y:S01]  /*1bcd0*/  STSM.16.M88.4 [R0], R36 ;  /* 0x0000002400007844 */ /* 0x004fe20000000200 */
[----:B------:R-:W-:Y:S06]  /*1bce0*/  BAR.SYNC.DEFER_BLOCKING 0x0 ;  /* 0x0000000000007b1d */ /* 0x000fec0000010000 */
[----:B0-----:R-:W-:Y:S01]  /*1bcf0*/  STL.64 [R1+0xc38], R232 ;  /* 0x000c38e801007387 */ /* 0x001fe20000100a00 */
[----:B------:R-:W-:-:S03]  /*1bd00*/  LEA.HI.X.SX32 R5, R6, R3, 0x1, P6 ;  /* 0x0000000306057211 */ /* 0x000fc600030f0eff */
[----:B------:R-:W-:Y:S04]  /*1bd10*/  STL.64 [R1+0xc30], R234 ;  /* 0x000c30ea01007387 */ /* 0x000fe80000100a00 */
[----:B------:R-:W0:Y:S01]  /*1bd20*/  LDS.128 R236, [R57] ;  /* 0x0000000039ec7984 */ /* 0x000e220000000c00 */
[----:B------:R-:W-:Y:S06]  /*1bd30*/  BAR.SYNC.DEFER_BLOCKING 0x0 ;  /* 0x0000000000007b1d */ /* 0x000fec0000010000 */
[----:B---3--:R-:W-:Y:S02]  /*1bd40*/  STSM.16.M88.4 [R0], R240 ;  /* 0x000000f000007844 */ /* 0x008fe40000000200 */
        /* <DEDUP_REMOVED lines=9> */
[----:B------:R-:W2:Y:S04]  /*1bde0*/  LDL.LU R58, [R1+0x14] ;  /* 0x00001400013a7983 */ /* 0x000ea80000300800 */
[----:B------:R-:W0:Y:S01]  /*1bdf0*/  LDS.128 R244, [R57] ;  /* 0x0000000039f47984 */ /* 0x000e220000000c00 */
[----:B------:R-:W-:Y:S06]  /*1be00*/  BAR.SYNC.DEFER_BLOCKING 0x0 ;  /* 0x0000000000007b1d */ /* 0x000fec0000010000 */
[----:B0-----:R-:W-:Y:S04]  /*1be10*/  STL.64 [R1+0xc20], R244 ;  /* 0x000c20f401007387 */ /* 0x001fe80000100a00 */
[----:B------:R-:W-:Y:S04]  /*1be20*/  STL.64 [R1+0xc10], R246 ;  /* 0x000c10f601007387 */ /* 0x000fe80000100a00 */
[----:B----4-:R0:W-:Y:S01]  /*1be30*/  STSM.16.M88.4 [R0], R60 ;  /* 0x0000003c00007844 */ /* 0x0101e20000000200 */
[----:B------:R-:W-:Y:S01]  /*1be40*/  BAR.SYNC.DEFER_BLOCKING 0x0 ;  /* 0x0000000000007b1d */ /* 0x000fe20000010000 */
[----:B0-----:R-:W-:-:S05]  /*1be50*/  VIADD R0, R6, UR4 ;  /* 0x0000000406007c36 */ /* 0x001fca0008000000 */
[----:B------:R-:W-:Y:S02]  /*1be60*/  ULDC UR4, c[0x0][0x248] ;  /* 0x0000920000047ab9 */ /* 0x000fe40000000800 */
[C---:B------:R-:W-:Y:S01]  /*1be70*/  VIADD R6, R0.reuse, UR4 ;  /* 0x0000000400067c36 */ /* 0x040fe20008000000 */
[----:B------:R-:W-:Y:S01]  /*1be80*/  ULDC UR4, c[0x0][0x22c] ;  /* 0x00008b0000047ab9 */ /* 0x000fe20000000800 */
[----:B------:R0:W-:Y:S01]  /*1be90*/  @P5 STG.E.U16 desc[UR30][R4.64], R252 ;  /* 0x000000fc04005986 */ /* 0x0001e2000c10151e */
[----:B------:R-:W-:-:S04]  /*1bea0*/  LEA R12, P5, R0, R2, 0x1 ;  /* 0x00000002000c7211 */ /* 0x000fc800078a08ff */
[----:B------:R-:W-:Y:S02]  /*1beb0*/  LEA.HI.X.SX32 R13, R0, R3, 0x1, P5 ;  /* 0x00000003000d7211 */ /* 0x000fe400028f0eff */
[----:B0-----:R-:W-:Y:S01]  /*1bec0*/  PRMT R5, R252, 0x7632, R5 ;  /* 0x00007632fc057816 */ /* 0x001fe20000000005 */
[C---:B------:R-:W-:Y:S01]  /*1bed0*/  VIADD R4, R7.reuse, 0x5 ;  /* 0x0000000507047836 */ /* 0x040fe20000000000 */
[----:B------:R-:W3:Y:S01]  /*1bee0*/  LDL.LU R252, [R1+0xfe8] ;  /* 0x000fe80001fc7983 */ /* 0x000ee20000300800 */
[----:B------:R-:W-:-:S03]  /*1bef0*/  VIADD R0, R7, 0x6 ;  /* 0x0000000607007836 */ /* 0x000fc60000000000 */
[----:B------:R-:W4:Y:S01]  /*1bf00*/  LDL.LU R57, [R1+0x18] ;  /* 0x0000180001397983 */ /* 0x000f220000300800 */
[----:B------:R-:W-:Y:S01]  /*1bf10*/  ISETP.LT.AND P5, PT, R4, UR6, !P0 ;  /* 0x0000000604007c0c */ /* 0x000fe2000c7a1270 */
[----:B------:R-:W-:Y:S01]  /*1bf20*/  ULDC UR6, c[0x0][0x22c] ;  /* 0x00008b0000067ab9 */ /* 0x000fe20000000800 */
[C---:B------:R-:W-:Y:S01]  /*1bf30*/  LEA R4, P6, R6.reuse, R2, 0x1 ;  /* 0x0000000206047211 */ /* 0x040fe200078c08ff */
[----:B------:R-:W4:Y:S04]  /*1bf40*/  LDL.LU R59, [R1+0x1c] ;  /* 0x00001c00013b7983 */ /* 0x000f280000300800 */
[----:B------:R0:W-:Y:S02]  /*1bf50*/  @P2 STG.E.U16 desc[UR30][R12.64], R5 ;  /* 0x000000050c002986 */ /* 0x0001e4000c10151e */
[----:B0-----:R-:W-:-:S02]  /*1bf60*/  LEA.HI.X.SX32 R5, R6, R3, 0x1, P6 ;  /* 0x0000000306057211 */ /* 0x001fc400030f0eff */
[----:B------:R-:W-:Y:S01]  /*1bf70*/  ISETP.LT.AND P6, PT, R0, UR4, !P0 ;  /* 0x0000000400007c0c */ /* 0x000fe2000c7c1270 */
[----:B------:R-:W-:Y:S02]  /*1bf80*/  ULDC UR4, c[0x0][0x248] ;  /* 0x0000920000047ab9 */ /* 0x000fe40000000800 */
[----:B------:R-:W-:Y:S01]  /*1bf90*/  VIADD R6, R6, UR4 ;  /* 0x0000000406067c36 */ /* 0x000fe20008000000 */
[----:B------:R-:W-:Y:S01]  /*1bfa0*/  ULDC UR4, c[0x0][0x22c] ;  /* 0x00008b0000047ab9 */ /* 0x000fe20000000800 */
[C---:B------:R-:W-:Y:S01]  /*1bfb0*/  VIADD R0, R7.reuse, 0x7 ;  /* 0x0000000707007836 */ /* 0x040fe20000000000 */
[----:B--2---:R0:W-:Y:S04]  /*1bfc0*/  @P1 STG.E.U16 desc[UR30][R4.64], R58 ;  /* 0x0000003a04001986 */ /* 0x0041e8000c10151e */
[----:B------:R-:W-:Y:S01]  /*1bfd0*/  ISETP.LT.AND P1, PT, R0, UR4, !P0 ;  /* 0x0000000400007c0c */ /* 0x000fe2000c721270 */
[----:B------:R-:W-:Y:S01]  /*1bfe0*/  ULDC UR4, c[0x0][0x248] ;  /* 0x0000920000047ab9 */ /* 0x000fe20000000800 */
[----:B------:R-:W-:Y:S01]  /*1bff0*/  VIADD R0, R7, 0x8 ;  /* 0x0000000807007836 */ /* 0x000fe20000000000 */
[----:B0-----:R-:W-:-:S04]  /*1c000*/  LEA R4, P2, R6, R2, 0x1 ;  /* 0x0000000206047211 */ /* 0x001fc800078408ff */
[C---:B------:R-:W-:Y:S01]  /*1c010*/  LEA.HI.X.SX32 R5, R6.reuse, R3, 0x1, P2 ;  /* 0x0000000306057211 */ /* 0x040fe200010f0eff */
[----:B------:R-:W-:Y:S01]  /*1c020*/  VIADD R6, R6, UR4 ;  /* 0x0000000406067c36 */ /* 0x000fe20008000000 */
[----:B------:R-:W-:Y:S01]  /*1c030*/  ULDC UR4, c[0x0][0x248] ;  /* 0x0000920000047ab9 */ /* 0x000fe20000000800 */
[----:B------:R-:W-:Y:S01]  /*1c040*/  ISETP.LT.AND P2, PT, R0, UR6, !P0 ;  /* 0x0000000600007c0c */ /* 0x000fe2000c741270 */
[----:B------:R-:W-:Y:S01]  /*1c050*/  ULDC UR6, c[0x0][0x248] ;  /* 0x0000920000067ab9 */ /* 0x000fe20000000800 */
[----:B------:R-:W-:Y:S01]  /*1c060*/  VIADD R0, R6, UR4 ;  /* 0x0000000406007c36 */ /* 0x000fe20008000000 */
[----:B------:R-:W-:Y:S01]  /*1c070*/  ULDC UR4, c[0x0][0x22c] ;  /* 0x00008b0000047ab9 */ /* 0x000fe20000000800 */
[----:B---3--:R-:W-:-:S05]  /*1c080*/  PRMT R252, R58, 0x7632, R252 ;  /* 0x000076323afc7816 */ /* 0x008fca00000000fc */
[----:B------:R0:W-:Y:S01]  /*1c090*/  @P3 STG.E.U16 desc[UR30][R4.64], R252 ;  /* 0x000000fc04003986 */ /* 0x0001e2000c10151e */
[----:B----4-:R-:W-:Y:S02]  /*1c0a0*/  PRMT R8, R57, 0x7632, R8 ;  /* 0x0000763239087816 */ /* 0x010fe40000000008 */
[----:B0-----:R-:W-:-:S04]  /*1c0b0*/  LEA R4, P3, R6, R2, 0x1 ;  /* 0x0000000206047211 */ /* 0x001fc800078608ff */
[----:B------:R-:W-:-:S05]  /*1c0c0*/  LEA.HI.X.SX32 R5, R6, R3, 0x1, P3 ;  /* 0x0000000306057211 */ /* 0x000fca00018f0eff */
[----:B------:R0:W-:Y:S01]  /*1c0d0*/  @P4 STG.E.U16 desc[UR30][R4.64], R57 ;  /* 0x0000003904004986 */ /* 0x0001e2000c10151e */
[C---:B------:R-:W-:Y:S01]  /*1c0e0*/  VIADD R6, R0.reuse, UR6 ;  /* 0x0000000600067c36 */ /* 0x040fe20008000000 */
[----:B------:R-:W-:Y:S01]  /*1c0f0*/  PRMT R9, R59, 0x7632, R9 ;  /* 0x000076323b097816 */ /* 0x000fe20000000009 */
[----:B------:R-:W-:Y:S01]  /*1c100*/  VIADD R252, R7, 0x9 ;  /* 0x0000000907fc7836 */ /* 0x000fe20000000000 */
[----:B------:R-:W-:Y:S01]  /*1c110*/  ULDC UR6, c[0x0][0x248] ;  /* 0x0000920000067ab9 */ /* 0x000fe20000000800 */
[C---:B0-----:R-:W-:Y:S01]  /*1c120*/  LEA R4, P4, R0.reuse, R2, 0x1 ;  /* 0x0000000200047211 */ /* 0x041fe200078808ff */
[----:B------:R-:W2:Y:S03]  /*1c130*/  LDL.LU R57, [R1] ;  /* 0x0000000001397983 */ /* 0x000ea60000300800 */
[----:B------:R-:W-:-:S05]  /*1c140*/  LEA.HI.X.SX32 R5, R0, R3, 0x1, P4 ;  /* 0x0000000300057211 */ /* 0x000fca00020f0eff */
[----:B------:R0:W-:Y:S02]  /*1c150*/  @P5 STG.E.U16 desc[UR30][R4.64], R8 ;  /* 0x0000000804005986 */ /* 0x0001e4000c10151e */
[----:B0-----:R-:W-:-:S04]  /*1c160*/  LEA R4, P5, R6, R2, 0x1 ;  /* 0x0000000206047211 */ /* 0x001fc800078a08ff */
[----:B------:R-:W-:-:S05]  /*1c170*/  LEA.HI.X.SX32 R5, R6, R3, 0x1, P5 ;  /* 0x0000000306057211 */ /* 0x000fca00028f0eff */
[----:B------:R0:W-:Y:S04]  /*1c180*/  @P6 STG.E.U16 desc[UR30][R4.64], R59 ;  /* 0x0000003b04006986 */ /* 0x0001e8000c10151e */
[----:B0-----:R-:W3:Y:S01]  /*1c190*/  LDL.LU R59, [R1+0x4] ;  /* 0x00000400013b7983 */ /* 0x001ee20000300800 */
[----:B------:R-:W-:Y:S01]  /*1c1a0*/  ISETP.LT.AND P3, PT, R252, UR4, !P0 ;  /* 0x00000004fc007c0c */ /* 0x000fe2000c761270 */
[----:B------:R-:W-:Y:S02]  /*1c1b0*/  ULDC UR4, c[0x0][0x248] ;  /* 0x0000920000047ab9 */ /* 0x000fe40000000800 */
[----:B------:R-:W-:Y:S01]  /*1c1c0*/  VIADD R14, R6, UR4 ;  /* 0x00000004060e7c36 */ /* 0x000fe20008000000 */
[----:B------:R-:W-:Y:S01]  /*1c1d0*/  ULDC UR4, c[0x0][0x248] ;  /* 0x0000920000047ab9 */ /* 0x000fe20000000800 */
[----:B------:R-:W-:Y:S01]  /*1c1e0*/  VIADD R8, R7, 0xb ;  /* 0x0000000b07087836 */ /* 0x000fe20000000000 */
[----:B------:R-:W4:Y:S01]  /*1c1f0*/  LDL.LU R61, [R1+0x8] ;  /* 0x00000800013d7983 */ /* 0x000f220000300800 */
[----:B------:R-:W-:Y:S01]  /*1c200*/  VIADD R252, R14, UR4 ;  /* 0x000000040efc7c36 */ /* 0x000fe20008000000 */
[----:B------:R-:W-:-:S03]  /*1c210*/  ULDC UR4, c[0x0][0x248] ;  /* 0x0000920000047ab9 */ /* 0x000fc60000000800 */
[----:B------:R-:W-:Y:S01]  /*1c220*/  VIADD R21, R252, UR4 ;  /* 0x00000004fc157c36 */ /* 0x000fe20008000000 */
[----:B------:R-:W-:Y:S02]  /*1c230*/  ULDC UR4, c[0x0][0x22c] ;  /* 0x00008b0000047ab9 */ /* 0x000fe40000000800 */
[----:B------:R-:W-:Y:S01]  /*1c240*/  ISETP.LT.AND P4, PT, R10, UR4, !P0 ;  /* 0x000000040a007c0c */ /* 0x000fe2000c781270 */
[----:B------:R-:W-:Y:S01]  /*1c250*/  VIADD R0, R21, UR6 ;  /* 0x0000000615007c36 */ /* 0x000fe20008000000 */
[----:B------:R-:W-:Y:S01]  /*1c260*/  ULDC UR4, c[0x0][0x248] ;  /* 0x0000920000047ab9 */ /* 0x000fe20000000800 */
[----:B------:R-:W-:Y:S02]  /*1c270*/  ULDC UR6, c[0x0][0x22c] ;  /* 0x00008b0000067ab9 */ /* 0x000fe40000000800 */
[----:B------:R-:W-:Y:S01]  /*1c280*/  VIADD R19, R0, UR4 ;  /* 0x0000000400137c36 */ /* 0x000fe20008000000 */
[----:B------:R-:W-:-:S03]  /*1c290*/  ULDC UR4, c[0x0][0x248] ;  /* 0x0000920000047ab9 */ /* 0x000fc60000000800 */
[----:B------:R-:W-:Y:S01]  /*1c2a0*/  VIADD R18, R19, UR4 ;  /* 0x0000000413127c36 */ /* 0x000fe20008000000 */
[----:B------:R-:W-:-:S03]  /*1c2b0*/  ULDC UR4, c[0x0][0x248] ;  /* 0x0000920000047ab9 */ /* 0x000fc60000000800 */
[----:B------:R-:W-:Y:S01]  /*1c2c0*/  VIADD R17, R18, UR4 ;  /* 0x0000000412117c36 */ /* 0x000fe20008000000 */
[----:B------:R-:W-:-:S03]  /*1c2d0*/  ULDC UR4, c[0x0][0x248] ;  /* 0x0000920000047ab9 */ /* 0x000fc60000000800 */
[----:B------:R-:W-:Y:S01]  /*1c2e0*/  VIADD R6, R17, UR4 ;  /* 0x0000000411067c36 */ /* 0x000fe20008000000 */
[----:B------:R-:W-:-:S03]  /*1c2f0*/  ULDC UR4, c[0x0][0x248] ;  /* 0x0000920000047ab9 */ /* 0x000fc60000000800 */
[----:B------:R-:W-:Y:S01]  /*1c300*/  VIADD R13, R6, UR4 ;  /* 0x00000004060d7c36 */ /* 0x000fe20008000000 */
[----:B------:R-:W-:Y:S01]  /*1c310*/  ULDC UR4, c[0x0][0x248] ;  /* 0x0000920000047ab9 */ /* 0x000fe20000000800 */
[----:B------:R-:W-:Y:S02]  /*1c320*/  ISETP.LT.AND P5, PT, R8, UR6, !P0 ;  /* 0x0000000608007c0c */ /* 0x000fe4000c7a1270 */
[----:B------:R-:W-:Y:S01]  /*1c330*/  VIADD R12, R13, UR4 ;  /* 0x000000040d0c7c36 */ /* 0x000fe20008000000 */
[-C--:B------:R-:W-:Y:S01]  /*1c340*/  LEA R4, P6, R14, R2.reuse, 0x1 ;  /* 0x000000020e047211 */ /* 0x080fe200078c08ff */
[----:B------:R-:W-:Y:S01]  /*1c350*/  ULDC UR4, c[0x0][0x248] ;  /* 0x0000920000047ab9 */ /* 0x000fe20000000800 */
[----:B------:R-:W-:Y:S01]  /*1c360*/  VIADD R8, R7, 0xc ;  /* 0x0000000c07087836 */ /* 0x000fe20000000000 */
[----:B------:R-:W-:Y:S01]  /*1c370*/  ULDC UR6, c[0x0][0x22c] ;  /* 0x00008b0000067ab9 */ /* 0x000fe20000000800 */
[----:B------:R-:W-:Y:S01]  /*1c380*/  VIADD R10, R12, UR4 ;  /* 0x000000040c0a7c36 */ /* 0x000fe20008000000 */
[----:B------:R-:W-:Y:S01]  /*1c390*/  LEA.HI.X.SX32 R5, R14, R3, 0x1, P6 ;  /* 0x000000030e057211 */ /* 0x000fe200030f0eff */
[----:B------:R-:W-:Y:S01]  /*1c3a0*/  ULDC UR4, c[0x0][0x248] ;  /* 0x0000920000047ab9 */ /* 0x000fe20000000800 */
[----:B------:R-:W-:Y:S01]  /*1c3b0*/  ISETP.LT.AND P6, PT, R8, UR6, !P0 ;  /* 0x0000000608007c0c */ /* 0x000fe2000c7c1270 */
[----:B------:R-:W-:Y:S01]  /*1c3c0*/  VIADD R8, R10, UR4 ;  /* 0x000000040a087c36 */ /* 0x000fe20008000000 */
[----:B------:R-:W-:Y:S01]  /*1c3d0*/  ULDC UR4, c[0x0][0x248] ;  /* 0x0000920000047ab9 */ /* 0x000fe20000000800 */
[----:B------:R0:W-:Y:S01]  /*1c3e0*/  @P1 STG.E.U16 desc[UR30][R4.64], R9 ;  /* 0x0000000904001986 */ /* 0x0001e2000c10151e */
[----:B------:R-:W-:Y:S01]  /*1c3f0*/  ULDC UR6, c[0x0][0x248] ;  /* 0x0000920000067ab9 */ /* 0x000fe20000000800 */
[----:B0-----:R-:W-:Y:S01]  /*1c400*/  VIADD R9, R8, UR4 ;  /* 0x0000000408097c36 */ /* 0x001fe20008000000 */
[----:B------:R-:W-:Y:S01]  /*1c410*/  LEA R4, P1, R252, R2, 0x1 ;  /* 0x00000002fc047211 */ /* 0x000fe200078208ff */
[----:B------:R-:W-:-:S02]  /*1c420*/  ULDC UR4, c[0x0][0x248] ;  /* 0x0000920000047ab9 */ /* 0x000fc40000000800 */
[----:B------:R-:W-:Y:S01]  /*1c430*/  VIADD R14, R9, UR4 ;  /* 0x00000004090e7c36 */ /* 0x000fe20008000000 */
[----:B------:R-:W-:Y:S01]  /*1c440*/  LEA.HI.X.SX32 R5, R252, R3, 0x1, P1 ;  /* 0x00000003fc057211 */ /* 0x000fe200008f0eff */
[----:B------:R-:W-:Y:S02]  /*1c450*/  ULDC UR4, c[0x0][0x22c] ;  /* 0x00008b0000047ab9 */ /* 0x000fe40000000800 */
[----:B------:R-:W-:Y:S01]  /*1c460*/  VIADD R15, R14, UR6 ;  /* 0x000000060e0f7c36 */ /* 0x000fe20008000000 */
[----:B------:R-:W-:Y:S01]  /*1c470*/  ISETP.LT.AND P1, PT, R16, UR4, !P0 ;  /* 0x0000000410007c0c */ /* 0x000fe2000c721270 */
[----:B------:R-:W-:Y:S01]  /*1c480*/  ULDC UR4, c[0x0][0x248] ;  /* 0x0000920000047ab9 */ /* 0x000fe20000000800 */
[----:B------:R-:W-:Y:S01]  /*1c490*/  VIADD R252, R7, 0xe ;  /* 0x0000000e07fc7836 */ /* 0x000fe20000000000 */
[----:B------:R-:W-:Y:S01]  /*1c4a0*/  ULDC UR6, c[0x0][0x248] ;  /* 0x0000920000067ab9 */ /* 0x000fe20000000800 */
[----:B------:R-:W-:Y:S01]  /*1c4b0*/  VIADD R16, R15, UR4 ;  /* 0x000000040f107c36 */ /* 0x000fe20008000000 */
[----:B------:R-:W-:-:S03]  /*1c4c0*/  ULDC UR4, c[0x0][0x248] ;  /* 0x0000920000047ab9 */ /* 0x000fc60000000800 */
[----:B------:R-:W-:Y:S01]  /*1c4d0*/  VIADD R60, R16, UR4 ;  /* 0x00000004103c7c36 */ /* 0x000fe20008000000 */
[----:B------:R-:W-:-:S03]  /*1c4e0*/  ULDC UR4, c[0x0][0x248] ;  /* 0x0000920000047ab9 */ /* 0x000fc60000000800 */
[----:B------:R-:W-:Y:S01]  /*1c4f0*/  VIADD R58, R60, UR4 ;  /* 0x000000043c3a7c36 */ /* 0x000fe20008000000 */
[----:B------:R-:W-:Y:S01]  /*1c500*/  ULDC UR4, c[0x0][0x22c] ;  /* 0x00008b0000047ab9 */ /* 0x000fe20000000800 */
[----:B--2---:R0:W-:Y:S01]  /*1c510*/  @P2 STG.E.U16 desc[UR30][R4.64], R57 ;  /* 0x0000003904002986 */ /* 0x0041e2000c10151e */
[----:B------:R-:W-:Y:S02]  /*1c520*/  PRMT R20, R57, 0x7632, R20 ;  /* 0x0000763239147816 */ /* 0x000fe40000000014 */
[----:B0-----:R-:W-:-:S04]  /*1c530*/  LEA R4, P2, R21, R2, 0x1 ;  /* 0x0000000215047211 */ /* 0x001fc800078408ff */
[----:B------:R-:W-:Y:S02]  /*1c540*/  LEA.HI.X.SX32 R5, R21, R3, 0x1, P2 ;  /* 0x0000000315057211 */ /* 0x000fe400010f0eff */
[----:B------:R-:W-:-:S03]  /*1c550*/  ISETP.LT.AND P2, PT, R252, UR4, !P0 ;  /* 0x00000004fc007c0c */ /* 0x000fc6000c741270 */
[----:B------:R0:W-:Y:S01]  /*1c560*/  @P3 STG.E.U16 desc[UR30][R4.64], R20 ;  /* 0x0000001404003986 */ /* 0x0001e2000c10151e */
[----:B------:R-:W-:Y:S01]  /*1c570*/  VIADD R252, R7, 0xf ;  /* 0x0000000f07fc7836 */ /* 0x000fe20000000000 */
[----:B------:R-:W-:Y:S01]  /*1c580*/  ULDC UR4, c[0x0][0x248] ;  /* 0x0000920000047ab9 */ /* 0x000fe20000000800 */
[----:B------:R-:W-:Y:S01]  /*1c590*/  VIADD R57, R58, UR6 ;  /* 0x000000063a397c36 */ /* 0x000fe20008000000 */
[----:B------:R-:W-:Y:S01]  /*1c5a0*/  ULDC UR6, c[0x0][0x22c] ;  /* 0x00008b0000067ab9 */ /* 0x000fe20000000800 */
[----:B0-----:R-:W-:-:S04]  /*1c5b0*/  LEA R4, P3, R0, R2, 0x1 ;  /* 0x0000000200047211 */ /* 0x001fc800078608ff */
[----:B------:R-:W-:Y:S02]  /*1c5c0*/  LEA.HI.X.SX32 R5, R0, R3, 0x1, P3 ;  /* 0x0000000300057211 */ /* 0x000fe400018f0eff */
[----:B------:R-:W-:Y:S01]  /*1c5d0*/  ISETP.LT.AND P3, PT, R252, UR6, !P0 ;  /* 0x00000006fc007c0c */ /* 0x000fe2000c761270 */
[----:B------:R-:W-:Y:S01]  /*1c5e0*/  VIADD R55, R57, UR4 ;  /* 0x0000000439377c36 */ /* 0x000fe20008000000 */
[----:B---3--:R-:W-:Y:S01]  /*1c5f0*/  PRMT R252, R59, 0x7632, R252 ;  /* 0x000076323bfc7816 */ /* 0x008fe200000000fc */
[----:B------:R0:W-:Y:S01]  /*1c600*/  @P4 STG.E.U16 desc[UR30][R4.64], R59 ;  /* 0x0000003b04004986 */ /* 0x0001e2000c10151e */
[----:B------:R-:W-:Y:S01]  /*1c610*/  ULDC UR4, c[0x0][0x248] ;  /* 0x0000920000047ab9 */ /* 0x000fe20000000800 */
[----:B------:R-:W-:Y:S01]  /*1c620*/  VIADD R0, R7, 0x10 ;  /* 0x0000001007007836 */ /* 0x000fe20000000000 */
[----:B------:R-:W-:Y:S01]  /*1c630*/  ULDC UR6, c[0x0][0x22c] ;  /* 0x00008b0000067ab9 */ /* 0x000fe20000000800 */
[----:B0-----:R-:W2:Y:S01]  /*1c640*/  LDL.LU R59, [R1+0xc] ;  /* 0x00000c00013b7983 */ /* 0x001ea20000300800 */
        /* <DEDUP_REMOVED lines=10> */
[----:B------:R-:W-:Y:S02]  /*1c6f0*/  LEA R4, P4, R19, R2, 0x1 ;  /* 0x0000000213047211 */ /* 0x000fe400078808ff */
[----:B------:R-:W-:Y:S01]  /*1c700*/  VIADD R45, R47, UR4 ;  /* 0x000000042f2d7c36 */ /* 0x000fe20008000000 */
[----:B------:R-:W-:Y:S01]  /*1c710*/  ULDC UR4, c[0x0][0x248] ;  /* 0x0000920000047ab9 */ /* 0x000fe20000000800 */
[----:B------:R-:W-:Y:S02]  /*1c720*/  LEA.HI.X.SX32 R5, R19, R3, 0x1, P4 ;  /* 0x0000000313057211 */ /* 0x000fe400020f0eff */
[----:B------:R-:W-:Y:S01]  /*1c730*/  VIADD R44, R45, UR4 ;  /* 0x000000042d2c7c36 */ /* 0x000fe20008000000 */
[----:B------:R-:W-:-:S03]  /*1c740*/  ULDC UR4, c[0x0][0x248] ;  /* 0x0000920000047ab9 */ /* 0x000fc60000000800 */
[----:B------:R-:W-:Y:S01]  /*1c750*/  VIADD R32, R44, UR4 ;  /* 0x000000042c207c36 */ /* 0x000fe20008000000 */
[----:B------:R-:W-:Y:S01]  /*1c760*/  ULDC UR4, c[0x0][0x248] ;  /* 0x0000920000047ab9 */ /* 0x000fe20000000800 */
[----:B------:R-:W-:Y:S01]  /*1c770*/  ISETP.LT.AND P4, PT, R0, UR6, !P0 ;  /* 0x0000000600007c0c */ /* 0x000fe2000c781270 */
[----:B------:R0:W-:Y:S01]  /*1c780*/  @P5 STG.E.U16 desc[UR30][R4.64], R252 ;  /* 0x000000fc04005986 */ /* 0x0001e2000c10151e */
[----:B------:R-:W-:Y:S01]  /*1c790*/  VIADD R43, R32, UR4 ;  /* 0x00000004202b7c36 */ /* 0x000fe20008000000 */
[----:B------:R-:W-:Y:S01]  /*1c7a0*/  ULDC UR6, c[0x0][0x248] ;  /* 0x0000920000067ab9 */ /* 0x000fe20000000800 */
[----:B------:R-:W-:Y:S01]  /*1c7b0*/  VIADD R0, R7, 0x11 ;  /* 0x0000001107007836 */ /* 0x000fe20000000000 */
[----:B------:R-:W-:Y:S01]  /*1c7c0*/  ULDC UR4, c[0x0][0x22c] ;  /* 0x00008b0000047ab9 */ /* 0x000fe20000000800 */
[----:B------:R-:W-:Y:S01]  /*1c7d0*/  VIADD R42, R43, UR6 ;  /* 0x000000062b2a7c36 */ /* 0x000fe20008000000 */
[----:B------:R-:W-:Y:S01]  /*1c7e0*/  ULDC UR6, c[0x0][0x248] ;  /* 0x0000920000067ab9 */ /* 0x000fe20000000800 */
[----:B0-----:R-:W-:-:S04]  /*1c7f0*/  LEA R4, P5, R18, R2, 0x1 ;  /* 0x0000000212047211 */ /* 0x001fc800078a08ff */
[----:B------:R-:W-:Y:S02]  /*1c800*/  LEA.HI.X.SX32 R5, R18, R3, 0x1, P5 ;  /* 0x0000000312057211 */ /* 0x000fe400028f0eff */
[----:B------:R-:W-:Y:S01]  /*1c810*/  ISETP.LT.AND P5, PT, R0, UR4, !P0 ;  /* 0x0000000400007c0c */ /* 0x000fe2000c7a1270 */
[----:B------:R-:W-:Y:S02]  /*1c820*/  ULDC UR4, c[0x0][0x248] ;  /* 0x0000920000047ab9 */ /* 0x000fe40000000800 */
[----:B------:R-:W-:Y:S01]  /*1c830*/  VIADD R41, R42, UR4 ;  /* 0x000000042a297c36 */ /* 0x000fe20008000000 */
[----:B------:R-:W-:-:S03]  /*1c840*/  ULDC UR4, c[0x0][0x248] ;  /* 0x0000920000047ab9 */ /* 0x000fc60000000800 */
[----:B------:R-:W-:Y:S01]  /*1c850*/  VIADD R40, R41, UR4 ;  /* 0x0000000429287c36 */ /* 0x000fe20008000000 */
[----:B------:R-:W-:Y:S01]  /*1c860*/  ULDC UR4, c[0x0][0x248] ;  /* 0x0000920000047ab9 */ /* 0x000fe20000000800 */
[----:B----4-:R0:W-:Y:S01]  /*1c870*/  @P6 STG.E.U16 desc[UR30][R4.64], R61 ;  /* 0x0000003d04006986 */ /* 0x0101e2000c10151e */
[----:B------:R-:W-:Y:S02]  /*1c880*/  VIADD R0, R7, 0x12 ;  /* 0x0000001207007836 */ /* 0x000fe40000000000 */
[----:B------:R-:W-:Y:S01]  /*1c890*/  VIADD R39, R40, UR4 ;  /* 0x0000000428277c36 */ /* 0x000fe20008000000 */
[----:B------:R-:W-:-:S03]  /*1c8a0*/  ULDC UR4, c[0x0][0x22c] ;  /* 0x00008b0000047ab9 */ /* 0x000fc60000000800 */
[----:B------:R-:W-:Y:S01]  /*1c8b0*/  VIADD R38, R39, UR6 ;  /* 0x0000000627267c36 */ /* 0x000fe20008000000 */
[----:B------:R-:W-:Y:S01]  /*1c8c0*/  PRMT R252, R61, 0x7632, R252 ;  /* 0x000076323dfc7816 */ /* 0x000fe200000000fc */
        /* <DEDUP_REMOVED lines=13> */
[----:B------:R0:W-:Y:S02]  /*1c9a0*/  @P1 STG.E.U16 desc[UR30][R4.64], R252 ;  /* 0x000000fc04001986 */ /* 0x0001e4000c10151e */
[----:B------:R-:W-:Y:S01]  /*1c9b0*/  VIADD R33, R34, UR4 ;  /* 0x0000000422217c36 */ /* 0x000fe20008000000 */
[----:B------:R-:W-:-:S03]  /*1c9c0*/  ULDC UR4, c[0x0][0x248] ;  /* 0x0000920000047ab9 */ /* 0x000fc60000000800 */
[----:B------:R-:W-:Y:S01]  /*1c9d0*/  VIADD R18, R33, UR4 ;  /* 0x0000000421127c36 */ /* 0x000fe20008000000 */
[----:B------:R-:W-:Y:S01]  /*1c9e0*/  ULDC UR4, c[0x0][0x248] ;  /* 0x0000920000047ab9 */ /* 0x000fe20000000800 */
[----:B0-----:R-:W-:-:S04]  /*1c9f0*/  LEA R4, P1, R6, R2, 0x1 ;  /* 0x0000000206047211 */ /* 0x001fc800078208ff */
[----:B------:R-:W-:Y:S01]  /*1ca00*/  LEA.HI.X.SX32 R5, R6, R3, 0x1, P1 ;  /* 0x0000000306057211 */ /* 0x000fe200008f0eff */
[----:B------:R-:W-:Y:S02]  /*1ca10*/  VIADD R0, R7, 0x13 ;  /* 0x0000001307007836 */ /* 0x000fe40000000000 */
[----:B------:R-:W-:Y:S01]  /*1ca20*/  VIADD R31, R18, UR4 ;  /* 0x00000004121f7c36 */ /* 0x000fe20008000000 */
[----:B------:R-:W-:Y:S02]  /*1ca30*/  ULDC UR4, c[0x0][0x248] ;  /* 0x0000920000047ab9 */ /* 0x000fe40000000800 */
[----:B------:R-:W-:Y:S01]  /*1ca40*/  ISETP.LT.AND P1, PT, R0, UR6, !P0 ;  /* 0x0000000600007c0c */ /* 0x000fe2000c721270 */
[----:B------:R-:W-:Y:S01]  /*1ca50*/  VIADD R30, R31, UR4 ;  /* 0x000000041f1e7c36 */ /* 0x000fe20008000000 */
[----:B------:R-:W-:Y:S01]  /*1ca60*/  ULDC UR4, c[0x0][0x248] ;  /* 0x0000920000047ab9 */ /* 0x000fe20000000800 */
[----:B------:R-:W-:Y:S01]  /*1ca70*/  VIADD R0, R7, 0x14 ;  /* 0x0000001407007836 */ /* 0x000fe20000000000 */
[----:B------:R-:W-:Y:S01]  /*1ca80*/  ULDC UR6, c[0x0][0x22c] ;  /* 0x00008b0000067ab9 */ /* 0x000fe20000000800 */
[----:B------:R-:W-:Y:S01]  /*1ca90*/  VIADD R29, R30, UR4 ;  /* 0x000000041e1d7c36 */ /* 0x000fe20008000000 */
[----:B------:R-:W-:-:S03]  /*1caa0*/  ULDC UR4, c[0x0][0x248] ;  /* 0x0000920000047ab9 */ /* 0x000fc60000000800 */
[----:B------:R-:W-:Y:S01]  /*1cab0*/  VIADD R28, R29, UR4 ;  /* 0x000000041d1c7c36 */ /* 0x000fe20008000000 */
[----:B------:R-:W-:Y:S01]  /*1cac0*/  ULDC UR4, c[0x0][0x22c] ;  /* 0x00008b0000047ab9 */ /* 0x000fe20000000800 */
[----:B------:R-:W-:Y:S02]  /*1cad0*/  PRMT R56, R251, 0x7632, R56 ;  /* 0x00007632fb387816 */ /* 0x000fe40000000038 */
[----:B------:R-:W-:Y:S01]  /*1cae0*/  PRMT R53, R64, 0x7632, R53 ;  /* 0x0000763240357816 */ /* 0x000fe20000000035 */
[----:B--2---:R0:W-:Y:S01]  /*1caf0*/  @P2 STG.E.U16 desc[UR30][R4.64], R59 ;  /* 0x0000003b04002986 */ /* 0x0041e2000c10151e */
[----:B------:R-:W-:Y:S02]  /*1cb00*/  PRMT R6, R59, 0x7632, R6 ;  /* 0x000076323b067816 */ /* 0x000fe40000000006 */
[----:B0-----:R-:W-:-:S04]  /*1cb10*/  LEA R4, P2, R13, R2, 0x1 ;  /* 0x000000020d047211 */ /* 0x001fc800078408ff */
[----:B------:R-:W-:Y:S02]  /*1cb20*/  LEA.HI.X.SX32 R5, R13, R3, 0x1, P2 ;  /* 0x000000030d057211 */ /* 0x000fe400010f0eff */
[----:B------:R-:W-:Y:S01]  /*1cb30*/  ISETP.LT.AND P2, PT, R0, UR6, !P0 ;  /* 0x0000000600007c0c */ /* 0x000fe2000c741270 */
[----:B------:R-:W-:Y:S01]  /*1cb40*/  VIADD R0, R7, 0x15 ;  /* 0x0000001507007836 */ /* 0x000fe20000000000 */
[----:B------:R-:W-:Y:S01]  /*1cb50*/  ULDC UR6, c[0x0][0x248] ;  /* 0x0000920000067ab9 */ /* 0x000fe20000000800 */
[----:B------:R0:W-:Y:S01]  /*1cb60*/  @P3 STG.E.U16 desc[UR30][R4.64], R6 ;  /* 0x0000000604003986 */ /* 0x0001e2000c10151e */
        /* <DEDUP_REMOVED lines=10> */
[----:B------:R0:W-:Y:S01]  /*1cc10*/  @P4 STG.E.U16 desc[UR30][R4.64], R248 ;  /* 0x000000f804004986 */ /* 0x0001e2000c10151e */
        /* <DEDUP_REMOVED lines=14> */
[----:B------:R-:W-:Y:S02]  /*1cd00*/  PRMT R248, R248, 0x7632, R248 ;  /* 0x00007632f8f87816 */ /* 0x000fe400000000f8 */
[----:B------:R-:W-:Y:S01]  /*1cd10*/  VIADD R13, R19, UR4 ;  /* 0x00000004130d7c36 */ /* 0x000fe20008000000 */
[----:B------:R-:W-:-:S03]  /*1cd20*/  ULDC UR4, c[0x0][0x248] ;  /* 0x0000920000047ab9 */ /* 0x000fc60000000800 */
[----:B------:R-:W-:Y:S01]  /*1cd30*/  VIADD R10, R13, UR4 ;  /* 0x000000040d0a7c36 */ /* 0x000fe20008000000 */
[----:B------:R0:W-:Y:S01]  /*1cd40*/  @P5 STG.E.U16 desc[UR30][R4.64], R248 ;  /* 0x000000f804005986 */ /* 0x0001e2000c10151e */
[----:B------:R-:W-:Y:S02]  /*1cd50*/  ULDC UR4, c[0x0][0x248] ;  /* 0x0000920000047ab9 */ /* 0x000fe40000000800 */
[----:B------:R-:W-:Y:S01]  /*1cd60*/  VIADD R12, R10, UR4 ;  /* 0x000000040a0c7c36 */ /* 0x000fe20008000000 */
[----:B------:R-:W-:Y:S01]  /*1cd70*/  ULDC UR4, c[0x0][0x248] ;  /* 0x0000920000047ab9 */ /* 0x000fe20000000800 */
[----:B0-----:R-:W-:-:S04]  /*1cd80*/  LEA R4, P5, R8, R2, 0x1 ;  /* 0x0000000208047211 */ /* 0x001fc800078a08ff */
[----:B------:R-:W-:Y:S01]  /*1cd90*/  LEA.HI.X.SX32 R5, R8, R3, 0x1, P5 ;  /* 0x0000000308057211 */ /* 0x000fe200028f0eff */
[----:B------:R-:W-:Y:S01]  /*1cda0*/  VIADD R8, R12, UR4 ;  /* 0x000000040c087c36 */ /* 0x000fe20008000000 */
[----:B------:R-:W-:Y:S01]  /*1cdb0*/  ULDC UR4, c[0x0][0x248] ;  /* 0x0000920000047ab9 */ /* 0x000fe20000000800 */
[C---:B------:R-:W-:Y:S02]  /*1cdc0*/  VIADD R0, R7.reuse, 0x17 ;  /* 0x0000001707007836 */ /* 0x040fe40000000000 */
[----:B------:R-:W-:Y:S01]  /*1cdd0*/  VIADD R252, R8, UR4 ;  /* 0x0000000408fc7c36 */ /* 0x000fe20008000000 */
[----:B------:R0:W-:Y:S01]  /*1cde0*/  @P6 STG.E.U16 desc[UR30][R4.64], R249 ;  /* 0x000000f904006986 */ /* 0x0001e2000c10151e */
[----:B------:R-:W-:Y:S01]  /*1cdf0*/  ULDC UR4, c[0x0][0x248] ;  /* 0x0000920000047ab9 */ /* 0x000fe20000000800 */
[----:B------:R-:W-:Y:S01]  /*1ce00*/  ISETP.LT.AND P5, PT, R0, UR6, !P0 ;  /* 0x0000000600007c0c */ /* 0x000fe2000c7a1270 */
[----:B------:R-:W-:Y:S01]  /*1ce10*/  VIADD R0, R7, 0x18 ;  /* 0x0000001807007836 */ /* 0x000fe20000000000 */
[----:B------:R-:W-:Y:S01]  /*1ce20*/  ULDC UR6, c[0x0][0x22c] ;  /* 0x00008b0000067ab9 */ /* 0x000fe20000000800 */
[----:B0-----:R-:W-:Y:S01]  /*1ce30*/  LEA R4, P6, R9, R2, 0x1 ;  /* 0x0000000209047211 */ /* 0x001fe200078c08ff */
[----:B------:R-:W-:Y:S01]  /*1ce40*/  VIADD R249, R252, UR4 ;  /* 0x00000004fcf97c36 */ /* 0x000fe20008000000 */
[----:B------:R-:W-:-:S02]  /*1ce50*/  ULDC UR4, c[0x0][0x248] ;  /* 0x0000920000047ab9 */ /* 0x000fc40000000800 */
[----:B------:R-:W-:Y:S01]  /*1ce60*/  LEA.HI.X.SX32 R5, R9, R3, 0x1, P6 ;  /* 0x0000000309057211 */ /* 0x000fe200030f0eff */
[----:B------:R-:W-:Y:S01]  /*1ce70*/  VIADD R248, R249, UR4 ;  /* 0x00000004f9f87c36 */ /* 0x000fe20008000000 */
[----:B------:R-:W-:Y:S01]  /*1ce80*/  ULDC UR4, c[0x0][0x248] ;  /* 0x0000920000047ab9 */ /* 0x000fe20000000800 */
[----:B------:R-:W-:Y:S02]  /*1ce90*/  VIADD R9, R7, 0x19 ;  /* 0x0000001907097836 */ /* 0x000fe40000000000 */
[----:B------:R0:W-:Y:S01]  /*1cea0*/  @P1 STG.E.U16 desc[UR30][R4.64], R6 ;  /* 0x0000000604001986 */ /* 0x0001e2000c10151e */
[----:B------:R-:W-:Y:S01]  /*1ceb0*/  ISETP.LT.AND P6, PT, R0, UR6, !P0 ;  /* 0x0000000600007c0c */ /* 0x000fe2000c7c1270 */
[----:B------:R-:W-:Y:S01]  /*1cec0*/  ULDC UR6, c[0x0][0x248] ;  /* 0x0000920000067ab9 */ /* 0x000fe20000000800 */
[----:B0-----:R-:W-:Y:S01]  /*1ced0*/  LEA R4, P1, R14, R2, 0x1 ;  /* 0x000000020e047211 */ /* 0x001fe200078208ff */
[----:B------:R-:W-:Y:S01]  /*1cee0*/  VIADD R6, R248, UR4 ;  /* 0x00000004f8067c36 */ /* 0x000fe20008000000 */
[----:B------:R-:W-:-:S02]  /*1cef0*/  ULDC UR4, c[0x0][0x22c] ;  /* 0x00008b0000047ab9 */ /* 0x000fc40000000800 */
[----:B------:R-:W-:Y:S01]  /*1cf00*/  LEA.HI.X.SX32 R5, R14, R3, 0x1, P1 ;  /* 0x000000030e057211 */ /* 0x000fe200008f0eff */
[----:B------:R-:W-:Y:S01]  /*1cf10*/  VIADD R0, R6, UR6 ;  /* 0x0000000606007c36 */ /* 0x000fe20008000000 */
[----:B------:R-:W-:Y:S01]  /*1cf20*/  ISETP.LT.AND P1, PT, R9, UR4, !P0 ;  /* 0x0000000409007c0c */ /* 0x000fe2000c721270 */
[----:B------:R-:W-:Y:S01]  /*1cf30*/  ULDC UR4, c[0x0][0x248] ;  /* 0x0000920000047ab9 */ /* 0x000fe20000000800 */
[----:B------:R-:W-:Y:S01]  /*1cf40*/  VIADD R14, R7, 0x1a ;  /* 0x0000001a070e7836 */ /* 0x000fe20000000000 */
[----:B------:R0:W-:Y:S01]  /*1cf50*/  @P2 STG.E.U16 desc[UR30][R4.64], R250 ;  /* 0x000000fa04002986 */ /* 0x0001e2000c10151e */
[----:B------:R-:W-:Y:S01]  /*1cf60*/  VIADD R9, R0, UR4 ;  /* 0x0000000400097c36 */ /* 0x000fe20008000000 */
[----:B------:R-:W-:Y:S01]  /*1cf70*/  ULDC UR4, c[0x0][0x248] ;  /* 0x0000920000047ab9 */ /* 0x000fe20000000800 */
[----:B------:R-:W-:Y:S02]  /*1cf80*/  ULDC UR6, c[0x0][0x248] ;  /* 0x0000920000067ab9 */ /* 0x000fe40000000800 */
[----:B0-----:R-:W-:Y:S01]  /*1cf90*/  VIADD R250, R9, UR4 ;  /* 0x0000000409fa7c36 */ /* 0x001fe20008000000 */
[----:B------:R-:W-:Y:S01]  /*1cfa0*/  ULDC UR4, c[0x0][0x248] ;  /* 0x0000920000047ab9 */ /* 0x000fe20000000800 */
[----:B------:R-:W-:-:S02]  /*1cfb0*/  LEA R4, P2, R15, R2, 0x1 ;  /* 0x000000020f047211 */ /* 0x000fc400078408ff */
[----:B------:R-:W-:Y:S01]  /*1cfc0*/  VIADD R26, R250, UR4 ;  /* 0x00000004fa1a7c36 */ /* 0x000fe20008000000 */
[----:B------:R-:W-:Y:S01]  /*1cfd0*/  ULDC UR4, c[0x0][0x22c] ;  /* 0x00008b0000047ab9 */ /* 0x000fe20000000800 */
[----:B------:R-:W-:Y:S02]  /*1cfe0*/  LEA.HI.X.SX32 R5, R15, R3, 0x1, P2 ;  /* 0x000000030f057211 */ /* 0x000fe400010f0eff */
[----:B------:R-:W-:Y:S01]  /*1cff0*/  VIADD R21, R26, UR6 ;  /* 0x000000061a157c36 */ /* 0x000fe20008000000 */
[----:B------:R-:W-:Y:S01]  /*1d000*/  ISETP.LT.AND P2, PT, R14, UR4, !P0 ;  /* 0x000000040e007c0c */ /* 0x000fe2000c741270 */
[----:B------:R-:W-:Y:S01]  /*1d010*/  ULDC UR4, c[0x0][0x248] ;  /* 0x0000920000047ab9 */ /* 0x000fe20000000800 */
[----:B------:R0:W-:Y:S01]  /*1d020*/  @P3 STG.E.U16 desc[UR30][R4.64], R11 ;  /* 0x0000000b04003986 */ /* 0x0001e2000c10151e */
[----:B------:R-:W-:Y:S01]  /*1d030*/  VIADD R15, R21, UR4 ;  /* 0x00000004150f7c36 */ /* 0x000fe20008000000 */
[----:B------:R-:W-:Y:S01]  /*1d040*/  ULDC UR4, c[0x0][0x248] ;  /* 0x0000920000047ab9 */ /* 0x000fe20000000800 */
[----:B------:R-:W-:-:S02]  /*1d050*/  ULDC UR6, c[0x0][0x22c] ;  /* 0x00008b0000067ab9 */ /* 0x000fc40000000800 */
[----:B------:R-:W-:Y:S01]  /*1d060*/  VIADD R14, R15, UR4 ;  /* 0x000000040f0e7c36 */ /* 0x000fe20008000000 */
[----:B------:R-:W-:-:S03]  /*1d070*/  ULDC UR4, c[0x0][0x248] ;  /* 0x0000920000047ab9 */ /* 0x000fc60000000800 */
[----:B------:R-:W-:Y:S01]  /*1d080*/  VIADD R17, R14, UR4 ;  /* 0x000000040e117c36 */ /* 0x000fe20008000000 */
[----:B------:R-:W-:Y:S01]  /*1d090*/  ULDC UR4, c[0x0][0x248] ;  /* 0x0000920000047ab9 */ /* 0x000fe20000000800 */
[----:B0-----:R-:W-:Y:S01]  /*1d0a0*/  LEA R4, P3, R16, R2, 0x1 ;  /* 0x0000000210047211 */ /* 0x001fe200078608ff */
[----:B------:R-:W-:-:S03]  /*1d0b0*/  VIADD R11, R7, 0x1b ;  /* 0x0000001b070b7836 */ /* 0x000fc60000000000 */
[----:B------:R-:W-:Y:S01]  /*1d0c0*/  LEA.HI.X.SX32 R5, R16, R3, 0x1, P3 ;  /* 0x0000000310057211 */ /* 0x000fe200018f0eff */
[----:B------:R-:W-:Y:S01]  /*1d0d0*/  VIADD R16, R17, UR4 ;  /* 0x0000000411107c36 */ /* 0x000fe20008000000 */
[----:B------:R-:W-:Y:S01]  /*1d0e0*/  ULDC UR4, c[0x0][0x248] ;  /* 0x0000920000047ab9 */ /* 0x000fe20000000800 */
[----:B------:R-:W-:Y:S01]  /*1d0f0*/  ISETP.LT.AND P3, PT, R11, UR6, !P0 ;  /* 0x000000060b007c0c */ /* 0x000fe2000c761270 */
        /* <DEDUP_REMOVED lines=12> */
[----:B------:R-:W-:-:S03]  /*1d1c0*/  ULDC UR4, c[0x0][0x248] ;  /* 0x0000920000047ab9 */ /* 0x000fc60000000800 */
[----:B------:R-:W-:Y:S01]  /*1d1d0*/  VIADD R130, R131, UR4 ;  /* 0x0000000483827c36 */ /* 0x000fe20008000000 */
[----:B------:R-:W-:Y:S01]  /*1d1e0*/  ULDC UR4, c[0x0][0x248] ;  /* 0x0000920000047ab9 */ /* 0x000fe20000000800 */
[----:B------:R0:W-:Y:S01]  /*1d1f0*/  @P5 STG.E.U16 desc[UR30][R4.64], R56 ;  /* 0x0000003804005986 */ /* 0x0001e2000c10151e */
[----:B------:R-:W-:Y:S01]  /*1d200*/  ISETP.LT.AND P4, PT, R59, UR6, !P0 ;  /* 0x000000063b007c0c */ /* 0x000fe2000c781270 */
[----:B------:R-:W-:Y:S01]  /*1d210*/  VIADD R114, R130, UR4 ;  /* 0x0000000482727c36 */ /* 0x000fe20008000000 */
[----:B------:R-:W-:Y:S01]  /*1d220*/  ULDC UR6, c[0x0][0x248] ;  /* 0x0000920000067ab9 */ /* 0x000fe20000000800 */
[----:B------:R-:W-:Y:S02]  /*1d230*/  ULDC UR4, c[0x0][0x22c] ;  /* 0x00008b0000047ab9 */ /* 0x000fe40000000800 */
[----:B------:R-:W-:Y:S01]  /*1d240*/  VIADD R139, R114, UR6 ;  /* 0x00000006728b7c36 */ /* 0x000fe20008000000 */
[----:B------:R-:W-:Y:S01]  /*1d250*/  ULDC UR6, c[0x0][0x248] ;  /* 0x0000920000067ab9 */ /* 0x000fe20000000800 */
[----:B0-----:R-:W-:Y:S01]  /*1d260*/  LEA R4, P5, R58, R2, 0x1 ;  /* 0x000000023a047211 */ /* 0x001fe200078a08ff */
[----:B------:R-:W-:-:S03]  /*1d270*/  VIADD R56, R7, 0x1d ;  /* 0x0000001d07387836 */ /* 0x000fc60000000000 */
[----:B------:R-:W-:Y:S02]  /*1d280*/  LEA.HI.X.SX32 R5, R58, R3, 0x1, P5 ;  /* 0x000000033a057211 */ /* 0x000fe400028f0eff */
[----:B------:R-:W-:Y:S01]  /*1d290*/  ISETP.LT.AND P5, PT, R56, UR4, !P0 ;  /* 0x0000000438007c0c */ /* 0x000fe2000c7a1270 */
[----:B------:R-:W-:Y:S02]  /*1d2a0*/  ULDC UR4, c[0x0][0x248] ;  /* 0x0000920000047ab9 */ /* 0x000fe40000000800 */
[----:B------:R-:W-:Y:S01]  /*1d2b0*/  VIADD R138, R139, UR4 ;  /* 0x000000048b8a7c36 */ /* 0x000fe20008000000 */
[----:B------:R-:W-:Y:S01]  /*1d2c0*/  ULDC UR4, c[0x0][0x248] ;  /* 0x0000920000047ab9 */ /* 0x000fe20000000800 */
[----:B------:R0:W-:Y:S01]  /*1d2d0*/  @P6 STG.E.U16 desc[UR30][R4.64], R64 ;  /* 0x0000004004006986 */ /* 0x0001e2000c10151e */
[----:B------:R-:W-:Y:S02]  /*1d2e0*/  VIADD R56, R7, 0x1e ;  /* 0x0000001e07387836 */ /* 0x000fe40000000000 */
        /* <DEDUP_REMOVED lines=12> */
[----:B------:R-:W-:Y:S01]  /*1d3b0*/  PRMT R51, R65, 0x7632, R51 ;  /* 0x0000763241337816 */ /* 0x000fe20000000033 */
[----:B------:R-:W-:Y:S01]  /*1d3c0*/  ULDC UR6, c[0x0][0x22c] ;  /* 0x00008b0000067ab9 */ /* 0x000fe20000000800 */
[----:B------:R-:W-:Y:S01]  /*1d3d0*/  VIADD R158, R56, UR4 ;  /* 0x00000004389e7c36 */ /* 0x000fe20008000000 */
[----:B------:R-:W-:-:S03]  /*1d3e0*/  ULDC UR4, c[0x0][0x248] ;  /* 0x0000920000047ab9 */ /* 0x000fc60000000800 */
[----:B------:R-:W-:Y:S01]  /*1d3f0*/  VIADD R153, R158, UR4 ;  /* 0x000000049e997c36 */ /* 0x000fe20008000000 */
[----:B------:R-:W-:Y:S01]  /*1d400*/  ULDC UR4, c[0x0][0x248] ;  /* 0x0000920000047ab9 */ /* 0x000fe20000000800 */
[----:B0-----:R-:W-:Y:S02]  /*1d410*/  LEA R4, P1, R55, R2, 0x1 ;  /* 0x0000000237047211 */ /* 0x001fe400078208ff */
[----:B------:R-:W-:Y:S01]  /*1d420*/  VIADD R154, R153, UR4 ;  /* 0x00000004999a7c36 */ /* 0x000fe20008000000 */
[----:B------:R-:W-:Y:S01]  /*1d430*/  ULDC UR4, c[0x0][0x248] ;  /* 0x0000920000047ab9 */ /* 0x000fe20000000800 */
[----:B------:R-:W-:Y:S02]  /*1d440*/  LEA.HI.X.SX32 R5, R55, R3, 0x1, P1 ;  /* 0x0000000337057211 */ /* 0x000fe400008f0eff */
[----:B------:R-:W-:Y:S01]  /*1d450*/  VIADD R155, R154, UR4 ;  /* 0x000000049a9b7c36 */ /* 0x000fe20008000000 */
[----:B------:R-:W-:Y:S02]  /*1d460*/  ULDC UR4, c[0x0][0x248] ;  /* 0x0000920000047ab9 */ /* 0x000fe40000000800 */
[----:B------:R0:W-:Y:S01]  /*1d470*/  @P2 STG.E.U16 desc[UR30][R4.64], R65 ;  /* 0x0000004104002986 */ /* 0x0001e2000c10151e */
[----:B------:R-:W-:-:S02]  /*1d480*/  VIADD R53, R7, 0x1f ;  /* 0x0000001f07357836 */ /* 0x000fc40000000000 */
[----:B0-----:R-:W-:Y:S01]  /*1d490*/  VIADD R65, R155, UR4 ;  /* 0x000000049b417c36 */ /* 0x001fe20008000000 */
[----:B------:R-:W-:Y:S01]  /*1d4a0*/  ULDC UR4, c[0x0][0x248] ;  /* 0x0000920000047ab9 */ /* 0x000fe20000000800 */
[C---:B------:R-:W-:Y:S02]  /*1d4b0*/  LEA R4, P2, R54.reuse, R2, 0x1 ;  /* 0x0000000236047211 */ /* 0x040fe400078408ff */
[----:B------:R-:W-:Y:S01]  /*1d4c0*/  VIADD R166, R65, UR4 ;  /* 0x0000000441a67c36 */ /* 0x000fe20008000000 */
[----:B------:R-:W-:Y:S01]  /*1d4d0*/  ULDC UR4, c[0x0][0x248] ;  /* 0x0000920000047ab9 */ /* 0x000fe20000000800 */
[----:B------:R-:W-:Y:S02]  /*1d4e0*/  LEA.HI.X.SX32 R5, R54, R3, 0x1, P2 ;  /* 0x0000000336057211 */ /* 0x000fe400010f0eff */
[----:B------:R-:W-:Y:S01]  /*1d4f0*/  VIADD R168, R166, UR4 ;  /* 0x00000004a6a87c36 */ /* 0x000fe20008000000 */
[----:B------:R-:W-:Y:S01]  /*1d500*/  ULDC UR4, c[0x0][0x248] ;  /* 0x0000920000047ab9 */ /* 0x000fe20000000800 */
[----:B------:R-:W-:Y:S01]  /*1d510*/  ISETP.LT.AND P1, PT, R53, UR6, !P0 ;  /* 0x0000000635007c0c */ /* 0x000fe2000c721270 */
[----:B------:R-:W-:Y:S01]  /*1d520*/  VIADD R53, R7, 0x20 ;  /* 0x0000002007357836 */ /* 0x000fe20000000000 */
[----:B------:R-:W-:Y:S01]  /*1d530*/  ULDC UR6, c[0x0][0x22c] ;  /* 0x00008b0000067ab9 */ /* 0x000fe20000000800 */
[----:B------:R-:W-:Y:S01]  /*1d540*/  VIADD R170, R168, UR4 ;  /* 0x00000004a8aa7c36 */ /* 0x000fe20008000000 */
[----:B------:R-:W-:Y:S01]  /*1d550*/  ULDC UR4, c[0x0][0x248] ;  /* 0x0000920000047ab9 */ /* 0x000fe20000000800 */
[----:B------:R0:W-:Y:S01]  /*1d560*/  @P3 STG.E.U16 desc[UR30][R4.64], R51 ;  /* 0x0000003304003986 */ /* 0x0001e2000c10151e */
[----:B------:R-:W-:Y:S01]  /*1d570*/  ISETP.LT.AND P2, PT, R53, UR6, !P0 ;  /* 0x0000000635007c0c */ /* 0x000fe2000c741270 */
[----:B------:R-:W-:Y:S01]  /*1d580*/  VIADD R172, R170, UR4 ;  /* 0x00000004aaac7c36 */ /* 0x000fe20008000000 */
[----:B------:R-:W-:Y:S01]  /*1d590*/  ULDC UR6, c[0x0][0x248] ;  /* 0x0000920000067ab9 */ /* 0x000fe20000000800 */
[----:B------:R-:W-:-:S02]  /*1d5a0*/  ULDC UR4, c[0x0][0x22c] ;  /* 0x00008b0000047ab9 */ /* 0x000fc40000000800 */
[----:B------:R-:W-:Y:S01]  /*1d5b0*/  VIADD R194, R172, UR6 ;  /* 0x00000006acc27c36 */ /* 0x000fe20008000000 */
[----:B------:R-:W-:Y:S01]  /*1d5c0*/  PRMT R49, R66, 0x7632, R49 ;  /* 0x0000763242317816 */ /* 0x000fe20000000031 */
[----:B------:R-:W-:Y:S01]  /*1d5d0*/  ULDC UR6, c[0x0][0x248] ;  /* 0x0000920000067ab9 */ /* 0x000fe20000000800 */
[----:B0-----:R-:W-:Y:S01]  /*1d5e0*/  LEA R4, P3, R52, R2, 0x1 ;  /* 0x0000000234047211 */ /* 0x001fe200078608ff */
[----:B------:R-:W-:-:S03]  /*1d5f0*/  VIADD R51, R7, 0x21 ;  /* 0x0000002107337836 */ /* 0x000fc60000000000 */
[----:B------:R-:W-:Y:S02]  /*1d600*/  LEA.HI.X.SX32 R5, R52, R3, 0x1, P3 ;  /* 0x0000000334057211 */ /* 0x000fe400018f0eff */
[----:B------:R-:W-:Y:S01]  /*1d610*/  ISETP.LT.AND P3, PT, R51, UR4, !P0 ;  /* 0x0000000433007c0c */ /* 0x000fe2000c761270 */
[----:B------:R-:W-:Y:S02]  /*1d620*/  ULDC UR4, c[0x0][0x248] ;  /* 0x0000920000047ab9 */ /* 0x000fe40000000800 */
        /* <DEDUP_REMOVED lines=31> */
[----:B------:R-:W-:Y:S01]  /*1d820*/  ULDC UR4, c[0x0][0x248] ;  /* 0x0000920000047ab9 */ /* 0x000fe20000000800 */
[----:B------:R0:W-:Y:S01]  /*1d830*/  @P6 STG.E.U16 desc[UR30][R4.64], R67 ;  /* 0x0000004304006986 */ /* 0x0001e2000c10151e */
[----:B------:R-:W-:Y:S01]  /*1d840*/  ISETP.LT.AND P5, PT, R66, UR6, !P0 ;  /* 0x0000000642007c0c */ /* 0x000fe2000c7a1270 */
[----:B------:R-:W-:Y:S01]  /*1d850*/  VIADD R181, R187, UR4 ;  /* 0x00000004bbb57c36 */ /* 0x000fe20008000000 */
[----:B------:R-:W-:Y:S01]  /*1d860*/  PRMT R46, R67, 0x7632, R46 ;  /* 0x00007632432e7816 */ /* 0x000fe2000000002e */
[----:B------:R-:W-:Y:S01]  /*1d870*/  VIADD R66, R7, 0x24 ;  /* 0x0000002407427836 */ /* 0x000fe20000000000 */
[----:B------:R-:W-:Y:S01]  /*1d880*/  ULDC UR4, c[0x0][0x248] ;  /* 0x0000920000047ab9 */ /* 0x000fe20000000800 */
[----:B------:R-:W-:Y:S01]  /*1d890*/  ULDC UR6, c[0x0][0x22c] ;  /* 0x00008b0000067ab9 */ /* 0x000fe20000000800 */
[----:B0-----:R-:W-:Y:S01]  /*1d8a0*/  LEA R4, P6, R47, R2, 0x1 ;  /* 0x000000022f047211 */ /* 0x001fe200078c08ff */
[----:B------:R-:W-:Y:S01]  /*1d8b0*/  VIADD R180, R181, UR4 ;  /* 0x00000004b5b47c36 */ /* 0x000fe20008000000 */
[----:B------:R-:W-:-:S02]  /*1d8c0*/  ULDC UR4, c[0x0][0x248] ;  /* 0x0000920000047ab9 */ /* 0x000fc40000000800 */
[----:B------:R-:W-:Y:S01]  /*1d8d0*/  LEA.HI.X.SX32 R5, R47, R3, 0x1, P6 ;  /* 0x000000032f057211 */ /* 0x000fe200030f0eff */
[----:B------:R-:W-:Y:S01]  /*1d8e0*/  VIADD R186, R180, UR4 ;  /* 0x00000004b4ba7c36 */ /* 0x000fe20008000000 */
[----:B------:R-:W-:Y:S01]  /*1d8f0*/  ISETP.LT.AND P6, PT, R66, UR6, !P0 ;  /* 0x0000000642007c0c */ /* 0x000fe2000c7c1270 */
[----:B------:R-:W-:Y:S01]  /*1d900*/  VIADD R66, R7, 0x25 ;  /* 0x0000002507427836 */ /* 0x000fe20000000000 */
[----:B------:R-:W-:Y:S01]  /*1d910*/  ULDC UR6, c[0x0][0x248] ;  /* 0x0000920000067ab9 */ /* 0x000fe20000000800 */
[----:B------:R0:W-:Y:S01]  /*1d920*/  @P1 STG.E.U16 desc[UR30][R4.64], R46 ;  /* 0x0000002e04001986 */ /* 0x0001e2000c10151e */
        /* <DEDUP_REMOVED lines=16> */
[----:B------:R-:W-:Y:S01]  /*1da30*/  ULDC UR6, c[0x0][0x22c] ;  /* 0x00008b0000067ab9 */ /* 0x000fe20000000800 */
[----:B0-----:R-:W-:-:S04]  /*1da40*/  LEA R4, P2, R44, R2, 0x1 ;  /* 0x000000022c047211 */ /* 0x001fc800078408ff */
[----:B------:R-:W-:Y:S02]  /*1da50*/  LEA.HI.X.SX32 R5, R44, R3, 0x1, P2 ;  /* 0x000000032c057211 */ /* 0x000fe400010f0eff */
[----:B------:R-:W-:Y:S01]  /*1da60*/  ISETP.LT.AND P2, PT, R66, UR4, !P0 ;  /* 0x0000000442007c0c */ /* 0x000fe2000c741270 */
[----:B------:R-:W-:Y:S02]  /*1da70*/  ULDC UR4, c[0x0][0x248] ;  /* 0x0000920000047ab9 */ /* 0x000fe40000000800 */
        /* <DEDUP_REMOVED lines=13> */
[----:B------:R-:W-:-:S04]  /*1db50*/  ULDC UR4, c[0x0][0x248] ;  /* 0x0000920000047ab9 */ /* 0x000fc80000000800 */
[----:B------:R0:W-:Y:S01]  /*1db60*/  STL [R1+0x314], R32 ;  /* 0x0003142001007387 */ /* 0x0001e20000100800 */
[----:B------:R-:W-:Y:S02]  /*1db70*/  VIADD R66, R7, 0x27 ;  /* 0x0000002707427836 */ /* 0x000fe40000000000 */
[----:B0-----:R-:W-:Y:S01]  /*1db80*/  VIADD R32, R32, UR4 ;  /* 0x0000000420207c36 */ /* 0x001fe20008000000 */
[----:B------:R-:W-:-:S04]  /*1db90*/  ULDC UR4, c[0x0][0x248] ;  /* 0x0000920000047ab9 */ /* 0x000fc80000000800 */
[----:B------:R0:W-:Y:S04]  /*1dba0*/  STL [R1+0x30c], R32 ;  /* 0x00030c2001007387 */ /* 0x0001e80000100800 */
[----:B------:R1:W-:Y:S01]  /*1dbb0*/  @P4 STG.E.U16 desc[UR30][R4.64], R105 ;  /* 0x0000006904004986 */ /* 0x0003e2000c10151e */
[----:B0-----:R-:W-:Y:S01]  /*1dbc0*/  VIADD R32, R32, UR4 ;  /* 0x0000000420207c36 */ /* 0x001fe20008000000 */
[----:B------:R-:W-:-:S03]  /*1dbd0*/  ULDC UR4, c[0x0][0x248] ;  /* 0x0000920000047ab9 */ /* 0x000fc60000000800 */
[----:B------:R-:W-:Y:S01]  /*1dbe0*/  VIADD R63, R32, UR4 ;  /* 0x00000004203f7c36 */ /* 0x000fe20008000000 */
[----:B------:R-:W-:Y:S01]  /*1dbf0*/  ULDC UR4, c[0x0][0x248] ;  /* 0x0000920000047ab9 */ /* 0x000fe20000000800 */
[----:B-1----:R-:W-:Y:S01]  /*1dc00*/  LEA R4, P4, R43, R2, 0x1 ;  /* 0x000000022b047211 */ /* 0x002fe200078808ff */
[----:B------:R0:W-:Y:S01]  /*1dc10*/  STL [R1+0x308], R32 ;  /* 0x0003082001007387 */ /* 0x0001e20000100800 */
[----:B------:R-:W-:Y:S01]  /*1dc20*/  ISETP.LT.AND P3, PT, R66, UR6, !P0 ;  /* 0x0000000642007c0c */ /* 0x000fe2000c761270 */
[----:B------:R-:W-:Y:S01]  /*1dc30*/  VIADD R66, R7, 0x28 ;  /* 0x0000002807427836 */ /* 0x000fe20000000000 */
[----:B------:R-:W-:Y:S01]  /*1dc40*/  PRMT R105, R105, 0x7632, R105 ;  /* 0x0000763269697816 */ /* 0x000fe20000000069 */
[----:B------:R-:W-:Y:S01]  /*1dc50*/  ULDC UR6, c[0x0][0x22c] ;  /* 0x00008b0000067ab9 */ /* 0x000fe20000000800 */
[----:B------:R-:W-:Y:S01]  /*1dc60*/  LEA.HI.X.SX32 R5, R43, R3, 0x1, P4 ;  /* 0x000000032b057211 */ /* 0x000fe200020f0eff */
[----:B0-----:R-:W-:Y:S01]  /*1dc70*/  VIADD R32, R63, UR4 ;  /* 0x000000043f207c36 */ /* 0x001fe20008000000 */
[----:B------:R-:W-:Y:S01]  /*1dc80*/  ULDC UR4, c[0x0][0x248] ;  /* 0x0000920000047ab9 */ /* 0x000fe20000000800 */
[----:B------:R-:W-:-:S02]  /*1dc90*/  ISETP.LT.AND P4, PT, R66, UR6, !P0 ;  /* 0x0000000642007c0c */ /* 0x000fc4000c781270 */
[----:B------:R0:W-:Y:S01]  /*1dca0*/  @P5 STG.E.U16 desc[UR30][R4.64], R105 ;  /* 0x0000006904005986 */ /* 0x0001e2000c10151e */
[----:B------:R-:W-:Y:S01]  /*1dcb0*/  VIADD R66, R7, 0x29 ;  /* 0x0000002907427836 */ /* 0x000fe20000000000 */
[----:B------:R-:W-:Y:S02]  /*1dcc0*/  ULDC UR6, c[0x0][0x248] ;  /* 0x0000920000067ab9 */ /* 0x000fe40000000800 */
[----:B------:R1:W-:Y:S01]  /*1dcd0*/  STL [R1+0x2e4], R32 ;  /* 0x0002e42001007387 */ /* 0x0003e20000100800 */
[----:B0-----:R-:W-:Y:S01]  /*1dce0*/  LEA R4, P5, R42, R2, 0x1 ;  /* 0x000000022a047211 */ /* 0x001fe200078a08ff */
[----:B-1----:R-:W-:Y:S01]  /*1dcf0*/  VIADD R32, R32, UR4 ;  /* 0x0000000420207c36 */ /* 0x002fe20008000000 */
[----:B------:R-:W-:Y:S02]  /*1dd00*/  ULDC UR4, c[0x0][0x22c] ;  /* 0x00008b0000047ab9 */ /* 0x000fe40000000800 */
[----:B------:R-:W-:Y:S01]  /*1dd10*/  LEA.HI.X.SX32 R5, R42, R3, 0x1, P5 ;  /* 0x000000032a057211 */ /* 0x000fe200028f0eff */
[----:B------:R-:W-:Y:S01]  /*1dd20*/  VIADD R53, R32, UR6 ;  /* 0x0000000620357c36 */ /* 0x000fe20008000000 */
[----:B------:R-:W-:Y:S01]  /*1dd30*/  ISETP.LT.AND P5, PT, R66, UR4, !P0 ;  /* 0x0000000442007c0c */ /* 0x000fe2000c7a1270 */
[----:B------:R-:W-:Y:S01]  /*1dd40*/  ULDC UR4, c[0x0][0x248] ;  /* 0x0000920000047ab9 */ /* 0x000fe20000000800 */
[----:B------:R0:W-:Y:S01]  /*1dd50*/  STL [R1+0x2e0], R32 ;  /* 0x0002e02001007387 */ /* 0x0001e20000100800 */
[----:B------:R-:W-:Y:S01]  /*1dd60*/  VIADD R52, R53, UR4 ;  /* 0x0000000435347c36 */ /* 0x000fe20008000000 */
[----:B------:R-:W-:Y:S01]  /*1dd70*/  ULDC UR4, c[0x0][0x248] ;  /* 0x0000920000047ab9 */ /* 0x000fe20000000800 */
[----:B------:R-:W-:-:S02]  /*1dd80*/  ULDC UR6, c[0x0][0x248] ;  /* 0x0000920000067ab9 */ /* 0x000fc40000000800 */
[----:B0-----:R-:W-:Y:S01]  /*1dd90*/  VIADD R32, R52, UR4 ;  /* 0x0000000434207c36 */ /* 0x001fe20008000000 */
[----:B------:R-:W-:-:S04]  /*1dda0*/  ULDC UR4, c[0x0][0x248] ;  /* 0x0000920000047ab9 */ /* 0x000fc80000000800 */
[----:B------:R0:W-:Y:S01]  /*1ddb0*/  STL [R1+0x2c4], R32 ;  /* 0x0002c42001007387 */ /* 0x0001e20000100800 */
[----:B------:R-:W-:-:S03]  /*1ddc0*/  VIADD R66, R7, 0x2a ;  /* 0x0000002a07427836 */ /* 0x000fc60000000000 */
[----:B------:R1:W-:Y:S01]  /*1ddd0*/  @P6 STG.E.U16 desc[UR30][R4.64], R106 ;  /* 0x0000006a04006986 */ /* 0x0003e2000c10151e */
[----:B0-----:R-:W-:Y:S01]  /*1dde0*/  VIADD R32, R32, UR4 ;  /* 0x0000000420207c36 */ /* 0x001fe20008000000 */
[----:B------:R-:W-:-:S04]  /*1ddf0*/  ULDC UR4, c[0x0][0x22c] ;  /* 0x00008b0000047ab9 */ /* 0x000fc80000000800 */
[----:B------:R0:W-:Y:S01]  /*1de00*/  STL [R1+0x2c0], R32 ;  /* 0x0002c02001007387 */ /* 0x0001e20000100800 */
[----:B-1----:R-:W-:-:S04]  /*1de10*/  LEA R4, P6, R41, R2, 0x1 ;  /* 0x0000000229047211 */ /* 0x002fc800078c08ff */
[----:B------:R-:W-:Y:S02]  /*1de20*/  LEA.HI.X.SX32 R5, R41, R3, 0x1, P6 ;  /* 0x0000000329057211 */ /* 0x000fe400030f0eff */
[----:B------:R-:W-:Y:S01]  /*1de30*/  ISETP.LT.AND P6, PT, R66, UR4, !P0 ;  /* 0x0000000442007c0c */ /* 0x000fe2000c7c1270 */
[----:B------:R-:W-:Y:S01]  /*1de40*/  ULDC UR4, c[0x0][0x248] ;  /* 0x0000920000047ab9 */ /* 0x000fe20000000800 */
[----:B0-----:R-:W-:Y:S01]  /*1de50*/  VIADD R32, R32, UR6 ;  /* 0x0000000620207c36 */ /* 0x001fe20008000000 */
[----:B------:R-:W-:Y:S01]  /*1de60*/  PRMT R106, R106, 0x7632, R106 ;  /* 0x000076326a6a7816 */ /* 0x000fe2000000006a */
[----:B------:R-:W-:Y:S01]  /*1de70*/  VIADD R66, R7, 0x2b ;  /* 0x0000002b07427836 */ /* 0x000fe20000000000 */
[----:B------:R-:W-:Y:S02]  /*1de80*/  ULDC UR6, c[0x0][0x22c] ;  /* 0x00008b0000067ab9 */ /* 0x000fe40000000800 */
[----:B------:R0:W-:Y:S02]  /*1de90*/  STL [R1+0x2bc], R32 ;  /* 0x0002bc2001007387 */ /* 0x0001e40000100800 */
[----:B0-----:R-:W-:Y:S01]  /*1dea0*/  VIADD R32, R32, UR4 ;  /* 0x0000000420207c36 */ /* 0x001fe20008000000 */
[----:B------:R-:W-:-:S04]  /*1deb0*/  ULDC UR4, c[0x0][0x248] ;  /* 0x0000920000047ab9 */ /* 0x000fc80000000800 */
[----:B------:R0:W-:Y:S02]  /*1dec0*/  STL [R1+0x2b8], R32 ;  /* 0x0002b82001007387 */ /* 0x0001e40000100800 */
[----:B0-----:R-:W-:Y:S01]  /*1ded0*/  VIADD R32, R32, UR4 ;  /* 0x0000000420207c36 */ /* 0x001fe20008000000 */
[----:B------:R-:W-:-:S04]  /*1dee0*/  ULDC UR4, c[0x0][0x248] ;  /* 0x0000920000047ab9 */ /* 0x000fc80000000800 */
[----:B------:R0:W-:Y:S02]  /*1def0*/  STL [R1+0x2b0], R32 ;  /* 0x0002b02001007387 */ /* 0x0001e40000100800 */
[----:B0-----:R-:W-:Y:S01]  /*1df00*/  VIADD R32, R32, UR4 ;  /* 0x0000000420207c36 */ /* 0x001fe20008000000 */
[----:B------:R-:W-:-:S03]  /*1df10*/  ULDC UR4, c[0x0][0x248] ;  /* 0x0000920000047ab9 */ /* 0x000fc60000000800 */
[----:B------:R-:W-:Y:S01]  /*1df20*/  VIADD R55, R32, UR4 ;  /* 0x0000000420377c36 */ /* 0x000fe20008000000 */
[----:B------:R-:W-:-:S03]  /*1df30*/  ULDC UR4, c[0x0][0x248] ;  /* 0x0000920000047ab9 */ /* 0x000fc60000000800 */
[----:B------:R-:W-:Y:S01]  /*1df40*/  VIADD R54, R55, UR4 ;  /* 0x0000000437367c36 */ /* 0x000fe20008000000 */
[----:B------:R-:W-:Y:S01]  /*1df50*/  ULDC UR4, c[0x0][0x248] ;  /* 0x0000920000047ab9 */ /* 0x000fe20000000800 */
[----:B------:R0:W-:Y:S04]  /*1df60*/  STL [R1+0x2ac], R32 ;  /* 0x0002ac2001007387 */ /* 0x0001e80000100800 */
[----:B------:R1:W-:Y:S01]  /*1df70*/  @P1 STG.E.U16 desc[UR30][R4.64], R106 ;  /* 0x0000006a04001986 */ /* 0x0003e2000c10151e */
[----:B0-----:R-:W-:Y:S01]  /*1df80*/  VIADD R32, R54, UR4 ;  /* 0x0000000436207c36 */ /* 0x001fe20008000000 */
[----:B------:R-:W-:Y:S01]  /*1df90*/  ULDC UR4, c[0x0][0x248] ;  /* 0x0000920000047ab9 */ /* 0x000fe20000000800 */
[----:B-1----:R-:W-:-:S03]  /*1dfa0*/  LEA R4, P1, R40, R2, 0x1 ;  /* 0x0000000228047211 */ /* 0x002fc600078208ff */
[----:B------:R0:W-:Y:S01]  /*1dfb0*/  STL [R1+0x294], R32 ;  /* 0x0002942001007387 */ /* 0x0001e20000100800 */
[----:B------:R-:W-:Y:S01]  /*1dfc0*/  LEA.HI.X.SX32 R5, R40, R3, 0x1, P1 ;  /* 0x0000000328057211 */ /* 0x000fe200008f0eff */
[----:B0-----:R-:W-:Y:S01]  /*1dfd0*/  VIADD R32, R32, UR4 ;  /* 0x0000000420207c36 */ /* 0x001fe20008000000 */
[----:B------:R-:W-:-:S03]  /*1dfe0*/  ULDC UR4, c[0x0][0x248] ;  /* 0x0000920000047ab9 */ /* 0x000fc60000000800 */
[----:B------:R0:W-:Y:S01]  /*1dff0*/  @P2 STG.E.U16 desc[UR30][R4.64], R107 ;  /* 0x0000006b04002986 */ /* 0x0001e2000c10151e */
[----:B------:R-:W-:Y:S01]  /*1e000*/  VIADD R49, R32, UR4 ;  /* 0x0000000420317c36 */ /* 0x000fe20008000000 */
[----:B------:R-:W-:Y:S01]  /*1e010*/  ULDC UR4, c[0x0][0x248] ;  /* 0x0000920000047ab9 */ /* 0x000fe20000000800 */
[----:B------:R-:W-:Y:S02]  /*1e020*/  ISETP.LT.AND P1, PT, R66, UR6, !P0 ;  /* 0x0000000642007c0c */ /* 0x000fe4000c721270 */
[----:B------:R-:W-:Y:S01]  /*1e030*/  VIADD R48, R49, UR4 ;  /* 0x0000000431307c36 */ /* 0x000fe20008000000 */
[----:B------:R-:W-:Y:S01]  /*1e040*/  PRMT R67, R107, 0x7632, R67 ;  /* 0x000076326b437816 */ /* 0x000fe20000000043 */
[----:B------:R-:W-:Y:S01]  /*1e050*/  VIADD R66, R7, 0x2c ;  /* 0x0000002c07427836 */ /* 0x000fe20000000000 */
[----:B------:R-:W-:Y:S01]  /*1e060*/  ULDC UR4, c[0x0][0x248] ;  /* 0x0000920000047ab9 */ /* 0x000fe20000000800 */
[----:B------:R1:W-:Y:S01]  /*1e070*/  STL [R1+0x290], R32 ;  /* 0x0002902001007387 */ /* 0x0003e20000100800 */
[----:B------:R-:W-:Y:S01]  /*1e080*/  ULDC UR6, c[0x0][0x22c] ;  /* 0x00008b0000067ab9 */ /* 0x000fe20000000800 */
[----:B0-----:R-:W-:-:S04]  /*1e090*/  LEA R4, P2, R39, R2, 0x1 ;  /* 0x0000000227047211 */ /* 0x001fc800078408ff */
[----:B------:R-:W-:Y:S01]  /*1e0a0*/  LEA.HI.X.SX32 R5, R39, R3, 0x1, P2 ;  /* 0x0000000327057211 */ /* 0x000fe200010f0eff */
[----:B-1----:R-:W-:Y:S01]  /*1e0b0*/  VIADD R32, R48, UR4 ;  /* 0x0000000430207c36 */ /* 0x002fe20008000000 */
[----:B------:R-:W-:-:S03]  /*1e0c0*/  ISETP.LT.AND P2, PT, R66, UR6, !P0 ;  /* 0x0000000642007c0c */ /* 0x000fc6000c741270 */
[----:B------:R0:W-:Y:S01]  /*1e0d0*/  @P3 STG.E.U16 desc[UR30][R4.64], R67 ;  /* 0x0000004304003986 */ /* 0x0001e2000c10151e */
[----:B------:R-:W-:Y:S01]  /*1e0e0*/  ULDC UR6, c[0x0][0x248] ;  /* 0x0000920000067ab9 */ /* 0x000fe20000000800 */
[----:B------:R-:W-:Y:S01]  /*1e0f0*/  VIADD R66, R7, 0x2d ;  /* 0x0000002d07427836 */ /* 0x000fe20000000000 */
[----:B------:R-:W-:Y:S01]  /*1e100*/  ULDC UR4, c[0x0][0x22c] ;  /* 0x00008b0000047ab9 */ /* 0x000fe20000000800 */
[----:B------:R1:W-:Y:S01]  /*1e110*/  STL [R1+0x280], R32 ;  /* 0x0002802001007387 */ /* 0x0003e20000100800 */
[----:B0-----:R-:W-:Y:S01]  /*1e120*/  LEA R4, P3, R38, R2, 0x1 ;  /* 0x0000000226047211 */ /* 0x001fe200078608ff */
[----:B-1----:R-:W-:Y:S01]  /*1e130*/  VIADD R32, R32, UR6 ;  /* 0x0000000620207c36 */ /* 0x002fe20008000000 */
[----:B------:R-:W-:Y:S02]  /*1e140*/  ULDC UR6, c[0x0][0x248] ;  /* 0x0000920000067ab9 */ /* 0x000fe40000000800 */
[----:B------:R-:W-:Y:S02]  /*1e150*/  LEA.HI.X.SX32 R5, R38, R3, 0x1, P3 ;  /* 0x0000000326057211 */ /* 0x000fe400018f0eff */
[----:B------:R-:W-:Y:S01]  /*1e160*/  ISETP.LT.AND P3, PT, R66, UR4, !P0 ;  /* 0x0000000442007c0c */ /* 0x000fe2000c761270 */
[----:B------:R-:W-:Y:S01]  /*1e170*/  ULDC UR4, c[0x0][0x248] ;  /* 0x0000920000047ab9 */ /* 0x000fe20000000800 */
[----:B------:R0:W-:Y:S02]  /*1e180*/  STL [R1+0x27c], R32 ;  /* 0x00027c2001007387 */ /* 0x0001e40000100800 */
[----:B0-----:R-:W-:Y:S01]  /*1e190*/  VIADD R32, R32, UR4 ;  /* 0x0000000420207c36 */ /* 0x001fe20008000000 */
[----:B------:R-:W-:-:S04]  /*1e1a0*/  ULDC UR4, c[0x0][0x248] ;  /* 0x0000920000047ab9 */ /* 0x000fc80000000800 */
[----:B------:R0:W-:Y:S02]  /*1e1b0*/  STL [R1+0x278], R32 ;  /* 0x0002782001007387 */ /* 0x0001e40000100800 */
        /* <DEDUP_REMOVED lines=33> */
[----:B------:R-:W-:Y:S01]  /*1e3d0*/  ULDC UR4, c[0x0][0x248] ;  /* 0x0000920000047ab9 */ /* 0x000fe20000000800 */
[----:B------:R0:W-:Y:S04]  /*1e3e0*/  @P5 STG.E.U16 desc[UR30][R4.64], R76 ;  /* 0x0000004c04005986 */ /* 0x0001e8000c10151e */
[----:B------:R1:W-:Y:S01]  /*1e3f0*/  STL [R1+0x234], R32 ;  /* 0x0002342001007387 */ /* 0x0003e20000100800 */
[----:B0-----:R-:W-:Y:S01]  /*1e400*/  LEA R4, P5, R36, R2, 0x1 ;  /* 0x0000000224047211 */ /* 0x001fe200078a08ff */
[----:B-1----:R-:W-:Y:S01]  /*1e410*/  VIADD R32, R32, UR4 ;  /* 0x0000000420207c36 */ /* 0x002fe20008000000 */
[----:B------:R-:W-:-:S02]  /*1e420*/  ULDC UR4, c[0x0][0x248] ;  /* 0x0000920000047ab9 */ /* 0x000fc40000000800 */
[----:B------:R-:W-:Y:S02]  /*1e430*/  LEA.HI.X.SX32 R5, R36, R3, 0x1, P5 ;  /* 0x0000000324057211 */ /* 0x000fe400028f0eff */
[----:B------:R0:W-:Y:S04]  /*1e440*/  STL [R1+0x230], R32 ;  /* 0x0002302001007387 */ /* 0x0001e80000100800 */
[----:B------:R1:W-:Y:S01]  /*1e450*/  @P6 STG.E.U16 desc[UR30][R4.64], R77 ;  /* 0x0000004d04006986 */ /* 0x0003e2000c10151e */
[----:B0-----:R-:W-:Y:S01]  /*1e460*/  VIADD R32, R32, UR4 ;  /* 0x0000000420207c36 */ /* 0x001fe20008000000 */
[----:B------:R-:W-:-:S04]  /*1e470*/  ULDC UR4, c[0x0][0x248] ;  /* 0x0000920000047ab9 */ /* 0x000fc80000000800 */
[----:B------:R0:W-:Y:S01]  /*1e480*/  STL [R1+0x22c], R32 ;  /* 0x00022c2001007387 */ /* 0x0001e20000100800 */
[----:B-1----:R-:W-:Y:S02]  /*1e490*/  LEA R4, P6, R35, R2, 0x1 ;  /* 0x0000000223047211 */ /* 0x002fe400078c08ff */
[----:B------:R-:W-:Y:S01]  /*1e4a0*/  ISETP.LT.AND P5, PT, R66, UR6, !P0 ;  /* 0x0000000642007c0c */ /* 0x000fe2000c7a1270 */
[----:B------:R-:W-:Y:S01]  /*1e4b0*/  VIADD R66, R7, 0x30 ;  /* 0x0000003007427836 */ /* 0x000fe20000000000 */
[----:B------:R-:W-:Y:S01]  /*1e4c0*/  PRMT R77, R77, 0x7632, R77 ;  /* 0x000076324d4d7816 */ /* 0x000fe2000000004d */
[----:B------:R-:W-:Y:S01]  /*1e4d0*/  ULDC UR6, c[0x0][0x22c] ;  /* 0x00008b0000067ab9 */ /* 0x000fe20000000800 */
[----:B0-----:R-:W-:Y:S01]  /*1e4e0*/  VIADD R32, R32, UR4 ;  /* 0x0000000420207c36 */ /* 0x001fe20008000000 */
[----:B------:R-:W-:Y:S01]  /*1e4f0*/  LEA.HI.X.SX32 R5, R35, R3, 0x1, P6 ;  /* 0x0000000323057211 */ /* 0x000fe200030f0eff */
[----:B------:R-:W-:-:S03]  /*1e500*/  ULDC UR4, c[0x0][0x248] ;  /* 0x0000920000047ab9 */ /* 0x000fc60000000800 */
[----:B------:R0:W-:Y:S01]  /*1e510*/  STL [R1+0x220], R32 ;  /* 0x0002202001007387 */ /* 0x0001e20000100800 */
[----:B------:R-:W-:Y:S01]  /*1e520*/  ISETP.LT.AND P6, PT, R66, UR6, !P0 ;  /* 0x0000000642007c0c */ /* 0x000fe2000c7c1270 */
[----:B------:R-:W-:Y:S01]  /*1e530*/  ULDC UR6, c[0x0][0x248] ;  /* 0x0000920000067ab9 */ /* 0x000fe20000000800 */
[----:B------:R-:W-:Y:S01]  /*1e540*/  VIADD R66, R7, 0x31 ;  /* 0x0000003107427836 */ /* 0x000fe20000000000 */
        /* <DEDUP_REMOVED lines=9> */
[----:B------:R-:W-:Y:S01]  /*1e5e0*/  @P2 STG.E.U16 desc[UR30][R4.64], R78 ;  /* 0x0000004e04002986 */ /* 0x000fe2000c10151e */
[----:B------:R-:W-:-:S03]  /*1e5f0*/  ULDC UR6, c[0x0][0x248] ;  /* 0x0000920000067ab9 */ /* 0x000fc60000000800 */
[----:B------:R0:W-:Y:S02]  /*1e600*/  STL [R1+0x214], R32 ;  /* 0x0002142001007387 */ /* 0x0001e40000100800 */
[----:B0-----:R-:W-:Y:S01]  /*1e610*/  VIADD R32, R32, UR4 ;  /* 0x0000000420207c36 */ /* 0x001fe20008000000 */
[----:B------:R-:W-:-:S04]  /*1e620*/  ULDC UR4, c[0x0][0x248] ;  /* 0x0000920000047ab9 */ /* 0x000fc80000000800 */
[----:B------:R0:W-:Y:S02]  /*1e630*/  STL [R1+0x210], R32 ;  /* 0x0002102001007387 */ /* 0x0001e40000100800 */
[----:B0-----:R-:W-:Y:S01]  /*1e640*/  VIADD R32, R32, UR4 ;  /* 0x0000000420207c36 */ /* 0x001fe20008000000 */
[----:B------:R-:W-:-:S04]  /*1e650*/  ULDC UR4, c[0x0][0x248] ;  /* 0x0000920000047ab9 */ /* 0x000fc80000000800 */
[----:B------:R0:W-:Y:S01]  /*1e660*/  STL [R1+0x204], R32 ;  /* 0x0002042001007387 */ /* 0x0001e20000100800 */
[----:B------:R-:W-:Y:S01]  /*1e670*/  LEA R4, P2, R33, R2, 0x1 ;  /* 0x0000000221047211 */ /* 0x000fe200078408ff */
[----:B------:R-:W-:Y:S02]  /*1e680*/  VIADD R66, R7, 0x32 ;  /* 0x0000003207427836 */ /* 0x000fe40000000000 */
[----:B0-----:R-:W-:Y:S01]  /*1e690*/  VIADD R32, R32, UR4 ;  /* 0x0000000420207c36 */ /* 0x001fe20008000000 */
[----:B------:R-:W-:Y:S01]  /*1e6a0*/  ULDC UR4, c[0x0][0x22c] ;  /* 0x00008b0000047ab9 */ /* 0x000fe20000000800 */
[----:B------:R-:W-:-:S03]  /*1e6b0*/  LEA.HI.X.SX32 R5, R33, R3, 0x1, P2 ;  /* 0x0000000321057211 */ /* 0x000fc600010f0eff */
[----:B------:R0:W-:Y:S01]  /*1e6c0*/  STL [R1+0x200], R32 ;  /* 0x0002002001007387 */ /* 0x0001e20000100800 */
[----:B------:R-:W-:Y:S01]  /*1e6d0*/  ISETP.LT.AND P2, PT, R66, UR4, !P0 ;  /* 0x0000000442007c0c */ /* 0x000fe2000c741270 */
[----:B------:R-:W-:Y:S01]  /*1e6e0*/  ULDC UR4, c[0x0][0x248] ;  /* 0x0000920000047ab9 */ /* 0x000fe20000000800 */
[----:B------:R-:W-:Y:S01]  /*1e6f0*/  PRMT R78, R78, 0x7632, R78 ;  /* 0x000076324e4e7816 */ /* 0x000fe2000000004e */
[----:B0-----:R-:W-:-:S04]  /*1e700*/  VIADD R32, R32, UR6 ;  /* 0x0000000620207c36 */ /* 0x001fc80008000000 */
[----:B------:R-:W-:Y:S01]  /*1e710*/  @P3 STG.E.U16 desc[UR30][R4.64], R78 ;  /* 0x0000004e04003986 */ /* 0x000fe2000c10151e */
[----:B------:R-:W-:Y:S01]  /*1e720*/  VIADD R66, R7, 0x33 ;  /* 0x0000003307427836 */ /* 0x000fe20000000000 */
[----:B------:R-:W-:Y:S02]  /*1e730*/  ULDC UR6, c[0x0][0x22c] ;  /* 0x00008b0000067ab9 */ /* 0x000fe40000000800 */
[----:B------:R0:W-:Y:S02]  /*1e740*/  STL [R1+0x1f8], R32 ;  /* 0x0001f82001007387 */ /* 0x0001e40000100800 */
[----:B0-----:R-:W-:Y:S01]  /*1e750*/  VIADD R32, R32, UR4 ;  /* 0x0000000420207c36 */ /* 0x001fe20008000000 */
[----:B------:R-:W-:-:S03]  /*1e760*/  ULDC UR4, c[0x0][0x248] ;  /* 0x0000920000047ab9 */ /* 0x000fc60000000800 */
[----:B------:R-:W-:Y:S01]  /*1e770*/  VIADD R39, R32, UR4 ;  /* 0x0000000420277c36 */ /* 0x000fe20008000000 */
[----:B------:R-:W-:Y:S01]  /*1e780*/  ULDC UR4, c[0x0][0x248] ;  /* 0x0000920000047ab9 */ /* 0x000fe20000000800 */
[C---:B------:R-:W-:Y:S02]  /*1e790*/  LEA R4, P3, R18.reuse, R2, 0x1 ;  /* 0x0000000212047211 */ /* 0x040fe400078608ff */
[----:B------:R-:W-:Y:S01]  /*1e7a0*/  VIADD R38, R39, UR4 ;  /* 0x0000000427267c36 */ /* 0x000fe20008000000 */
[----:B------:R-:W-:Y:S01]  /*1e7b0*/  ULDC UR4, c[0x0][0x248] ;  /* 0x0000920000047ab9 */ /* 0x000fe20000000800 */
[----:B------:R-:W-:Y:S02]  /*1e7c0*/  LEA.HI.X.SX32 R5, R18, R3, 0x1, P3 ;  /* 0x0000000312057211 */ /* 0x000fe400018f0eff */
[----:B------:R-:W-:Y:S01]  /*1e7d0*/  VIADD R18, R38, UR4 ;  /* 0x0000000426127c36 */ /* 0x000fe20008000000 */
[----:B------:R-:W-:Y:S01]  /*1e7e0*/  STL [R1+0x1f4], R32 ;  /* 0x0001f42001007387 */ /* 0x000fe20000100800 */
[----:B------:R-:W-:-:S03]  /*1e7f0*/  ULDC UR4, c[0x0][0x248] ;  /* 0x0000920000047ab9 */ /* 0x000fc60000000800 */
        /* <DEDUP_REMOVED lines=66> */
[----:B------:R-:W-:Y:S01]  /*1ec20*/  ULDC UR4, c[0x0][0x248] ;  /* 0x0000920000047ab9 */ /* 0x000fe20000000800 */
        /* <DEDUP_REMOVED lines=110> */
[----:B------:R-:W-:Y:S01]  /*1f310*/  VIADD R66, R7, 0x3e ;  /* 0x0000003e07427836 */ /* 0x000fe20000000000 */
[----:B------:R-:W-:Y:S02]  /*1f320*/  ULDC UR6, c[0x0][0x248] ;  /* 0x0000920000067ab9 */ /* 0x000fe40000000800 */
[----:B------:R0:W-:Y:S02]  /*1f330*/  STL [R1+0x134], R18 ;  /* 0x0001341201007387 */ /* 0x0001e40000100800 */
[----:B0-----:R-:W-:Y:S01]  /*1f340*/  VIADD R18, R18, UR4 ;  /* 0x0000000412127c36 */ /* 0x001fe20008000000 */
[----:B------:R-:W-:-:S04]  /*1f350*/  ULDC UR4, c[0x0][0x248] ;  /* 0x0000920000047ab9 */ /* 0x000fc80000000800 */
[----:B------:R0:W-:Y:S01]  /*1f360*/  STL [R1+0x130], R18 ;  /* 0x0001301201007387 */ /* 0x0001e20000100800 */
[----:B------:R-:W-:Y:S01]  /*1f370*/  LEA R4, P2, R19, R2, 0x1 ;  /* 0x0000000213047211 */ /* 0x000fe200078408ff */
[----:B0-----:R-:W-:Y:S01]  /*1f380*/  VIADD R18, R18, UR4 ;  /* 0x0000000412127c36 */ /* 0x001fe20008000000 */
[----:B------:R-:W-:-:S04]  /*1f390*/  ULDC UR4, c[0x0][0x248] ;  /* 0x0000920000047ab9 */ /* 0x000fc80000000800 */
[----:B------:R0:W-:Y:S01]  /*1f3a0*/  STL [R1+0x12c], R18 ;  /* 0x00012c1201007387 */ /* 0x0001e20000100800 */
[----:B------:R-:W-:Y:S01]  /*1f3b0*/  LEA.HI.X.SX32 R5, R19, R3, 0x1, P2 ;  /* 0x0000000313057211 */ /* 0x000fe200010f0eff */
[----:B0-----:R-:W-:Y:S01]  /*1f3c0*/  VIADD R18, R18, UR4 ;  /* 0x0000000412127c36 */ /* 0x001fe20008000000 */
[----:B------:R-:W-:Y:S02]  /*1f3d0*/  ULDC UR4, c[0x0][0x22c] ;  /* 0x00008b0000047ab9 */ /* 0x000fe40000000800 */
[----:B------:R-:W-:Y:S01]  /*1f3e0*/  ISETP.LT.AND P2, PT, R66, UR4, !P0 ;  /* 0x0000000442007c0c */ /* 0x000fe2000c741270 */
[----:B------:R-:W-:Y:S01]  /*1f3f0*/  VIADD R42, R18, UR6 ;  /* 0x00000006122a7c36 */ /* 0x000fe20008000000 */
[----:B------:R-:W-:Y:S01]  /*1f400*/  ULDC UR4, c[0x0][0x248] ;  /* 0x0000920000047ab9 */ /* 0x000fe20000000800 */
[----:B------:R0:W-:Y:S01]  /*1f410*/  STL [R1+0x128], R18 ;  /* 0x0001281201007387 */ /* 0x0001e20000100800 */
[----:B------:R-:W-:Y:S01]  /*1f420*/  PRMT R108, R108, 0x7632, R108 ;  /* 0x000076326c6c7816 */ /* 0x000fe2000000006c */
[----:B------:R-:W-:Y:S01]  /*1f430*/  VIADD R66, R7, 0x3f ;  /* 0x0000003f07427836 */ /* 0x000fe20000000000 */
[----:B------:R-:W-:Y:S01]  /*1f440*/  ULDC UR6, c[0x0][0x22c] ;  /* 0x00008b0000067ab9 */ /* 0x000fe20000000800 */
[----:B0-----:R-:W-:Y:S01]  /*1f450*/  VIADD R18, R42, UR4 ;  /* 0x000000042a127c36 */ /* 0x001fe20008000000 */
[----:B------:R-:W-:Y:S01]  /*1f460*/  ULDC UR4, c[0x0][0x248] ;  /* 0x0000920000047ab9 */ /* 0x000fe20000000800 */
[----:B------:R-:W-:Y:S04]  /*1f470*/  @P3 STG.E.U16 desc[UR30][R4.64], R108 ;  /* 0x0000006c04003986 */ /* 0x000fe8000c10151e */
[----:B------:R0:W-:Y:S02]  /*1f480*/  STL [R1+0x120], R18 ;  /* 0x0001201201007387 */ /* 0x0001e40000100800 */
        /* <DEDUP_REMOVED lines=17> */
[----:B------:R-:W-:Y:S02]  /*1f5a0*/  ISETP.LT.AND P3, PT, R66, UR6, !P0 ;  /* 0x0000000642007c0c */ /* 0x000fe4000c761270 */
[C---:B0-----:R-:W-:Y:S01]  /*1f5b0*/  LEA R4, P4, R10.reuse, R2, 0x1 ;  /* 0x000000020a047211 */ /* 0x041fe200078808ff */
[----:B------:R-:W-:Y:S01]  /*1f5c0*/  VIADD R66, R7, 0x40 ;  /* 0x0000004007427836 */ /* 0x000fe20000000000 */
[----:B------:R-:W-:Y:S01]  /*1f5d0*/  PRMT R109, R109, 0x7632, R109 ;  /* 0x000076326d6d7816 */ /* 0x000fe2000000006d */
[----:B------:R-:W-:Y:S01]  /*1f5e0*/  STL [R1+0x11c], R18 ;  /* 0x00011c1201007387 */ /* 0x000fe20000100800 */
[----:B------:R-:W-:Y:S01]  /*1f5f0*/  LEA.HI.X.SX32 R5, R10, R3, 0x1, P4 ;  /* 0x000000030a057211 */ /* 0x000fe200020f0eff */
[----:B------:R-:W-:Y:S01]  /*1f600*/  VIADD R10, R47, UR4 ;  /* 0x000000042f0a7c36 */ /* 0x000fe20008000000 */
[----:B------:R-:W-:Y:S01]  /*1f610*/  ULDC UR6, c[0x0][0x22c] ;  /* 0x00008b0000067ab9 */ /* 0x000fe20000000800 */
[----:B------:R-:W-:Y:S01]  /*1f620*/  STL [R1+0x114], R13 ;  /* 0x0001140d01007387 */ /* 0x000fe20000100800 */
[----:B------:R-:W-:Y:S01]  /*1f630*/  ULDC UR4, c[0x0][0x248] ;  /* 0x0000920000047ab9 */ /* 0x000fe20000000800 */
[----:B------:R-:W-:Y:S01]  /*1f640*/  ISETP.LT.AND P4, PT, R66, UR6, !P0 ;  /* 0x0000000642007c0c */ /* 0x000fe2000c781270 */
[----:B------:R-:W-:Y:S01]  /*1f650*/  VIADD R66, R7, 0x41 ;  /* 0x0000004107427836 */ /* 0x000fe20000000000 */
[----:B------:R0:W-:Y:S01]  /*1f660*/  @P5 STG.E.U16 desc[UR30][R4.64], R109 ;  /* 0x0000006d04005986 */ /* 0x0001e2000c10151e */
[----:B------:R-:W-:-:S03]  /*1f670*/  ULDC UR6, c[0x0][0x248] ;  /* 0x0000920000067ab9 */ /* 0x000fc60000000800 */
        /* <DEDUP_REMOVED lines=10> */
[----:B------:R-:W-:-:S02]  /*1f720*/  ULDC UR4, c[0x0][0x248] ;  /* 0x0000920000047ab9 */ /* 0x000fc40000000800 */
[----:B------:R1:W-:Y:S01]  /*1f730*/  @P6 STG.E.U16 desc[UR30][R4.64], R110 ;  /* 0x0000006e04006986 */ /* 0x0003e2000c10151e */
[----:B------:R-:W-:Y:S01]  /*1f740*/  VIADD R66, R7, 0x42 ;  /* 0x0000004207427836 */ /* 0x000fe20000000000 */
[----:B------:R-:W-:Y:S01]  /*1f750*/  ULDC UR6, c[0x0][0x248] ;  /* 0x0000920000067ab9 */ /* 0x000fe20000000800 */
[----:B0-----:R-:W-:Y:S01]  /*1f760*/  VIADD R10, R41, UR4 ;  /* 0x00000004290a7c36 */ /* 0x001fe20008000000 */
[----:B------:R-:W-:-:S03]  /*1f770*/  ULDC UR4, c[0x0][0x248] ;  /* 0x0000920000047ab9 */ /* 0x000fc60000000800 */
[----:B------:R-:W-:Y:S01]  /*1f780*/  VIADD R33, R10, UR4 ;  /* 0x000000040a217c36 */ /* 0x000fe20008000000 */
[----:B------:R-:W-:Y:S01]  /*1f790*/  ULDC UR4, c[0x0][0x22c] ;  /* 0x00008b0000047ab9 */ /* 0x000fe20000000800 */
[----:B-1----:R-:W-:-:S04]  /*1f7a0*/  LEA R4, P6, R8, R2, 0x1 ;  /* 0x0000000208047211 */ /* 0x002fc800078c08ff */
[----:B------:R-:W-:Y:S01]  /*1f7b0*/  LEA.HI.X.SX32 R5, R8, R3, 0x1, P6 ;  /* 0x0000000308057211 */ /* 0x000fe200030f0eff */
[----:B------:R-:W-:Y:S01]  /*1f7c0*/  VIADD R8, R33, UR6 ;  /* 0x0000000621087c36 */ /* 0x000fe20008000000 */
[----:B------:R-:W-:Y:S01]  /*1f7d0*/  ISETP.LT.AND P6, PT, R66, UR4, !P0 ;  /* 0x0000000442007c0c */ /* 0x000fe2000c7c1270 */
[----:B------:R-:W-:Y:S01]  /*1f7e0*/  ULDC UR4, c[0x0][0x248] ;  /* 0x0000920000047ab9 */ /* 0x000fe20000000800 */
[----:B------:R0:W-:Y:S01]  /*1f7f0*/  STL [R1+0xf0], R10 ;  /* 0x0000f00a01007387 */ /* 0x0001e20000100800 */
[----:B------:R-:W-:Y:S01]  /*1f800*/  PRMT R110, R110, 0x7632, R110 ;  /* 0x000076326e6e7816 */ /* 0x000fe2000000006e */
[----:B------:R-:W-:Y:S01]  /*1f810*/  ULDC UR6, c[0x0][0x22c] ;  /* 0x00008b0000067ab9 */ /* 0x000fe20000000800 */
[----:B0-----:R-:W-:Y:S01]  /*1f820*/  VIADD R10, R8, UR4 ;  /* 0x00000004080a7c36 */ /* 0x001fe20008000000 */
[----:B------:R-:W-:-:S04]  /*1f830*/  ULDC UR4, c[0x0][0x248] ;  /* 0x0000920000047ab9 */ /* 0x000fc80000000800 */
[----:B------:R0:W-:Y:S02]  /*1f840*/  STL [R1+0xe4], R10 ;  /* 0x0000e40a01007387 */ /* 0x0001e40000100800 */
[----:B0-----:R-:W-:Y:S01]  /*1f850*/  VIADD R10, R10, UR4 ;  /* 0x000000040a0a7c36 */ /* 0x001fe20008000000 */
[----:B------:R-:W-:-:S03]  /*1f860*/  ULDC UR4, c[0x0][0x248] ;  /* 0x0000920000047ab9 */ /* 0x000fc60000000800 */
[----:B------:R-:W-:Y:S01]  /*1f870*/  VIADD R28, R10, UR4 ;  /* 0x000000040a1c7c36 */ /* 0x000fe20008000000 */
[----:B------:R-:W-:Y:S01]  /*1f880*/  ULDC UR4, c[0x0][0x248] ;  /* 0x0000920000047ab9 */ /* 0x000fe20000000800 */
[----:B------:R0:W-:Y:S04]  /*1f890*/  STL [R1+0xe0], R10 ;  /* 0x0000e00a01007387 */ /* 0x0001e80000100800 */
[----:B------:R1:W-:Y:S01]  /*1f8a0*/  @P1 STG.E.U16 desc[UR30][R4.64], R110 ;  /* 0x0000006e04001986 */ /* 0x0003e2000c10151e */
[----:B0-----:R-:W-:Y:S01]  /*1f8b0*/  VIADD R10, R28, UR4 ;  /* 0x000000041c0a7c36 */ /* 0x001fe20008000000 */
[----:B------:R-:W-:-:S03]  /*1f8c0*/  ULDC UR4, c[0x0][0x248] ;  /* 0x0000920000047ab9 */ /* 0x000fc60000000800 */
[----:B------:R-:W-:Y:S01]  /*1f8d0*/  VIADD R25, R10, UR4 ;  /* 0x000000040a197c36 */ /* 0x000fe20008000000 */
[----:B------:R-:W-:Y:S01]  /*1f8e0*/  ULDC UR4, c[0x0][0x248] ;  /* 0x0000920000047ab9 */ /* 0x000fe20000000800 */
[CC--:B-1----:R-:W-:Y:S02]  /*1f8f0*/  LEA R4, P1, R252.reuse, R2.reuse, 0x1 ;  /* 0x00000002fc047211 */ /* 0x0c2fe400078208ff */
[----:B------:R-:W-:Y:S01]  /*1f900*/  VIADD R24, R25, UR4 ;  /* 0x0000000419187c36 */ /* 0x000fe20008000000 */
[----:B------:R-:W-:Y:S01]  /*1f910*/  ULDC UR4, c[0x0][0x248] ;  /* 0x0000920000047ab9 */ /* 0x000fe20000000800 */
        /* <DEDUP_REMOVED lines=57> */
[----:B------:R-:W-:Y:S01]  /*1fcb0*/  VIADD R61, R23, UR4 ;  /* 0x00000004173d7c36 */ /* 0x000fe20008000000 */
[----:B------:R-:W-:Y:S01]  /*1fcc0*/  ULDC UR4, c[0x0][0x248] ;  /* 0x0000920000047ab9 */ /* 0x000fe20000000800 */
[----:B------:R-:W-:Y:S02]  /*1fcd0*/  VIADD R6, R7, 0x47 ;  /* 0x0000004707067836 */ /* 0x000fe40000000000 */
[----:B------:R0:W-:Y:S01]  /*1fce0*/  @P6 STG.E.U16 desc[UR30][R4.64], R85 ;  /* 0x0000005504006986 */ /* 0x0001e2000c10151e */
[----:B------:R-:W-:Y:S01]  /*1fcf0*/  VIADD R22, R61, UR4 ;  /* 0x000000043d167c36 */ /* 0x000fe20008000000 */
[----:B------:R-:W-:Y:S01]  /*1fd00*/  ULDC UR4, c[0x0][0x248] ;  /* 0x0000920000047ab9 */ /* 0x000fe20000000800 */
[----:B------:R-:W-:Y:S01]  /*1fd10*/  VIADD R0, R7, 0x48 ;  /* 0x0000004807007836 */ /* 0x000fe20000000000 */
[----:B------:R-:W-:Y:S01]  /*1fd20*/  ISETP.LT.AND P5, PT, R6, UR6, !P0 ;  /* 0x0000000606007c0c */ /* 0x000fe2000c7a1270 */
[----:B------:R-:W-:Y:S01]  /*1fd30*/  VIADD R118, R22, UR4 ;  /* 0x0000000416767c36 */ /* 0x000fe20008000000 */
[----:B------:R-:W-:Y:S01]  /*1fd40*/  ULDC UR6, c[0x0][0x22c] ;  /* 0x00008b0000067ab9 */ /* 0x000fe20000000800 */
[----:B------:R-:W-:Y:S01]  /*1fd50*/  ULDC UR4, c[0x0][0x248] ;  /* 0x0000920000047ab9 */ /* 0x000fe20000000800 */
[----:B0-----:R-:W-:-:S02]  /*1fd60*/  LEA R4, P6, R9, R2, 0x1 ;  /* 0x0000000209047211 */ /* 0x001fc400078c08ff */
[----:B------:R-:W-:Y:S02]  /*1fd70*/  PRMT R85, R85, 0x7632, R85 ;  /* 0x0000763255557816 */ /* 0x000fe40000000055 */
        /* <DEDUP_REMOVED lines=22> */
[----:B------:R1:W-:Y:S01]  /*1fee0*/  STL [R1+0xfc0], R118 ;  /* 0x000fc07601007387 */ /* 0x0003e20000100800 */
        /* <DEDUP_REMOVED lines=10> */
[----:B-1----:R-:W-:Y:S01]  /*1ff90*/  VIADD R118, R62, UR4 ;  /* 0x000000043e767c36 */ /* 0x002fe20008000000 */
[----:B------:R-:W-:-:S03]  /*1ffa0*/  ULDC UR4, c[0x0][0x248] ;  /* 0x0000920000047ab9 */ /* 0x000fc60000000800 */
[----:B------:R-:W-:Y:S01]  /*1ffb0*/  VIADD R113, R118, UR4 ;  /* 0x0000000476717c36 */ /* 0x000fe20008000000 */
[----:B------:R0:W-:Y:S01]  /*1ffc0*/  @P3 STG.E.U16 desc[UR30][R4.64], R86 ;  /* 0x0000005604003986 */ /* 0x0001e2000c10151e */
[----:B------:R-:W-:-:S03]  /*1ffd0*/  ULDC UR4, c[0x0][0x248] ;  /* 0x0000920000047ab9 */ /* 0x000fc60000000800 */
[----:B------:R1:W-:Y:S01]  /*1ffe0*/  STL.64 [R1+0xfd0], R118 ;  /* 0x000fd07601007387 */ /* 0x0003e20000100a00 */
[----:B0-----:R-:W-:Y:S01]  /*1fff0*/  LEA R4, P3, R21, R2, 0x1 ;  /* 0x0000000215047211 */ /* 0x001fe200078608ff */
[----:B-1----:R-:W-:Y:S01]  /*20000*/  VIADD R119, R113, UR4 ;  /* 0x0000000471777c36 */ /* 0x002fe20008000000 */
[----:B------:R-:W-:Y:S02]  /*20010*/  ULDC UR4, c[0x0][0x248] ;  /* 0x0000920000047ab9 */ /* 0x000fe40000000800 */
[----:B------:R-:W-:Y:S01]  /*20020*/  LEA.HI.X.SX32 R5, R21, R3, 0x1, P3 ;  /* 0x0000000315057211 */ /* 0x000fe200018f0eff */
[----:B------:R-:W-:Y:S01]  /*20030*/  VIADD R36, R119, UR4 ;  /* 0x0000000477247c36 */ /* 0x000fe20008000000 */
[----:B------:R-:W-:Y:S01]  /*20040*/  ULDC UR4, c[0x0][0x248] ;  /* 0x0000920000047ab9 */ /* 0x000fe20000000800 */
[----:B------:R-:W-:Y:S02]  /*20050*/  VIADD R0, R7, 0x4b ;  /* 0x0000004b07007836 */ /* 0x000fe40000000000 */
[----:B------:R0:W-:Y:S01]  /*20060*/  @P4 STG.E.U16 desc[UR30][R4.64], R87 ;  /* 0x0000005704004986 */ /* 0x0001e2000c10151e */
[----:B------:R-:W-:Y:S01]  /*20070*/  VIADD R26, R36, UR4 ;  /* 0x00000004241a7c36 */ /* 0x000fe20008000000 */
[----:B------:R-:W-:Y:S01]  /*20080*/  ULDC UR4, c[0x0][0x248] ;  /* 0x0000920000047ab9 */ /* 0x000fe20000000800 */
[----:B------:R-:W-:-:S02]  /*20090*/  PRMT R6, R87, 0x7632, R6 ;  /* 0x0000763257067816 */ /* 0x000fc40000000006 */
[----:B------:R-:W-:Y:S01]  /*200a0*/  VIADD R21, R26, UR4 ;  /* 0x000000041a157c36 */ /* 0x000fe20008000000 */
[----:B------:R-:W-:Y:S01]  /*200b0*/  ISETP.LT.AND P3, PT, R0, UR6, !P0 ;  /* 0x0000000600007c0c */ /* 0x000fe2000c761270 */
[----:B------:R-:W-:Y:S01]  /*200c0*/  VIADD R0, R7, 0x4c ;  /* 0x0000004c07007836 */ /* 0x000fe20000000000 */
[----:B------:R-:W-:Y:S01]  /*200d0*/  ULDC UR4, c[0x0][0x248] ;  /* 0x0000920000047ab9 */ /* 0x000fe20000000800 */
[----:B------:R-:W-:Y:S01]  /*200e0*/  ULDC UR6, c[0x0][0x22c] ;  /* 0x00008b0000067ab9 */ /* 0x000fe20000000800 */
[----:B0-----:R-:W-:-:S04]  /*200f0*/  LEA R4, P4, R15, R2, 0x1 ;  /* 0x000000020f047211 */ /* 0x001fc800078808ff */
[----:B------:R-:W-:Y:S01]  /*20100*/  LEA.HI.X.SX32 R5, R15, R3, 0x1, P4 ;  /* 0x000000030f057211 */ /* 0x000fe200020f0eff */
[----:B------:R-:W-:Y:S01]  /*20110*/  VIADD R15, R21, UR4 ;  /* 0x00000004150f7c36 */ /* 0x000fe20008000000 */
[----:B------:R-:W-:Y:S01]  /*20120*/  ULDC UR4, c[0x0][0x248] ;  /* 0x0000920000047ab9 */ /* 0x000fe20000000800 */
[----:B------:R-:W-:Y:S02]  /*20130*/  ISETP.LT.AND P4, PT, R0, UR6, !P0 ;  /* 0x0000000600007c0c */ /* 0x000fe4000c781270 */
[----:B------:R0:W-:Y:S01]  /*20140*/  @P5 STG.E.U16 desc[UR30][R4.64], R6 ;  /* 0x0000000604005986 */ /* 0x0001e2000c10151e */
[----:B------:R-:W-:Y:S01]  /*20150*/  VIADD R124, R15, UR4 ;  /* 0x000000040f7c7c36 */ /* 0x000fe20008000000 */
[----:B------:R-:W-:Y:S01]  /*20160*/  ULDC UR6, c[0x0][0x248] ;  /* 0x0000920000067ab9 */ /* 0x000fe20000000800 */
[----:B------:R-:W-:Y:S01]  /*20170*/  VIADD R0, R7, 0x4d ;  /* 0x0000004d07007836 */ /* 0x000fe20000000000 */
[----:B------:R-:W-:Y:S01]  /*20180*/  ULDC UR4, c[0x0][0x22c] ;  /* 0x00008b0000047ab9 */ /* 0x000fe20000000800 */
[----:B0-----:R-:W-:-:S04]  /*20190*/  LEA R4, P5, R14, R2, 0x1 ;  /* 0x000000020e047211 */ /* 0x001fc800078a08ff */
[----:B------:R-:W-:Y:S01]  /*201a0*/  LEA.HI.X.SX32 R5, R14, R3, 0x1, P5 ;  /* 0x000000030e057211 */ /* 0x000fe200028f0eff */
[----:B------:R-:W-:Y:S01]  /*201b0*/  VIADD R14, R124, UR6 ;  /* 0x000000067c0e7c36 */ /* 0x000fe20008000000 */
[----:B------:R-:W-:Y:S01]  /*201c0*/  ISETP.LT.AND P5, PT, R0, UR4, !P0 ;  /* 0x0000000400007c0c */ /* 0x000fe2000c7a1270 */
[----:B------:R-:W-:Y:S01]  /*201d0*/  ULDC UR4, c[0x0][0x248] ;  /* 0x0000920000047ab9 */ /* 0x000fe20000000800 */
[----:B------:R-:W-:Y:S01]  /*201e0*/  ULDC UR6, c[0x0][0x248] ;  /* 0x0000920000067ab9 */ /* 0x000fe20000000800 */
[----:B------:R-:W-:Y:S01]  /*201f0*/  VIADD R121, R14, UR4 ;  /* 0x000000040e797c36 */ /* 0x000fe20008000000 */
[----:B------:R-:W-:-:S03]  /*20200*/  ULDC UR4, c[0x0][0x248] ;  /* 0x0000920000047ab9 */ /* 0x000fc60000000800 */
[----:B------:R-:W-:Y:S01]  /*20210*/  VIADD R120, R121, UR4 ;  /* 0x0000000479787c36 */ /* 0x000fe20008000000 */
[----:B------:R-:W-:Y:S01]  /*20220*/  ULDC UR4, c[0x0][0x248] ;  /* 0x0000920000047ab9 */ /* 0x000fe20000000800 */
[----:B------:R0:W-:Y:S01]  /*20230*/  @P6 STG.E.U16 desc[UR30][R4.64], R96 ;  /* 0x0000006004006986 */ /* 0x0001e2000c10151e */
[----:B------:R-:W-:Y:S02]  /*20240*/  VIADD R0, R7, 0x4e ;  /* 0x0000004e07007836 */ /* 0x000fe40000000000 */
[----:B------:R-:W-:Y:S01]  /*20250*/  VIADD R126, R120, UR4 ;  /* 0x00000004787e7c36 */ /* 0x000fe20008000000 */
[----:B------:R-:W-:Y:S01]  /*20260*/  ULDC UR4, c[0x0][0x22c] ;  /* 0x00008b0000047ab9 */ /* 0x000fe20000000800 */
[----:B------:R-:W-:Y:S02]  /*20270*/  STL.64 [R1+0xfd8], R112 ;  /* 0x000fd87001007387 */ /* 0x000fe40000100a00 */
[----:B------:R-:W-:Y:S01]  /*20280*/  VIADD R127, R126, UR6 ;  /* 0x000000067e7f7c36 */ /* 0x000fe20008000000 */
[----:B------:R-:W-:Y:S01]  /*20290*/  ULDC UR6, c[0x0][0x22c] ;  /* 0x00008b0000067ab9 */ /* 0x000fe20000000800 */
[C---:B0-----:R-:W-:Y:S01]  /*202a0*/  LEA R4, P6, R17.reuse, R2, 0x1 ;  /* 0x0000000211047211 */ /* 0x041fe200078c08ff */
[----:B------:R0:W-:Y:S03]  /*202b0*/  STL.64 [R1+0xfe0], R14 ;  /* 0x000fe00e01007387 */ /* 0x0001e60000100a00 */
[----:B------:R-:W-:-:S02]  /*202c0*/  LEA.HI.X.SX32 R5, R17, R3, 0x1, P6 ;  /* 0x0000000311057211 */ /* 0x000fc400030f0eff */
[----:B------:R-:W-:Y:S01]  /*202d0*/  ISETP.LT.AND P6, PT, R0, UR4, !P0 ;  /* 0x0000000400007c0c */ /* 0x000fe2000c7c1270 */
[----:B------:R-:W-:Y:S02]  /*202e0*/  ULDC UR4, c[0x0][0x248] ;  /* 0x0000920000047ab9 */ /* 0x000fe40000000800 */
[----:B0-----:R-:W-:Y:S01]  /*202f0*/  VIADD R14, R127, UR4 ;  /* 0x000000047f0e7c36 */ /* 0x001fe20008000000 */
[----:B------:R-:W-:-:S03]  /*20300*/  ULDC UR4, c[0x0][0x248] ;  /* 0x0000920000047ab9 */ /* 0x000fc60000000800 */
[----:B------:R-:W-:Y:S01]  /*20310*/  VIADD R122, R14, UR4 ;  /* 0x000000040e7a7c36 */ /* 0x000fe20008000000 */
[----:B------:R-:W-:Y:S01]  /*20320*/  ULDC UR4, c[0x0][0x248] ;  /* 0x0000920000047ab9 */ /* 0x000fe20000000800 */
[----:B------:R-:W-:Y:S02]  /*20330*/  PRMT R96, R96, 0x7632, R96 ;  /* 0x0000763260607816 */ /* 0x000fe40000000060 */
[----:B------:R-:W-:Y:S01]  /*20340*/  VIADD R128, R122, UR4 ;  /* 0x000000047a807c36 */ /* 0x000fe20008000000 */
[----:B------:R-:W-:Y:S02]  /*20350*/  ULDC UR4, c[0x0][0x248] ;  /* 0x0000920000047ab9 */ /* 0x000fe40000000800 */
[----:B------:R0:W-:Y:S01]  /*20360*/  @P1 STG.E.U16 desc[UR30][R4.64], R96 ;  /* 0x0000006004001986 */ /* 0x0001e2000c10151e */
[----:B------:R-:W-:Y:S01]  /*20370*/  VIADD R129, R128, UR4 ;  /* 0x0000000480817c36 */ /* 0x000fe20008000000 */
[----:B------:R-:W-:-:S03]  /*20380*/  ULDC UR4, c[0x0][0x248] ;  /* 0x0000920000047ab9 */ /* 0x000fc60000000800 */
[----:B------:R-:W-:Y:S01]  /*20390*/  VIADD R135, R129, UR4 ;  /* 0x0000000481877c36 */ /* 0x000fe20008000000 */
[----:B------:R-:W-:Y:S01]  /*203a0*/  ULDC UR4, c[0x0][0x248] ;  /* 0x0000920000047ab9 */ /* 0x000fe20000000800 */
[CC--:B0-----:R-:W-:Y:S02]  /*203b0*/  LEA R4, P1, R16.reuse, R2.reuse, 0x1 ;  /* 0x0000000210047211 */ /* 0x0c1fe400078208ff */
[----:B------:R-:W-:Y:S01]  /*203c0*/  VIADD R134, R135, UR4 ;  /* 0x0000000487867c36 */ /* 0x000fe20008000000 */
[----:B------:R-:W-:Y:S01]  /*203d0*/  ULDC UR4, c[0x0][0x248] ;  /* 0x0000920000047ab9 */ /* 0x000fe20000000800 */
[----:B------:R-:W-:Y:S01]  /*203e0*/  LEA.HI.X.SX32 R5, R16, R3, 0x1, P1 ;  /* 0x0000000310057211 */ /* 0x000fe200008f0eff */
[C---:B------:R-:W-:Y:S02]  /*203f0*/  VIADD R0, R7.reuse, 0x4f ;  /* 0x0000004f07007836 */ /* 0x040fe40000000000 */
[----:B------:R-:W-:Y:S01]  /*20400*/  VIADD R123, R134, UR4 ;  /* 0x00000004867b7c36 */ /* 0x000fe20008000000 */
[----:B------:R-:W-:Y:S01]  /*20410*/  ULDC UR4, c[0x0][0x248] ;  /* 0x0000920000047ab9 */ /* 0x000fe20000000800 */
[----:B------:R0:W-:Y:S01]  /*20420*/  @P2 STG.E.U16 desc[UR30][R4.64], R97 ;  /* 0x0000006104002986 */ /* 0x0001e2000c10151e */
[----:B------:R-:W-:Y:S01]  /*20430*/  ISETP.LT.AND P1, PT, R0, UR6, !P0 ;  /* 0x0000000600007c0c */ /* 0x000fe2000c721270 */
[----:B------:R-:W-:Y:S01]  /*20440*/  VIADD R0, R7, 0x50 ;  /* 0x0000005007007836 */ /* 0x000fe20000000000 */
[----:B------:R-:W-:Y:S01]  /*20450*/  ULDC UR6, c[0x0][0x22c] ;  /* 0x00008b0000067ab9 */ /* 0x000fe20000000800 */
[----:B0-----:R-:W-:-:S04]  /*20460*/  LEA R4, P2, R11, R2, 0x1 ;  /* 0x000000020b047211 */ /* 0x001fc800078408ff */
[----:B------:R-:W-:Y:S01]  /*20470*/  LEA.HI.X.SX32 R5, R11, R3, 0x1, P2 ;  /* 0x000000030b057211 */ /* 0x000fe200010f0eff */
[----:B------:R-:W-:Y:S01]  /*20480*/  VIADD R11, R123, UR4 ;  /* 0x000000047b0b7c36 */ /* 0x000fe20008000000 */
[----:B------:R-:W-:Y:S01]  /*20490*/  PRMT R97, R97, 0x7632, R97 ;  /* 0x0000763261617816 */ /* 0x000fe20000000061 */
[----:B------:R-:W-:Y:S02]  /*204a0*/  ULDC UR4, c[0x0][0x248] ;  /* 0x0000920000047ab9 */ /* 0x000fe40000000800 */
        /* <DEDUP_REMOVED lines=9> */
[----:B------:R-:W-:Y:S01]  /*20540*/  STL.64 [R1+0xfa0], R120 ;  /* 0x000fa07801007387 */ /* 0x000fe20000100a00 */
[----:B------:R-:W-:Y:S01]  /*20550*/  ULDC UR6, c[0x0][0x248] ;  /* 0x0000920000067ab9 */ /* 0x000fe20000000800 */
[----:B0-----:R-:W-:-:S04]  /*20560*/  LEA R4, P3, R251, R2, 0x1 ;  /* 0x00000002fb047211 */ /* 0x001fc800078608ff */
[----:B------:R-:W-:Y:S02]  /*20570*/  LEA.HI.X.SX32 R5, R251, R3, 0x1, P3 ;  /* 0x00000003fb057211 */ /* 0x000fe400018f0eff */
[----:B------:R-:W-:Y:S01]  /*20580*/  ISETP.LT.AND P3, PT, R0, UR4, !P0 ;  /* 0x0000000400007c0c */ /* 0x000fe2000c761270 */
[----:B------:R-:W-:Y:S02]  /*20590*/  ULDC UR4, c[0x0][0x248] ;  /* 0x0000920000047ab9 */ /* 0x000fe40000000800 */
[----:B------:R-:W-:Y:S01]  /*205a0*/  VIADD R125, R118, UR4 ;  /* 0x00000004767d7c36 */ /* 0x000fe20008000000 */
[----:B------:R-:W-:Y:S01]  /*205b0*/  STL.64 [R1+0xf80], R128 ;  /* 0x000f808001007387 */ /* 0x000fe20000100a00 */
[----:B------:R-:W-:-:S03]  /*205c0*/  ULDC UR4, c[0x0][0x248] ;  /* 0x0000920000047ab9 */ /* 0x000fc60000000800 */
[----:B------:R0:W-:Y:S01]  /*205d0*/  STL.64 [R1+0xf98], R134 ;  /* 0x000f988601007387 */ /* 0x0001e20000100a00 */
[----:B------:R-:W-:-:S03]  /*205e0*/  VIADD R0, R7, 0x52 ;  /* 0x0000005207007836 */ /* 0x000fc60000000000 */
[----:B------:R1:W-:Y:S01]  /*205f0*/  @P4 STG.E.U16 desc[UR30][R4.64], R98 ;  /* 0x0000006204004986 */ /* 0x0003e2000c10151e */
[----:B0-----:R-:W-:Y:S01]  /*20600*/  VIADD R134, R125, UR4 ;  /* 0x000000047d867c36 */ /* 0x001fe20008000000 */
[----:B------:R-:W-:Y:S01]  /*20610*/  ULDC UR4, c[0x0][0x248] ;  /* 0x0000920000047ab9 */ /* 0x000fe20000000800 */
[----:B-1----:R-:W-:Y:S02]  /*20620*/  LEA R4, P4, R132, R2, 0x1 ;  /* 0x0000000284047211 */ /* 0x002fe400078808ff */
[----:B------:R-:W-:Y:S01]  /*20630*/  VIADD R252, R134, UR4 ;  /* 0x0000000486fc7c36 */ /* 0x000fe20008000000 */
[----:B------:R-:W-:Y:S01]  /*20640*/  ULDC UR4, c[0x0][0x22c] ;  /* 0x00008b0000047ab9 */ /* 0x000fe20000000800 */
[----:B------:R-:W-:Y:S02]  /*20650*/  LEA.HI.X.SX32 R5, R132, R3, 0x1, P4 ;  /* 0x0000000384057211 */ /* 0x000fe400020f0eff */
[----:B------:R-:W-:Y:S01]  /*20660*/  VIADD R251, R252, UR6 ;  /* 0x00000006fcfb7c36 */ /* 0x000fe20008000000 */
[----:B------:R-:W-:Y:S01]  /*20670*/  ISETP.LT.AND P4, PT, R0, UR4, !P0 ;  /* 0x0000000400007c0c */ /* 0x000fe2000c781270 */
[----:B------:R-:W-:Y:S01]  /*20680*/  ULDC UR4, c[0x0][0x248] ;  /* 0x0000920000047ab9 */ /* 0x000fe20000000800 */
[----:B------:R-:W-:Y:S01]  /*20690*/  PRMT R98, R98, 0x7632, R98 ;  /* 0x0000763262627816 */ /* 0x000fe20000000062 */
[----:B------:R-:W-:Y:S01]  /*206a0*/  VIADD R250, R251, UR4 ;  /* 0x00000004fbfa7c36 */ /* 0x000fe20008000000 */
[----:B------:R-:W-:Y:S01]  /*206b0*/  ULDC UR4, c[0x0][0x248] ;  /* 0x0000920000047ab9 */ /* 0x000fe20000000800 */
[----:B------:R-:W-:-:S02]  /*206c0*/  ULDC UR6, c[0x0][0x22c] ;  /* 0x00008b0000067ab9 */ /* 0x000fc40000000800 */
        /* <DEDUP_REMOVED lines=8> */
[----:B------:R-:W-:Y:S01]  /*20750*/  ULDC UR4, c[0x0][0x248] ;  /* 0x0000920000047ab9 */ /* 0x000fe20000000800 */
[----:B------:R-:W-:Y:S02]  /*20760*/  VIADD R0, R7, 0x53 ;  /* 0x0000005307007836 */ /* 0x000fe40000000000 */
[----:B------:R-:W-:Y:S01]  /*20770*/  VIADD R6, R137, UR4 ;  /* 0x0000000489067c36 */ /* 0x000fe20008000000 */
[----:B------:R-:W-:Y:S01]  /*20780*/  ULDC UR4, c[0x0][0x248] ;  /* 0x0000920000047ab9 */ /* 0x000fe20000000800 */
[----:B0-----:R-:W-:-:S04]  /*20790*/  LEA R4, P5, R131, R2, 0x1 ;  /* 0x0000000283047211 */ /* 0x001fc800078a08ff */
[----:B------:R-:W-:Y:S02]  /*207a0*/  LEA.HI.X.SX32 R5, R131, R3, 0x1, P5 ;  /* 0x0000000383057211 */ /* 0x000fe400028f0eff */
[----:B------:R-:W-:Y:S01]  /*207b0*/  ISETP.LT.AND P5, PT, R0, UR6, !P0 ;  /* 0x0000000600007c0c */ /* 0x000fe2000c7a1270 */
[----:B------:R-:W-:Y:S01]  /*207c0*/  VIADD R0, R6, UR4 ;  /* 0x0000000406007c36 */ /* 0x000fe20008000000 */
[----:B------:R-:W-:Y:S01]  /*207d0*/  ULDC UR4, c[0x0][0x248] ;  /* 0x0000920000047ab9 */ /* 0x000fe20000000800 */
[----:B------:R0:W-:Y:S01]  /*207e0*/  @P6 STG.E.U16 desc[UR30][R4.64], R99 ;  /* 0x0000006304006986 */ /* 0x0001e2000c10151e */
[----:B------:R-:W-:Y:S01]  /*207f0*/  PRMT R67, R99, 0x7632, R67 ;  /* 0x0000763263437816 */ /* 0x000fe20000000043 */
[----:B------:R-:W-:Y:S01]  /*20800*/  VIADD R131, R0, UR4 ;  /* 0x0000000400837c36 */ /* 0x000fe20008000000 */
[----:B------:R-:W-:Y:S01]  /*20810*/  ULDC UR4, c[0x0][0x248] ;  /* 0x0000920000047ab9 */ /* 0x000fe20000000800 */
[----:B------:R-:W-:Y:S01]  /*20820*/  VIADD R66, R7, 0x54 ;  /* 0x0000005407427836 */ /* 0x000fe20000000000 */
[----:B------:R-:W-:Y:S01]  /*20830*/  ULDC UR6, c[0x0][0x22c] ;  /* 0x00008b0000067ab9 */ /* 0x000fe20000000800 */
[----:B0-----:R-:W-:-:S04]  /*20840*/  LEA R4, P6, R130, R2, 0x1 ;  /* 0x0000000282047211 */ /* 0x001fc800078c08ff */
        /* <DEDUP_REMOVED lines=20> */
[----:B------:R0:W-:Y:S01]  /*20990*/  STL.64 [R1+0xf58], R250 ;  /* 0x000f58fa01007387 */ /* 0x0001e20000100a00 */
[----:B------:R-:W-:-:S03]  /*209a0*/  VIADD R66, R7, 0x56 ;  /* 0x0000005607427836 */ /* 0x000fc60000000000 */
[----:B------:R1:W-:Y:S01]  /*209b0*/  @P2 STG.E.U16 desc[UR30][R4.64], R68 ;  /* 0x0000004404002986 */ /* 0x0003e2000c10151e */
[----:B0-----:R-:W-:Y:S01]  /*209c0*/  VIADD R251, R114, UR4 ;  /* 0x0000000472fb7c36 */ /* 0x001fe20008000000 */
[----:B------:R-:W-:Y:S01]  /*209d0*/  ULDC UR4, c[0x0][0x22c] ;  /* 0x00008b0000047ab9 */ /* 0x000fe20000000800 */
[----:B-1----:R-:W-:Y:S02]  /*209e0*/  LEA R4, P2, R139, R2, 0x1 ;  /* 0x000000028b047211 */ /* 0x002fe400078408ff */
[----:B------:R-:W-:Y:S01]  /*209f0*/  VIADD R250, R251, UR6 ;  /* 0x00000006fbfa7c36 */ /* 0x000fe20008000000 */
[----:B------:R-:W-:Y:S01]  /*20a00*/  PRMT R68, R68, 0x7632, R68 ;  /* 0x0000763244447816 */ /* 0x000fe20000000044 */
[----:B------:R-:W-:Y:S01]  /*20a10*/  STL.64 [R1+0xf60], R248 ;  /* 0x000f60f801007387 */ /* 0x000fe20000100a00 */
[----:B------:R-:W-:Y:S01]  /*20a20*/  LEA.HI.X.SX32 R5, R139, R3, 0x1, P2 ;  /* 0x000000038b057211 */ /* 0x000fe200010f0eff */
[----:B------:R-:W-:Y:S01]  /*20a30*/  ULDC UR6, c[0x0][0x22c] ;  /* 0x00008b0000067ab9 */ /* 0x000fe20000000800 */
[----:B------:R-:W-:Y:S01]  /*20a40*/  ISETP.LT.AND P2, PT, R66, UR4, !P0 ;  /* 0x0000000442007c0c */ /* 0x000fe2000c741270 */
[----:B------:R-:W-:-:S02]  /*20a50*/  ULDC UR4, c[0x0][0x248] ;  /* 0x0000920000047ab9 */ /* 0x000fc40000000800 */
        /* <DEDUP_REMOVED lines=8> */
[----:B------:R-:W-:Y:S02]  /*20ae0*/  STL.64 [R1+0xf78], R136 ;  /* 0x000f788801007387 */ /* 0x000fe40000100a00 */
[----:B------:R-:W-:Y:S01]  /*20af0*/  VIADD R128, R148, UR4 ;  /* 0x0000000494807c36 */ /* 0x000fe20008000000 */
[----:B------:R-:W-:Y:S01]  /*20b00*/  ULDC UR4, c[0x0][0x248] ;  /* 0x0000920000047ab9 */ /* 0x000fe20000000800 */
[----:B------:R0:W-:Y:S04]  /*20b10*/  @P3 STG.E.U16 desc[UR30][R4.64], R68 ;  /* 0x0000004404003986 */ /* 0x0001e8000c10151e */
[----:B------:R-:W-:Y:S04]  /*20b20*/  STL.64 [R1+0xf88], R130 ;  /* 0x000f888201007387 */ /* 0x000fe80000100a00 */
[----:B------:R-:W-:Y:S01]  /*20b30*/  STL.64 [R1+0xf90], R132 ;  /* 0x000f908401007387 */ /* 0x000fe20000100a00 */
[----:B0-----:R-:W-:-:S03]  /*20b40*/  LEA R4, P3, R138, R2, 0x1 ;  /* 0x000000028a047211 */ /* 0x001fc600078608ff */
[----:B------:R-:W-:Y:S01]  /*20b50*/  STL.64 [R1+0xf68], R250 ;  /* 0x000f68fa01007387 */ /* 0x000fe20000100a00 */
[----:B------:R-:W-:-:S03]  /*20b60*/  LEA.HI.X.SX32 R5, R138, R3, 0x1, P3 ;  /* 0x000000038a057211 */ /* 0x000fc600018f0eff */
[----:B------:R0:W-:Y:S01]  /*20b70*/  STL.64 [R1+0xf50], R142 ;  /* 0x000f508e01007387 */ /* 0x0001e20000100a00 */
[----:B------:R-:W-:-:S03]  /*20b80*/  VIADD R66, R7, 0x57 ;  /* 0x0000005707427836 */ /* 0x000fc60000000000 */
[----:B------:R1:W-:Y:S01]  /*20b90*/  @P4 STG.E.U16 desc[UR30][R4.64], R69 ;  /* 0x0000004504004986 */ /* 0x0003e2000c10151e */
[----:B0-----:R-:W-:Y:S01]  /*20ba0*/  VIADD R142, R128, UR4 ;  /* 0x00000004808e7c36 */ /* 0x001fe20008000000 */
[----:B------:R-:W-:-:S03]  /*20bb0*/  ULDC UR4, c[0x0][0x248] ;  /* 0x0000920000047ab9 */ /* 0x000fc60000000800 */
[----:B------:R-:W-:Y:S01]  /*20bc0*/  VIADD R138, R142, UR4 ;  /* 0x000000048e8a7c36 */ /* 0x000fe20008000000 */
[----:B-1----:R-:W-:Y:S01]  /*20bd0*/  LEA R4, P4, R64, R2, 0x1 ;  /* 0x0000000240047211 */ /* 0x002fe200078808ff */
[----:B------:R-:W-:Y:S02]  /*20be0*/  ULDC UR4, c[0x0][0x248] ;  /* 0x0000920000047ab9 */ /* 0x000fe40000000800 */
[----:B------:R-:W-:Y:S01]  /*20bf0*/  VIADD R139, R138, UR4 ;  /* 0x000000048a8b7c36 */ /* 0x000fe20008000000 */
[----:B------:R-:W-:Y:S01]  /*20c00*/  PRMT R69, R69, 0x7632, R69 ;  /* 0x0000763245457816 */ /* 0x000fe20000000045 */
[----:B------:R-:W-:Y:S01]  /*20c10*/  ULDC UR4, c[0x0][0x248] ;  /* 0x0000920000047ab9 */ /* 0x000fe20000000800 */
[----:B------:R-:W-:Y:S01]  /*20c20*/  LEA.HI.X.SX32 R5, R64, R3, 0x1, P4 ;  /* 0x0000000340057211 */ /* 0x000fe200020f0eff */
[----:B------:R-:W-:Y:S01]  /*20c30*/  VIADD R144, R139, UR4 ;  /* 0x000000048b907c36 */ /* 0x000fe20008000000 */
[----:B------:R-:W-:Y:S01]  /*20c40*/  ISETP.LT.AND P3, PT, R66, UR6, !P0 ;  /* 0x0000000642007c0c */ /* 0x000fe2000c761270 */
[C---:B------:R-:W-:Y:S01]  /*20c50*/  VIADD R66, R7.reuse, 0x58 ;  /* 0x0000005807427836 */ /* 0x040fe20000000000 */
[----:B------:R-:W-:Y:S01]  /*20c60*/  ULDC UR4, c[0x0][0x248] ;  /* 0x0000920000047ab9 */ /* 0x000fe20000000800 */
[----:B------:R-:W-:Y:S01]  /*20c70*/  ULDC UR6, c[0x0][0x22c] ;  /* 0x00008b0000067ab9 */ /* 0x000fe20000000800 */
[----:B------:R0:W-:Y:S01]  /*20c80*/  @P5 STG.E.U16 desc[UR30][R4.64], R69 ;  /* 0x0000004504005986 */ /* 0x0001e2000c10151e */
[----:B------:R-:W-:Y:S01]  /*20c90*/  VIADD R145, R144, UR4 ;  /* 0x0000000490917c36 */ /* 0x000fe20008000000 */
[----:B------:R-:W-:Y:S01]  /*20ca0*/  ISETP.LT.AND P4, PT, R66, UR6, !P0 ;  /* 0x0000000642007c0c */ /* 0x000fe2000c781270 */
[----:B------:R-:W-:Y:S01]  /*20cb0*/  VIADD R64, R7, 0x59 ;  /* 0x0000005907407836 */ /* 0x000fe20000000000 */
[----:B------:R-:W-:Y:S01]  /*20cc0*/  STL.64 [R1+0xfa8], R148 ;  /* 0x000fa89401007387 */ /* 0x000fe20000100a00 */
[----:B------:R-:W-:Y:S01]  /*20cd0*/  ULDC UR6, c[0x0][0x248] ;  /* 0x0000920000067ab9 */ /* 0x000fe20000000800 */
[----:B------:R-:W-:-:S02]  /*20ce0*/  ULDC UR4, c[0x0][0x22c] ;  /* 0x00008b0000047ab9 */ /* 0x000fc40000000800 */
[----:B------:R-:W-:Y:S01]  /*20cf0*/  STL.64 [R1+0xfb8], R128 ;  /* 0x000fb88001007387 */ /* 0x000fe20000100a00 */
[----:B0-----:R-:W-:-:S03]  /*20d00*/  LEA R4, P5, R140, R2, 0x1 ;  /* 0x000000028c047211 */ /* 0x001fc600078a08ff */
[----:B------:R0:W-:Y:S01]  /*20d10*/  STL.64 [R1+0xf70], R138 ;  /* 0x000f708a01007387 */ /* 0x0001e20000100a00 */
[----:B------:R-:W-:Y:S02]  /*20d20*/  LEA.HI.X.SX32 R5, R140, R3, 0x1, P5 ;  /* 0x000000038c057211 */ /* 0x000fe400028f0eff */
[----:B------:R-:W-:Y:S01]  /*20d30*/  ISETP.LT.AND P5, PT, R64, UR4, !P0 ;  /* 0x0000000440007c0c */ /* 0x000fe2000c7a1270 */
[----:B------:R-:W-:Y:S01]  /*20d40*/  ULDC UR4, c[0x0][0x248] ;  /* 0x0000920000047ab9 */ /* 0x000fe20000000800 */
[----:B0-----:R-:W-:Y:S01]  /*20d50*/  VIADD R138, R145, UR6 ;  /* 0x00000006918a7c36 */ /* 0x001fe20008000000 */
[----:B------:R0:W-:Y:S01]  /*20d60*/  @P6 STG.E.U16 desc[UR30][R4.64], R70 ;  /* 0x0000004604006986 */ /* 0x0001e2000c10151e */
[----:B------:R-:W-:Y:S01]  /*20d70*/  VIADD R64, R7, 0x5a ;  /* 0x0000005a07407836 */ /* 0x000fe20000000000 */
[----:B------:R-:W-:Y:S01]  /*20d80*/  ULDC UR6, c[0x0][0x248] ;  /* 0x0000920000067ab9 */ /* 0x000fe20000000800 */
[----:B------:R-:W-:Y:S01]  /*20d90*/  VIADD R152, R138, UR4 ;  /* 0x000000048a987c36 */ /* 0x000fe20008000000 */
[----:B------:R-:W-:-:S03]  /*20da0*/  ULDC UR4, c[0x0][0x248] ;  /* 0x0000920000047ab9 */ /* 0x000fc60000000800 */
[----:B------:R-:W-:Y:S01]  /*20db0*/  VIADD R146, R152, UR4 ;  /* 0x0000000498927c36 */ /* 0x000fe20008000000 */
[----:B------:R-:W-:-:S03]  /*20dc0*/  ULDC UR4, c[0x0][0x248] ;  /* 0x0000920000047ab9 */ /* 0x000fc60000000800 */
[----:B------:R-:W-:Y:S01]  /*20dd0*/  VIADD R141, R146, UR4 ;  /* 0x00000004928d7c36 */ /* 0x000fe20008000000 */
[----:B0-----:R-:W-:Y:S01]  /*20de0*/  LEA R4, P6, R57, R2, 0x1 ;  /* 0x0000000239047211 */ /* 0x001fe200078c08ff */
[----:B------:R-:W-:Y:S02]  /*20df0*/  ULDC UR4, c[0x0][0x22c] ;  /* 0x00008b0000047ab9 */ /* 0x000fe40000000800 */
[----:B------:R-:W-:Y:S01]  /*20e00*/  VIADD R147, R141, UR6 ;  /* 0x000000068d937c36 */ /* 0x000fe20008000000 */
[----:B------:R-:W-:Y:S01]  /*20e10*/  LEA.HI.X.SX32 R5, R57, R3, 0x1, P6 ;  /* 0x0000000339057211 */ /* 0x000fe200030f0eff */
[----:B------:R-:W-:Y:S01]  /*20e20*/  ULDC UR6, c[0x0][0x22c] ;  /* 0x00008b0000067ab9 */ /* 0x000fe20000000800 */
[----:B------:R-:W-:Y:S01]  /*20e30*/  ISETP.LT.AND P6, PT, R64, UR4, !P0 ;  /* 0x0000000440007c0c */ /* 0x000fe2000c7c1270 */
[----:B------:R-:W-:Y:S02]  /*20e40*/  ULDC UR4, c[0x0][0x248] ;  /* 0x0000920000047ab9 */ /* 0x000fe40000000800 */
[----:B------:R-:W-:Y:S01]  /*20e50*/  VIADD R140, R147, UR4 ;  /* 0x00000004938c7c36 */ /* 0x000fe20008000000 */
[----:B------:R-:W-:Y:S01]  /*20e60*/  ULDC UR4, c[0x0][0x248] ;  /* 0x0000920000047ab9 */ /* 0x000fe20000000800 */
[----:B------:R-:W-:-:S02]  /*20e70*/  PRMT R70, R70, 0x7632, R70 ;  /* 0x0000763246467816 */ /* 0x000fc40000000046 */
        /* <DEDUP_REMOVED lines=10> */
[----:B------:R-:W-:-:S03]  /*20f20*/  ULDC UR4, c[0x0][0x248] ;  /* 0x0000920000047ab9 */ /* 0x000fc60000000800 */
[----:B------:R-:W-:Y:S01]  /*20f30*/  VIADD R150, R56, UR4 ;  /* 0x0000000438967c36 */ /* 0x000fe20008000000 */
[----:B------:R-:W-:Y:S01]  /*20f40*/  ULDC UR4, c[0x0][0x248] ;  /* 0x0000920000047ab9 */ /* 0x000fe20000000800 */
[----:B------:R-:W-:Y:S01]  /*20f50*/  VIADD R64, R7, 0x5b ;  /* 0x0000005b07407836 */ /* 0x000fe20000000000 */
[----:B------:R0:W-:Y:S01]  /*20f60*/  @P2 STG.E.U16 desc[UR30][R4.64], R71 ;  /* 0x0000004704002986 */ /* 0x0001e2000c10151e */
[----:B------:R-:W-:Y:S01]  /*20f70*/  VIADD R151, R150, UR4 ;  /* 0x0000000496977c36 */ /* 0x000fe20008000000 */
[----:B------:R-:W-:Y:S01]  /*20f80*/  ULDC UR4, c[0x0][0x248] ;  /* 0x0000920000047ab9 */ /* 0x000fe20000000800 */
[----:B------:R-:W-:Y:S02]  /*20f90*/  PRMT R66, R71, 0x7632, R66 ;  /* 0x0000763247427816 */ /* 0x000fe40000000042 */
        /* <DEDUP_REMOVED lines=8> */
[----:B------:R-:W-:Y:S01]  /*21020*/  STL.64 [R1+0xfb0], R144 ;  /* 0x000fb09001007387 */ /* 0x000fe20000100a00 */
[----:B------:R-:W-:Y:S01]  /*21030*/  ULDC UR4, c[0x0][0x248] ;  /* 0x0000920000047ab9 */ /* 0x000fe20000000800 */
[----:B------:R-:W-:Y:S02]  /*21040*/  ISETP.LT.AND P2, PT, R64, UR6, !P0 ;  /* 0x0000000640007c0c */ /* 0x000fe4000c741270 */
[----:B------:R0:W-:Y:S01]  /*21050*/  @P3 STG.E.U16 desc[UR30][R4.64], R66 ;  /* 0x0000004204003986 */ /* 0x0001e2000c10151e */
[----:B------:R-:W-:Y:S01]  /*21060*/  VIADD R64, R7, 0x5d ;  /* 0x0000005d07407836 */ /* 0x000fe20000000000 */
[----:B------:R-:W-:Y:S02]  /*21070*/  ULDC UR6, c[0x0][0x248] ;  /* 0x0000920000067ab9 */ /* 0x000fe40000000800 */
[----:B------:R1:W-:Y:S01]  /*21080*/  STL.64 [R1+0xf20], R156 ;  /* 0x000f209c01007387 */ /* 0x0003e20000100a00 */
[----:B0-----:R-:W-:Y:S01]  /*21090*/  LEA R4, P3, R153, R2, 0x1 ;  /* 0x0000000299047211 */ /* 0x001fe200078608ff */
[----:B-1----:R-:W-:-:S03]  /*210a0*/  VIADD R156, R158, UR4 ;  /* 0x000000049e9c7c36 */ /* 0x002fc60008000000 */
[----:B------:R-:W-:Y:S01]  /*210b0*/  LEA.HI.X.SX32 R5, R153, R3, 0x1, P3 ;  /* 0x0000000399057211 */ /* 0x000fe200018f0eff */
[----:B------:R-:W-:Y:S01]  /*210c0*/  ULDC UR4, c[0x0][0x22c] ;  /* 0x00008b0000047ab9 */ /* 0x000fe20000000800 */
[----:B------:R-:W-:Y:S01]  /*210d0*/  VIADD R153, R156, UR6 ;  /* 0x000000069c997c36 */ /* 0x000fe20008000000 */
[----:B------:R-:W-:Y:S01]  /*210e0*/  ISETP.LT.AND P3, PT, R64, UR4, !P0 ;  /* 0x0000000440007c0c */ /* 0x000fe2000c761270 */
[----:B------:R-:W-:Y:S01]  /*210f0*/  ULDC UR4, c[0x0][0x248] ;  /* 0x0000920000047ab9 */ /* 0x000fe20000000800 */
[----:B------:R0:W-:Y:S01]  /*21100*/  STL.64 [R1+0xf30], R56 ;  /* 0x000f303801007387 */ /* 0x0001e20000100a00 */
[----:B------:R-:W-:Y:S01]  /*21110*/  VIADD R161, R153, UR4 ;  /* 0x0000000499a17c36 */ /* 0x000fe20008000000 */
[----:B------:R-:W-:Y:S01]  /*21120*/  ULDC UR4, c[0x0][0x248] ;  /* 0x0000920000047ab9 */ /* 0x000fe20000000800 */
[----:B------:R-:W-:Y:S02]  /*21130*/  ULDC UR6, c[0x0][0x248] ;  /* 0x0000920000067ab9 */ /* 0x000fe40000000800 */
[----:B------:R-:W-:Y:S01]  /*21140*/  VIADD R160, R161, UR4 ;  /* 0x00000004a1a07c36 */ /* 0x000fe20008000000 */
[----:B------:R-:W-:Y:S01]  /*21150*/  ULDC UR4, c[0x0][0x248] ;  /* 0x0000920000047ab9 */ /* 0x000fe20000000800 */
[----:B------:R1:W-:Y:S01]  /*21160*/  @P4 STG.E.U16 desc[UR30][R4.64], R80 ;  /* 0x0000005004004986 */ /* 0x0003e2000c10151e */
[----:B------:R-:W-:-:S02]  /*21170*/  VIADD R64, R7, 0x5e ;  /* 0x0000005e07407836 */ /* 0x000fc40000000000 */
[----:B0-----:R-:W-:Y:S01]  /*21180*/  VIADD R56, R160, UR4 ;  /* 0x00000004a0387c36 */ /* 0x001fe20008000000 */
[----:B------:R-:W-:Y:S01]  /*21190*/  ULDC UR4, c[0x0][0x22c] ;  /* 0x00008b0000047ab9 */ /* 0x000fe20000000800 */
[----:B-1----:R-:W-:Y:S02]  /*211a0*/  LEA R4, P4, R154, R2, 0x1 ;  /* 0x000000029a047211 */ /* 0x002fe400078808ff */
[----:B------:R-:W-:Y:S01]  /*211b0*/  VIADD R57, R56, UR6 ;  /* 0x0000000638397c36 */ /* 0x000fe20008000000 */
[----:B------:R-:W-:Y:S01]  /*211c0*/  PRMT R80, R80, 0x7632, R80 ;  /* 0x0000763250507816 */ /* 0x000fe20000000050 */
[----:B------:R-:W-:Y:S01]  /*211d0*/  ULDC UR6, c[0x0][0x22c] ;  /* 0x00008b0000067ab9 */ /* 0x000fe20000000800 */
[----:B------:R-:W-:Y:S02]  /*211e0*/  LEA.HI.X.SX32 R5, R154, R3, 0x1, P4 ;  /* 0x000000039a057211 */ /* 0x000fe400020f0eff */
[----:B------:R-:W-:Y:S01]  /*211f0*/  ISETP.LT.AND P4, PT, R64, UR4, !P0 ;  /* 0x0000000440007c0c */ /* 0x000fe2000c781270 */
[----:B------:R-:W-:-:S02]  /*21200*/  ULDC UR4, c[0x0][0x248] ;  /* 0x0000920000047ab9 */ /* 0x000fc40000000800 */
        /* <DEDUP_REMOVED lines=13> */
[----:B------:R-:W-:Y:S02]  /*212e0*/  VIADD R64, R7, 0x5f ;  /* 0x0000005f07407836 */ /* 0x000fe40000000000 */
        /* <DEDUP_REMOVED lines=8> */
[----:B------:R-:W-:Y:S01]  /*21370*/  ULDC UR6, c[0x0][0x248] ;  /* 0x0000920000067ab9 */ /* 0x000fe20000000800 */
[CC--:B0-----:R-:W-:Y:S02]  /*21380*/  LEA R4, P6, R65.reuse, R2.reuse, 0x1 ;  /* 0x0000000241047211 */ /* 0x0c1fe400078c08ff */
[----:B------:R-:W-:Y:S01]  /*21390*/  VIADD R167, R246, UR4 ;  /* 0x00000004f6a77c36 */ /* 0x000fe20008000000 */
[----:B------:R-:W-:Y:S01]  /*213a0*/  ULDC UR4, c[0x0][0x248] ;  /* 0x0000920000047ab9 */ /* 0x000fe20000000800 */
[----:B------:R-:W-:Y:S02]  /*213b0*/  LEA.HI.X.SX32 R5, R65, R3, 0x1, P6 ;  /* 0x0000000341057211 */ /* 0x000fe400030f0eff */
[----:B------:R-:W-:Y:S02]  /*213c0*/  LEA R64, P6, R166, R2, 0x1 ;  /* 0x00000002a6407211 */ /* 0x000fe400078c08ff */
[----:B------:R-:W-:-:S02]  /*213d0*/  PRMT R81, R81, 0x7632, R81 ;  /* 0x0000763251517816 */ /* 0x000fc40000000051 */
[----:B------:R-:W-:Y:S01]  /*213e0*/  LEA.HI.X.SX32 R65, R166, R3, 0x1, P6 ;  /* 0x00000003a6417211 */ /* 0x000fe200030f0eff */
[----:B------:R-:W-:Y:S01]  /*213f0*/  VIADD R166, R167, UR4 ;  /* 0x00000004a7a67c36 */ /* 0x000fe20008000000 */
[----:B------:R-:W-:Y:S01]  /*21400*/  ULDC UR4, c[0x0][0x248] ;  /* 0x0000920000047ab9 */ /* 0x000fe20000000800 */
[----:B------:R-:W-:Y:S02]  /*21410*/  VIADD R66, R7, 0x6f ;  /* 0x0000006f07427836 */ /* 0x000fe40000000000 */
[----:B------:R-:W-:Y:S01]  /*21420*/  VIADD R213, R166, UR4 ;  /* 0x00000004a6d57c36 */ /* 0x000fe20008000000 */
[----:B------:R0:W-:Y:S01]  /*21430*/  @P1 STG.E.U16 desc[UR30][R4.64], R81 ;  /* 0x0000005104001986 */ /* 0x0001e2000c10151e */
[----:B------:R-:W-:Y:S01]  /*21440*/  ULDC UR4, c[0x0][0x248] ;  /* 0x0000920000047ab9 */ /* 0x000fe20000000800 */
[----:B------:R-:W-:Y:S01]  /*21450*/  ISETP.LT.AND P1, PT, R66, UR5, !P0 ;  /* 0x0000000542007c0c */ /* 0x000fe2000c721270 */
[----:B------:R-:W-:Y:S01]  /*21460*/  VIADD R212, R213, UR4 ;  /* 0x00000004d5d47c36 */ /* 0x000fe20008000000 */
[----:B------:R1:W-:Y:S01]  /*21470*/  @P2 STG.E.U16 desc[UR30][R64.64], R82 ;  /* 0x0000005240002986 */ /* 0x0003e2000c10151e */
[----:B------:R-:W-:Y:S01]  /*21480*/  ULDC UR5, c[0x0][0x248] ;  /* 0x0000920000057ab9 */ /* 0x000fe20000000800 */
[----:B------:R-:W-:Y:S01]  /*21490*/  ULDC UR4, c[0x0][0x22c] ;  /* 0x00008b0000047ab9 */ /* 0x000fe20000000800 */
[----:B------:R-:W-:Y:S01]  /*214a0*/  VIADD R169, R212, UR5 ;  /* 0x00000005d4a97c36 */ /* 0x000fe20008000000 */
[----:B------:R-:W-:Y:S01]  /*214b0*/  ULDC UR5, c[0x0][0x22c] ;  /* 0x00008b0000057ab9 */ /* 0x000fe20000000800 */
[----:B0-----:R-:W-:Y:S01]  /*214c0*/  LEA R4, P2, R168, R2, 0x1 ;  /* 0x00000002a8047211 */ /* 0x001fe200078408ff */
[----:B-1----:R-:W-:-:S03]  /*214d0*/  VIADD R64, R7, 0x6e ;  /* 0x0000006e07407836 */ /* 0x002fc60000000000 */
        /* <DEDUP_REMOVED lines=21> */
[----:B------:R0:W-:Y:S01]  /*21630*/  @P4 STG.E.U16 desc[UR30][R4.64], R83 ;  /* 0x0000005304004986 */ /* 0x0001e2000c10151e */
[----:B------:R-:W-:Y:S02]  /*21640*/  ULDC UR4, c[0x0][0x248] ;  /* 0x0000920000047ab9 */ /* 0x000fe40000000800 */
[----:B------:R-:W-:Y:S01]  /*21650*/  VIADD R173, R207, UR4 ;  /* 0x00000004cfad7c36 */ /* 0x000fe20008000000 */
[----:B------:R-:W-:Y:S01]  /*21660*/  ULDC UR4, c[0x0][0x248] ;  /* 0x0000920000047ab9 */ /* 0x000fe20000000800 */
[----:B------:R-:W-:Y:S01]  /*21670*/  ISETP.LT.AND P3, PT, R64, UR5, !P0 ;  /* 0x0000000540007c0c */ /* 0x000fe2000c761270 */
[----:B------:R-:W-:Y:S01]  /*21680*/  VIADD R64, R7, 0x62 ;  /* 0x0000006207407836 */ /* 0x000fe20000000000 */
[----:B------:R-:W-:Y:S01]  /*21690*/  ULDC UR5, c[0x0][0x22c] ;  /* 0x00008b0000057ab9 */ /* 0x000fe20000000800 */
[----:B0-----:R-:W-:-:S04]  /*216a0*/  LEA R4, P4, R172, R2, 0x1 ;  /* 0x00000002ac047211 */ /* 0x001fc800078808ff */
[----:B------:R-:W-:Y:S01]  /*216b0*/  LEA.HI.X.SX32 R5, R172, R3, 0x1, P4 ;  /* 0x00000003ac057211 */ /* 0x000fe200020f0eff */
[----:B------:R-:W-:Y:S01]  /*216c0*/  VIADD R172, R173, UR4 ;  /* 0x00000004adac7c36 */ /* 0x000fe20008000000 */
[----:B------:R-:W-:Y:S01]  /*216d0*/  ULDC UR4, c[0x0][0x248] ;  /* 0x0000920000047ab9 */ /* 0x000fe20000000800 */
[----:B------:R-:W-:Y:S02]  /*216e0*/  PRMT R65, R83, 0x7632, R65 ;  /* 0x0000763253417816 */ /* 0x000fe40000000041 */
[----:B------:R-:W-:Y:S01]  /*216f0*/  VIADD R206, R172, UR4 ;  /* 0x00000004acce7c36 */ /* 0x000fe20008000000 */
[----:B------:R-:W-:Y:S01]  /*21700*/  ISETP.LT.AND P4, PT, R64, UR5, !P0 ;  /* 0x0000000540007c0c */ /* 0x000fe2000c781270 */
[----:B------:R-:W-:Y:S01]  /*21710*/  ULDC UR5, c[0x0][0x248] ;  /* 0x0000920000057ab9 */ /* 0x000fe20000000800 */
[----:B------:R0:W-:Y:S01]  /*21720*/  @P5 STG.E.U16 desc[UR30][R4.64], R65 ;  /* 0x0000004104005986 */ /* 0x0001e2000c10151e */
[----:B------:R-:W-:Y:S01]  /*21730*/  VIADD R205, R206, UR5 ;  /* 0x00000005cecd7c36 */ /* 0x000fe20008000000 */
[----:B------:R-:W-:Y:S01]  /*21740*/  ULDC UR4, c[0x0][0x248] ;  /* 0x0000920000047ab9 */ /* 0x000fe20000000800 */
[-C--:B------:R-:W-:Y:S01]  /*21750*/  LEA R66, P6, R177, R2.reuse, 0x1 ;  /* 0x00000002b1427211 */ /* 0x080fe200078c08ff */
[----:B------:R-:W-:Y:S01]  /*21760*/  ULDC UR5, c[0x0][0x248] ;  /* 0x0000920000057ab9 */ /* 0x000fe20000000800 */
[----:B------:R-:W-:Y:S01]  /*21770*/  VIADD R175, R205, UR4 ;  /* 0x00000004cdaf7c36 */ /* 0x000fe20008000000 */
[----:B------:R-:W-:Y:S01]  /*21780*/  ULDC UR4, c[0x0][0x248] ;  /* 0x0000920000047ab9 */ /* 0x000fe20000000800 */
[----:B0-----:R-:W-:-:S02]  /*21790*/  LEA R4, P5, R194, R2, 0x1 ;  /* 0x00000002c2047211 */ /* 0x001fc400078a08ff */
[----:B------:R-:W-:Y:S01]  /*217a0*/  VIADD R174, R175, UR6 ;  /* 0x00000006afae7c36 */ /* 0x000fe20008000000 */
[-C--:B------:R-:W-:Y:S01]  /*217b0*/  LEA.HI.X.SX32 R67, R177, R3.reuse, 0x1, P6 ;  /* 0x00000003b1437211 */ /* 0x080fe200030f0eff */
[----:B------:R-:W-:Y:S01]  /*217c0*/  ULDC UR6, c[0x0][0x248] ;  /* 0x0000920000067ab9 */ /* 0x000fe20000000800 */
[-C--:B------:R-:W-:Y:S02]  /*217d0*/  LEA.HI.X.SX32 R5, R194, R3.reuse, 0x1, P5 ;  /* 0x00000003c2057211 */ /* 0x080fe400028f0eff */
[CC--:B------:R-:W-:Y:S02]  /*217e0*/  LEA R64, P5, R193.reuse, R2.reuse, 0x1 ;  /* 0x00000002c1407211 */ /* 0x0c0fe400078a08ff */
[-C--:B------:R-:W-:Y:S01]  /*217f0*/  LEA R70, P6, R176, R2.reuse, 0x1 ;  /* 0x00000002b0467211 */ /* 0x080fe200078c08ff */
[----:B------:R-:W-:Y:S01]  /*21800*/  VIADD R203, R174, UR7 ;  /* 0x00000007aecb7c36 */ /* 0x000fe20008000000 */
[----:B------:R-:W-:Y:S01]  /*21810*/  LEA.HI.X.SX32 R65, R193, R3, 0x1, P5 ;  /* 0x00000003c1417211 */ /* 0x000fe200028f0eff */
[----:B------:R-:W-:Y:S01]  /*21820*/  VIADD R105, R7, 0x60 ;  /* 0x0000006007697836 */ /* 0x000fe20000000000 */
[----:B------:R-:W-:-:S02]  /*21830*/  LEA R68, P5, R192, R2, 0x1 ;  /* 0x00000002c0447211 */ /* 0x000fc400078a08ff */
[-C--:B------:R-:W-:Y:S01]  /*21840*/  LEA.HI.X.SX32 R71, R176, R3.reuse, 0x1, P6 ;  /* 0x00000003b0477211 */ /* 0x080fe200030f0eff */
[----:B------:R-:W-:Y:S01]  /*21850*/  ULDC UR7, c[0x0][0x248] ;  /* 0x0000920000077ab9 */ /* 0x000fe20000000800 */
[-C--:B------:R-:W-:Y:S01]  /*21860*/  LEA R74, P6, R190, R2.reuse, 0x1 ;  /* 0x00000002be4a7211 */ /* 0x080fe200078c08ff */
[----:B------:R-:W-:Y:S01]  /*21870*/  VIADD R201, R203, UR5 ;  /* 0x00000005cbc97c36 */ /* 0x000fe20008000000 */
[-C--:B------:R-:W-:Y:S01]  /*21880*/  LEA.HI.X.SX32 R69, R192, R3.reuse, 0x1, P5 ;  /* 0x00000003c0457211 */ /* 0x080fe200028f0eff */
[----:B------:R-:W-:Y:S01]  /*21890*/  ULDC UR5, c[0x0][0x248] ;  /* 0x0000920000057ab9 */ /* 0x000fe20000000800 */
[-C--:B------:R-:W-:Y:S02]  /*218a0*/  LEA R72, P5, R191, R2.reuse, 0x1 ;  /* 0x00000002bf487211 */ /* 0x080fe400078a08ff */
[-C--:B------:R-:W-:Y:S01]  /*218b0*/  LEA.HI.X.SX32 R75, R190, R3.reuse, 0x1, P6 ;  /* 0x00000003be4b7211 */ /* 0x080fe200030f0eff */
[----:B------:R-:W-:Y:S01]  /*218c0*/  VIADD R177, R201, UR8 ;  /* 0x00000008c9b17c36 */ /* 0x000fe20008000000 */
[CC--:B------:R-:W-:Y:S01]  /*218d0*/  LEA R78, P6, R178.reuse, R2.reuse, 0x1 ;  /* 0x00000002b24e7211 */ /* 0x0c0fe200078c08ff */
[----:B------:R-:W-:Y:S01]  /*218e0*/  STL.64 [R1+0xf38], R150 ;  /* 0x000f389601007387 */ /* 0x000fe20000100a00 */
[-C--:B------:R-:W-:Y:S01]  /*218f0*/  LEA.HI.X.SX32 R73, R191, R3.reuse, 0x1, P5 ;  /* 0x00000003bf497211 */ /* 0x080fe200028f0eff */
[----:B------:R-:W-:Y:S01]  /*21900*/  ULDC UR8, c[0x0][0x248] ;  /* 0x0000920000087ab9 */ /* 0x000fe20000000800 */
[-C--:B------:R-:W-:Y:S01]  /*21910*/  LEA R76, P5, R179, R2.reuse, 0x1 ;  /* 0x00000002b34c7211 */ /* 0x080fe200078a08ff */
[----:B------:R-:W-:Y:S01]  /*21920*/  VIADD R176, R177, UR9 ;  /* 0x00000009b1b07c36 */ /* 0x000fe20008000000 */
[----:B------:R-:W-:Y:S01]  /*21930*/  LEA.HI.X.SX32 R79, R178, R3, 0x1, P6 ;  /* 0x00000003b24f7211 */ /* 0x000fe200030f0eff */
[----:B------:R-:W-:Y:S01]  /*21940*/  STL.64 [R1+0xf28], R158 ;  /* 0x000f289e01007387 */ /* 0x000fe20000100a00 */
[----:B------:R-:W-:-:S02]  /*21950*/  LEA R82, P6, R188, R2, 0x1 ;  /* 0x00000002bc527211 */ /* 0x000fc400078c08ff */
[-C--:B------:R-:W-:Y:S01]  /*21960*/  LEA.HI.X.SX32 R77, R179, R3.reuse, 0x1, P5 ;  /* 0x00000003b34d7211 */ /* 0x080fe200028f0eff */
[----:B------:R-:W-:Y:S01]  /*21970*/  VIADD R200, R176, UR4 ;  /* 0x00000004b0c87c36 */ /* 0x000fe20008000000 */
[-C--:B------:R-:W-:Y:S01]  /*21980*/  LEA R80, P5, R189, R2.reuse, 0x1 ;  /* 0x00000002bd507211 */ /* 0x080fe200078a08ff */
[----:B------:R-:W-:Y:S01]  /*21990*/  STL.64 [R1+0xf40], R152 ;  /* 0x000f409801007387 */ /* 0x000fe20000100a00 */
[-C--:B------:R-:W-:Y:S01]  /*219a0*/  LEA.HI.X.SX32 R83, R188, R3.reuse, 0x1, P6 ;  /* 0x00000003bc537211 */ /* 0x080fe200030f0eff */
[----:B------:R-:W-:Y:S01]  /*219b0*/  ULDC UR4, c[0x0][0x248] ;  /* 0x0000920000047ab9 */ /* 0x000fe20000000800 */
[-C--:B------:R-:W-:Y:S01]  /*219c0*/  LEA R86, P6, R181, R2.reuse, 0x1 ;  /* 0x00000002b5567211 */ /* 0x080fe200078c08ff */
[----:B------:R-:W-:Y:S01]  /*219d0*/  VIADD R199, R200, UR10 ;  /* 0x0000000ac8c77c36 */ /* 0x000fe20008000000 */
[-C--:B------:R-:W-:Y:S01]  /*219e0*/  LEA.HI.X.SX32 R81, R189, R3.reuse, 0x1, P5 ;  /* 0x00000003bd517211 */ /* 0x080fe200028f0eff */
[----:B------:R-:W-:Y:S01]  /*219f0*/  STL.64 [R1+0xf48], R160 ;  /* 0x000f48a001007387 */ /* 0x000fe20000100a00 */
[-C--:B------:R-:W-:Y:S01]  /*21a00*/  LEA R84, P5, R187, R2.reuse, 0x1 ;  /* 0x00000002bb547211 */ /* 0x080fe200078a08ff */
[----:B------:R-:W-:Y:S01]  /*21a10*/  VIADD R15, R7, 0x61 ;  /* 0x00000061070f7836 */ /* 0x000fe20000000000 */
[-C--:B------:R-:W-:Y:S01]  /*21a20*/  LEA.HI.X.SX32 R87, R181, R3.reuse, 0x1, P6 ;  /* 0x00000003b5577211 */ /* 0x080fe200030f0eff */
[----:B------:R-:W-:Y:S01]  /*21a30*/  ULDC UR9, c[0x0][0x248] ;  /* 0x0000920000097ab9 */ /* 0x000fe20000000800 */
[-C--:B------:R-:W-:Y:S01]  /*21a40*/  LEA R98, P6, R186, R2.reuse, 0x1 ;  /* 0x00000002ba627211 */ /* 0x080fe200078c08ff */
[----:B------:R-:W-:Y:S01]  /*21a50*/  VIADD R179, R199, UR6 ;  /* 0x00000006c7b37c36 */ /* 0x000fe20008000000 */
[-C--:B------:R-:W-:Y:S01]  /*21a60*/  LEA.HI.X.SX32 R85, R187, R3.reuse, 0x1, P5 ;  /* 0x00000003bb557211 */ /* 0x080fe200028f0eff */
[----:B------:R-:W-:Y:S01]  /*21a70*/  STL.64 [R1+0xf18], R164 ;  /* 0x000f18a401007387 */ /* 0x000fe20000100a00 */
[-C--:B------:R-:W-:Y:S01]  /*21a80*/  LEA R96, P5, R180, R2.reuse, 0x1 ;  /* 0x00000002b4607211 */ /* 0x080fe200078a08ff */
[----:B------:R-:W-:Y:S01]  /*21a90*/  ULDC UR10, c[0x0][0x248] ;  /* 0x00009200000a7ab9 */ /* 0x000fe20000000800 */
[-C--:B------:R-:W-:Y:S01]  /*21aa0*/  LEA.HI.X.SX32 R99, R186, R3.reuse, 0x1, P6 ;  /* 0x00000003ba637211 */ /* 0x080fe200030f0eff */
[----:B------:R-:W-:Y:S01]  /*21ab0*/  VIADD R178, R179, UR7 ;  /* 0x00000007b3b27c36 */ /* 0x000fe20008000000 */
[-C--:B------:R-:W-:Y:S01]  /*21ac0*/  LEA R104, P6, R183, R2.reuse, 0x1 ;  /* 0x00000002b7687211 */ /* 0x080fe200078c08ff */
[----:B------:R-:W2:Y:S01]  /*21ad0*/  LDL.LU R137, [R1+0x314] ;  /* 0x0003140001897983 */ /* 0x000ea20000300800 */
[-C--:B------:R-:W-:Y:S01]  /*21ae0*/  LEA.HI.X.SX32 R97, R180, R3.reuse, 0x1, P5 ;  /* 0x00000003b4617211 */ /* 0x080fe200028f0eff */
[----:B------:R-:W-:Y:S01]  /*21af0*/  ULDC UR6, c[0x0][0x248] ;  /* 0x0000920000067ab9 */ /* 0x000fe20000000800 */
[----:B------:R-:W-:Y:S01]  /*21b00*/  ISETP.LT.AND P5, PT, R105, UR11, !P0 ;  /* 0x0000000b69007c0c */ /* 0x000fe2000c7a1270 */
[----:B------:R-:W-:Y:S01]  /*21b10*/  VIADD R197, R178, UR5 ;  /* 0x00000005b2c57c36 */ /* 0x000fe20008000000 */
[-C--:B------:R-:W-:Y:S01]  /*21b20*/  LEA.HI.X.SX32 R105, R183, R3.reuse, 0x1, P6 ;  /* 0x00000003b7697211 */ /* 0x080fe200030f0eff */
[----:B------:R-:W3:Y:S01]  /*21b30*/  LDL.LU R136, [R1+0x30c] ;  /* 0x00030c0001887983 */ /* 0x000ee20000300800 */
[CC--:B------:R-:W-:Y:S01]  /*21b40*/  LEA R106, P6, R182.reuse, R2.reuse, 0x1 ;  /* 0x00000002b66a7211 */ /* 0x0c0fe200078c08ff */
[----:B------:R-:W-:Y:S01]  /*21b50*/  VIADD R196, R197, UR8 ;  /* 0x00000008c5c47c36 */ /* 0x000fe20008000000 */
[----:B------:R-:W-:Y:S01]  /*21b60*/  ULDC UR5, c[0x0][0x248] ;  /* 0x0000920000057ab9 */ /* 0x000fe20000000800 */
[----:B------:R-:W-:Y:S01]  /*21b70*/  ULDC UR7, c[0x0][0x248] ;  /* 0x0000920000077ab9 */ /* 0x000fe20000000800 */
[-C--:B------:R-:W-:Y:S01]  /*21b80*/  LEA.HI.X.SX32 R107, R182, R3.reuse, 0x1, P6 ;  /* 0x00000003b66b7211 */ /* 0x080fe200030f0eff */
[----:B------:R-:W-:Y:S01]  /*21b90*/  ULDC UR8, c[0x0][0x248] ;  /* 0x0000920000087ab9 */ /* 0x000fe20000000800 */
[C---:B------:R-:W-:Y:S01]  /*21ba0*/  LEA R108, P6, R185.reuse, R2, 0x1 ;  /* 0x00000002b96c7211 */ /* 0x040fe200078c08ff */
[----:B------:R-:W-:Y:S01]  /*21bb0*/  VIADD R181, R196, UR4 ;  /* 0x00000004c4b57c36 */ /* 0x000fe20008000000 */
[----:B------:R-:W-:Y:S01]  /*21bc0*/  ULDC UR4, c[0x0][0x248] ;  /* 0x0000920000047ab9 */ /* 0x000fe20000000800 */
[----:B------:R-:W-:Y:S01]  /*21bd0*/  ULDC UR11, c[0x0][0x248] ;  /* 0x00009200000b7ab9 */ /* 0x000fe20000000800 */
[----:B------:R-:W-:-:S02]  /*21be0*/  LEA.HI.X.SX32 R109, R185, R3, 0x1, P6 ;  /* 0x00000003b96d7211 */ /* 0x000fc400030f0eff */
[C---:B------:R-:W-:Y:S01]  /*21bf0*/  LEA R110, P6, R184.reuse, R2, 0x1 ;  /* 0x00000002b86e7211 */ /* 0x040fe200078c08ff */
[----:B------:R-:W-:Y:S01]  /*21c00*/  VIADD R180, R181, UR6 ;  /* 0x00000006b5b47c36 */ /* 0x000fe20008000000 */
[----:B------:R-:W-:Y:S02]  /*21c10*/  ULDC UR6, c[0x0][0x22c] ;  /* 0x00008b0000067ab9 */ /* 0x000fe40000000800 */
[----:B------:R-:W-:Y:S02]  /*21c20*/  LEA.HI.X.SX32 R111, R184, R3, 0x1, P6 ;  /* 0x00000003b86f7211 */ /* 0x000fe400030f0eff */
[----:B------:R-:W-:Y:S01]  /*21c30*/  ISETP.LT.AND P6, PT, R15, UR6, !P0 ;  /* 0x000000060f007c0c */ /* 0x000fe2000c7c1270 */
[----:B------:R-:W-:Y:S01]  /*21c40*/  VIADD R195, R180, UR5 ;  /* 0x00000005b4c37c36 */ /* 0x000fe20008000000 */
[----:B------:R-:W4:Y:S01]  /*21c50*/  LDL.LU R15, [R1+0x308] ;  /* 0x00030800010f7983 */ /* 0x000f220000300800 */
[----:B------:R-:W-:Y:S01]  /*21c60*/  ULDC UR5, c[0x0][0x248] ;  /* 0x0000920000057ab9 */ /* 0x000fe20000000800 */
[----:B------:R-:W-:-:S02]  /*21c70*/  ULDC UR6, c[0x0][0x248] ;  /* 0x0000920000067ab9 */ /* 0x000fc40000000800 */
[----:B------:R-:W4:Y:S04]  /*21c80*/  LDL.LU R249, [R1+0x2e4] ;  /* 0x0002e40001f97983 */ /* 0x000f280000300800 */
[----:B------:R-:W4:Y:S01]  /*21c90*/  LDL.LU R122, [R1+0x2e0] ;  /* 0x0002e000017a7983 */ /* 0x000f220000300800 */
[----:B------:R-:W-:Y:S01]  /*21ca0*/  VIADD R193, R195, UR4 ;  /* 0x00000004c3c17c36 */ /* 0x000fe20008000000 */
[----:B------:R-:W-:Y:S02]  /*21cb0*/  ULDC UR4, c[0x0][0x248] ;  /* 0x0000920000047ab9 */ /* 0x000fe40000000800 */
[----:B------:R0:W-:Y:S01]  /*21cc0*/  @P5 STG.E.U16 desc[UR30][R4.64], R100 ;  /* 0x0000006404005986 */ /* 0x0001e2000c10151e */
[----:B------:R-:W-:Y:S01]  /*21cd0*/  VIADD R183, R193, UR4 ;  /* 0x00000004c1b77c36 */ /* 0x000fe20008000000 */
[----:B------:R-:W-:-:S02]  /*21ce0*/  ULDC UR4, c[0x0][0x248] ;  /* 0x0000920000047ab9 */ /* 0x000fc40000000800 */
[----:B------:R-:W4:Y:S01]  /*21cf0*/  LDL.LU R123, [R1+0x2c4] ;  /* 0x0002c400017b7983 */ /* 0x000f220000300800 */
[----:B------:R-:W-:Y:S01]  /*21d00*/  VIADD R182, R183, UR4 ;  /* 0x00000004b7b67c36 */ /* 0x000fe20008000000 */
[----:B------:R-:W-:Y:S02]  /*21d10*/  ULDC UR4, c[0x0][0x248] ;  /* 0x0000920000047ab9 */ /* 0x000fe40000000800 */
[----:B------:R-:W4:Y:S01]  /*21d20*/  LDL.LU R135, [R1+0x2c0] ;  /* 0x0002c00001877983 */ /* 0x000f220000300800 */
[----:B------:R-:W-:Y:S01]  /*21d30*/  VIADD R192, R182, UR5 ;  /* 0x00000005b6c07c36 */ /* 0x000fe20008000000 */
[----:B------:R-:W-:Y:S01]  /*21d40*/  ULDC UR5, c[0x0][0x22c] ;  /* 0x00008b0000057ab9 */ /* 0x000fe20000000800 */
[----:B0-----:R-:W-:Y:S02]  /*21d50*/  PRMT R5, R100, 0x7632, R5 ;  /* 0x0000763264057816 */ /* 0x001fe40000000005 */
[----:B------:R-:W-:Y:S01]  /*21d60*/  VIADD R185, R192, UR4 ;  /* 0x00000004c0b97c36 */ /* 0x000fe20008000000 */
[----:B------:R-:W-:Y:S01]  /*21d70*/  ULDC UR4, c[0x0][0x248] ;  /* 0x0000920000047ab9 */ /* 0x000fe20000000800 */
[----:B------:R-:W-:Y:S01]  /*21d80*/  VIADD R4, R7, 0x6a ;  /* 0x0000006a07047836 */ /* 0x000fe20000000000 */
[----:B------:R-:W4:Y:S01]  /*21d90*/  LDL.LU R120, [R1+0x2bc] ;  /* 0x0002bc0001787983 */ /* 0x000f220000300800 */
[----:B------:R-:W-:Y:S01]  /*21da0*/  VIADD R184, R185, UR4 ;  /* 0x00000004b9b87c36 */ /* 0x000fe20008000000 */
[----:B------:R-:W-:-:S02]  /*21db0*/  ULDC UR4, c[0x0][0x248] ;  /* 0x0000920000047ab9 */ /* 0x000fc40000000800 */
[----:B------:R-:W-:Y:S01]  /*21dc0*/  ISETP.LT.AND P5, PT, R4, UR5, !P0 ;  /* 0x0000000504007c0c */ /* 0x000fe2000c7a1270 */
[----:B------:R-:W-:Y:S01]  /*21dd0*/  VIADD R100, R184, UR4 ;  /* 0x00000004b8647c36 */ /* 0x000fe20008000000 */
[----:B------:R-:W-:Y:S01]  /*21de0*/  ULDC UR4, c[0x0][0x248] ;  /* 0x0000920000047ab9 */ /* 0x000fe20000000800 */
[----:B------:R-:W-:Y:S01]  /*21df0*/  VIADD R4, R7, 0x63 ;  /* 0x0000006307047836 */ /* 0x000fe20000000000 */
[----:B------:R-:W-:Y:S01]  /*21e00*/  ULDC UR5, c[0x0][0x22c] ;  /* 0x00008b0000057ab9 */ /* 0x000fe20000000800 */
[----:B------:R-:W-:Y:S01]  /*21e10*/  VIADD R191, R100, UR4 ;  /* 0x0000000464bf7c36 */ /* 0x000fe20008000000 */
[----:B------:R-:W-:Y:S01]  /*21e20*/  ULDC UR4, c[0x0][0x248] ;  /* 0x0000920000047ab9 */ /* 0x000fe20000000800 */
[----:B------:R0:W-:Y:S02]  /*21e30*/  @P6 STG.E.U16 desc[UR30][R64.64], R5 ;  /* 0x0000000540006986 */ /* 0x0001e4000c10151e */
[----:B------:R-:W-:Y:S01]  /*21e40*/  VIADD R189, R191, UR4 ;  /* 0x00000004bfbd7c36 */ /* 0x000fe20008000000 */
[----:B------:R-:W-:Y:S01]  /*21e50*/  ULDC UR4, c[0x0][0x248] ;  /* 0x0000920000047ab9 */ /* 0x000fe20000000800 */
[----:B------:R-:W4:Y:S02]  /*21e60*/  LDL.LU R121, [R1+0x2b8] ;  /* 0x0002b80001797983 */ /* 0x000f240000300800 */
[----:B------:R-:W-:Y:S01]  /*21e70*/  VIADD R187, R189, UR4 ;  /* 0x00000004bdbb7c36 */ /* 0x000fe20008000000 */
[----:B------:R-:W-:Y:S01]  /*21e80*/  ULDC UR4, c[0x0][0x248] ;  /* 0x0000920000047ab9 */ /* 0x000fe20000000800 */
[----:B------:R-:W-:Y:S01]  /*21e90*/  ISETP.LT.AND P6, PT, R4, UR5, !P0 ;  /* 0x0000000504007c0c */ /* 0x000fe2000c7c1270 */
[----:B------:R1:W-:Y:S01]  /*21ea0*/  @P4 STG.E.U16 desc[UR30][R66.64], R101 ;  /* 0x0000006542004986 */ /* 0x0003e2000c10151e */
[----:B------:R-:W-:Y:S01]  /*21eb0*/  VIADD R186, R187, UR4 ;  /* 0x00000004bbba7c36 */ /* 0x000fe20008000000 */
[----:B------:R-:W-:Y:S01]  /*21ec0*/  ULDC UR4, c[0x0][0x248] ;  /* 0x0000920000047ab9 */ /* 0x000fe20000000800 */
[----:B------:R-:W-:Y:S01]  /*21ed0*/  VIADD R4, R7, 0x64 ;  /* 0x0000006407047836 */ /* 0x000fe20000000000 */
[----:B0-----:R-:W-:Y:S01]  /*21ee0*/  PRMT R5, R101, 0x7632, R5 ;  /* 0x0000763265057816 */ /* 0x001fe20000000005 */
[----:B------:R-:W-:Y:S01]  /*21ef0*/  VIADD R188, R186, UR4 ;  /* 0x00000004babc7c36 */ /* 0x000fe20008000000 */
[----:B------:R-:W-:Y:S01]  /*21f00*/  ULDC UR4, c[0x0][0x248] ;  /* 0x0000920000047ab9 */ /* 0x000fe20000000800 */
[----:B------:R-:W-:Y:S01]  /*21f10*/  ULDC UR5, c[0x0][0x22c] ;  /* 0x00008b0000057ab9 */ /* 0x000fe20000000800 */
[----:B------:R-:W4:Y:S01]  /*21f20*/  LDL.LU R248, [R1+0x2ac] ;  /* 0x0002ac0001f87983 */ /* 0x000f220000300800 */
[----:B------:R-:W-:Y:S01]  /*21f30*/  ISETP.LT.AND P4, PT, R4, UR5, !P0 ;  /* 0x0000000504007c0c */ /* 0x000fe2000c781270 */
[----:B-1----:R-:W-:Y:S01]  /*21f40*/  VIADD R101, R188, UR4 ;  /* 0x00000004bc657c36 */ /* 0x002fe20008000000 */
[----:B------:R-:W-:Y:S01]  /*21f50*/  ULDC UR4, c[0x0][0x248] ;  /* 0x0000920000047ab9 */ /* 0x000fe20000000800 */
[----:B------:R-:W-:Y:S01]  /*21f60*/  VIADD R4, R7, 0x65 ;  /* 0x0000006507047836 */ /* 0x000fe20000000000 */
[----:B------:R-:W-:Y:S01]  /*21f70*/  ULDC UR5, c[0x0][0x22c] ;  /* 0x00008b0000057ab9 */ /* 0x000fe20000000800 */
[----:B------:R-:W-:Y:S01]  /*21f80*/  VIADD R67, R101, UR4 ;  /* 0x0000000465437c36 */ /* 0x000fe20008000000 */
[----:B------:R-:W-:-:S03]  /*21f90*/  ULDC UR4, c[0x0][0x248] ;  /* 0x0000920000047ab9 */ /* 0x000fc60000000800 */
[----:B------:R-:W-:Y:S01]  /*21fa0*/  VIADD R66, R67, UR4 ;  /* 0x0000000443427c36 */ /* 0x000fe20008000000 */
[----:B------:R-:W-:Y:S01]  /*21fb0*/  ULDC UR4, c[0x0][0x248] ;  /* 0x0000920000047ab9 */ /* 0x000fe20000000800 */
[----:B------:R-:W-:Y:S02]  /*21fc0*/  @P6 STG.E.U16 desc[UR30][R68.64], R5 ;  /* 0x0000000544006986 */ /* 0x000fe4000c10151e */
[----:B------:R-:W-:Y:S01]  /*21fd0*/  VIADD R190, R66, UR4 ;  /* 0x0000000442be7c36 */ /* 0x000fe20008000000 */
[----:B------:R-:W-:Y:S01]  /*21fe0*/  ISETP.LT.AND P6, PT, R4, UR5, !P0 ;  /* 0x0000000504007c0c */ /* 0x000fe2000c7c1270 */
[----:B------:R-:W-:Y:S01]  /*21ff0*/  ULDC UR4, c[0x0][0x248] ;  /* 0x0000920000047ab9 */ /* 0x000fe20000000800 */
[----:B------:R0:W-:Y:S01]  /*22000*/  @P4 STG.E.U16 desc[UR30][R70.64], R102 ;  /* 0x0000006646004986 */ /* 0x0001e2000c10151e */
[----:B------:R-:W-:Y:S01]  /*22010*/  VIADD R4, R7, 0x66 ;  /* 0x0000006607047836 */ /* 0x000fe20000000000 */
[----:B------:R-:W-:Y:S01]  /*22020*/  ULDC UR5, c[0x0][0x22c] ;  /* 0x00008b0000057ab9 */ /* 0x000fe20000000800 */
[----:B0-----:R-:W-:Y:S01]  /*22030*/  VIADD R70, R190, UR4 ;  /* 0x00000004be467c36 */ /* 0x001fe20008000000 */
[----:B------:R-:W-:Y:S01]  /*22040*/  ULDC UR4, c[0x0][0x248] ;  /* 0x0000920000047ab9 */ /* 0x000fe20000000800 */
[----:B------:R-:W-:-:S02]  /*22050*/  PRMT R102, R102, 0x7632, R102 ;  /* 0x0000763266667816 */ /* 0x000fc40000000066 */
[----:B------:R-:W-:Y:S01]  /*22060*/  VIADD R69, R70, UR4 ;  /* 0x0000000446457c36 */ /* 0x000fe20008000000 */
[----:B------:R-:W-:-:S03]  /*22070*/  ULDC UR4, c[0x0][0x248] ;  /* 0x0000920000047ab9 */ /* 0x000fc60000000800 */
[----:B------:R-:W-:Y:S01]  /*22080*/  VIADD R68, R69, UR4 ;  /* 0x0000000445447c36 */ /* 0x000fe20008000000 */
[----:B------:R-:W-:Y:S01]  /*22090*/  ULDC UR4, c[0x0][0x248] ;  /* 0x0000920000047ab9 */ /* 0x000fe20000000800 */
[----:B------:R0:W-:Y:S01]  /*220a0*/  @P6 STG.E.U16 desc[UR30][R72.64], R102 ;  /* 0x0000006648006986 */ /* 0x0001e2000c10151e */
[----:B------:R-:W-:Y:S01]  /*220b0*/  ISETP.LT.AND P4, PT, R4, UR5, !P0 ;  /* 0x0000000504007c0c */ /* 0x000fe2000c781270 */
[----:B------:R-:W-:Y:S01]  /*220c0*/  VIADD R4, R7, 0x67 ;  /* 0x0000006707047836 */ /* 0x000fe20000000000 */
[----:B------:R-:W-:Y:S01]  /*220d0*/  ULDC UR5, c[0x0][0x22c] ;  /* 0x00008b0000057ab9 */ /* 0x000fe20000000800 */
[----:B0-----:R-:W-:Y:S01]  /*220e0*/  VIADD R102, R68, UR4 ;  /* 0x0000000444667c36 */ /* 0x001fe20008000000 */
[----:B------:R-:W-:-:S03]  /*220f0*/  ULDC UR4, c[0x0][0x248] ;  /* 0x0000920000047ab9 */ /* 0x000fc60000000800 */
[----:B------:R-:W-:Y:S01]  /*22100*/  VIADD R73, R102, UR4 ;  /* 0x0000000466497c36 */ /* 0x000fe20008000000 */
[----:B------:R-:W-:Y:S01]  /*22110*/  ULDC UR4, c[0x0][0x248] ;  /* 0x0000920000047ab9 */ /* 0x000fe20000000800 */
[----:B------:R-:W-:Y:S01]  /*22120*/  ISETP.LT.AND P6, PT, R4, UR5, !P0 ;  /* 0x0000000504007c0c */ /* 0x000fe2000c7c1270 */
[----:B------:R-:W-:Y:S01]  /*22130*/  ULDC UR5, c[0x0][0x248] ;  /* 0x0000920000057ab9 */ /* 0x000fe20000000800 */
[----:B------:R-:W-:Y:S01]  /*22140*/  VIADD R72, R73, UR4 ;  /* 0x0000000449487c36 */ /* 0x000fe20008000000 */
[----:B------:R-:W-:Y:S01]  /*22150*/  ULDC UR4, c[0x0][0x248] ;  /* 0x0000920000047ab9 */ /* 0x000fe20000000800 */
[----:B------:R-:W-:Y:S02]  /*22160*/  VIADD R4, R7, 0x68 ;  /* 0x0000006807047836 */ /* 0x000fe40000000000 */
[----:B------:R-:W-:Y:S01]  /*22170*/  VIADD R71, R72, UR5 ;  /* 0x0000000548477c36 */ /* 0x000fe20008000000 */
[----:B------:R-:W-:Y:S01]  /*22180*/  ULDC UR5, c[0x0][0x22c] ;  /* 0x00008b0000057ab9 */ /* 0x000fe20000000800 */
[----:B------:R0:W-:Y:S02]  /*22190*/  @P4 STG.E.U16 desc[UR30][R74.64], R103 ;  /* 0x000000674a004986 */ /* 0x0001e4000c10151e */
[----:B------:R-:W-:Y:S01]  /*221a0*/  VIADD R194, R71, UR4 ;  /* 0x0000000447c27c36 */ /* 0x000fe20008000000 */
[----:B------:R-:W-:Y:S01]  /*221b0*/  ISETP.LT.AND P4, PT, R4, UR5, !P0 ;  /* 0x0000000504007c0c */ /* 0x000fe2000c781270 */
[----:B------:R-:W-:Y:S01]  /*221c0*/  ULDC UR4, c[0x0][0x248] ;  /* 0x0000920000047ab9 */ /* 0x000fe20000000800 */
[----:B------:R-:W-:Y:S01]  /*221d0*/  PRMT R5, R103, 0x7632, R5 ;  /* 0x0000763267057816 */ /* 0x000fe20000000005 */
[----:B------:R-:W-:Y:S01]  /*221e0*/  VIADD R4, R7, 0x69 ;  /* 0x0000006907047836 */ /* 0x000fe20000000000 */
[----:B------:R-:W-:Y:S01]  /*221f0*/  ULDC UR5, c[0x0][0x22c] ;  /* 0x00008b0000057ab9 */ /* 0x000fe20000000800 */
[----:B0-----:R-:W-:Y:S01]  /*22200*/  VIADD R103, R194, UR4 ;  /* 0x00000004c2677c36 */ /* 0x001fe20008000000 */
[----:B------:R-:W-:-:S03]  /*22210*/  ULDC UR4, c[0x0][0x248] ;  /* 0x0000920000047ab9 */ /* 0x000fc60000000800 */
[----:B------:R-:W-:Y:S01]  /*22220*/  VIADD R75, R103, UR4 ;  /* 0x00000004674b7c36 */ /* 0x000fe20008000000 */
[----:B------:R-:W-:Y:S01]  /*22230*/  ULDC UR4, c[0x0][0x248] ;  /* 0x0000920000047ab9 */ /* 0x000fe20000000800 */
[----:B------:R-:W-:Y:S02]  /*22240*/  @P6 STG.E.U16 desc[UR30][R76.64], R5 ;  /* 0x000000054c006986 */ /* 0x000fe4000c10151e */
[----:B------:R-:W-:Y:S01]  /*22250*/  VIADD R74, R75, UR4 ;  /* 0x000000044b4a7c36 */ /* 0x000fe20008000000 */
[----:B------:R-:W-:Y:S01]  /*22260*/  ULDC UR4, c[0x0][0x248] ;  /* 0x0000920000047ab9 */ /* 0x000fe20000000800 */
[----:B------:R0:W-:Y:S01]  /*22270*/  @P4 STG.E.U16 desc[UR30][R78.64], R92 ;  /* 0x0000005c4e004986 */ /* 0x0001e2000c10151e */
[----:B------:R-:W-:Y:S01]  /*22280*/  ISETP.LT.AND P6, PT, R4, UR5, !P0 ;  /* 0x0000000504007c0c */ /* 0x000fe2000c7c1270 */
[----:B0-----:R-:W-:Y:S01]  /*22290*/  VIADD R79, R74, UR4 ;  /* 0x000000044a4f7c36 */ /* 0x001fe20008000000 */
[----:B------:R-:W-:Y:S01]  /*222a0*/  ULDC UR4, c[0x0][0x248] ;  /* 0x0000920000047ab9 */ /* 0x000fe20000000800 */
[----:B------:R-:W-:Y:S01]  /*222b0*/  VIADD R4, R7, 0x6c ;  /* 0x0000006c07047836 */ /* 0x000fe20000000000 */
[----:B------:R-:W-:Y:S01]  /*222c0*/  PRMT R92, R92, 0x7632, R92 ;  /* 0x000076325c5c7816 */ /* 0x000fe2000000005c */
[----:B------:R-:W-:Y:S01]  /*222d0*/  VIADD R78, R79, UR4 ;  /* 0x000000044f4e7c36 */ /* 0x000fe20008000000 */
[----:B------:R-:W-:Y:S01]  /*222e0*/  ULDC UR4, c[0x0][0x248] ;  /* 0x0000920000047ab9 */ /* 0x000fe20000000800 */
[----:B------:R-:W-:-:S02]  /*222f0*/  ULDC UR5, c[0x0][0x22c] ;  /* 0x00008b0000057ab9 */ /* 0x000fc40000000800 */
[----:B------:R-:W-:Y:S01]  /*22300*/  VIADD R77, R78, UR4 ;  /* 0x000000044e4d7c36 */ /* 0x000fe20008000000 */
[----:B------:R-:W-:-:S03]  /*22310*/  ULDC UR4, c[0x0][0x248] ;  /* 0x0000920000047ab9 */ /* 0x000fc60000000800 */
        /* <DEDUP_REMOVED lines=8> */
[----:B------:R-:W-:Y:S01]  /*223a0*/  ISETP.LT.AND P6, PT, R4, UR5, !P0 ;  /* 0x0000000504007c0c */ /* 0x000fe2000c7c1270 */
[----:B0-----:R-:W-:Y:S01]  /*223b0*/  VIADD R92, R198, UR4 ;  /* 0x00000004c65c7c36 */ /* 0x001fe20008000000 */
[----:B------:R-:W-:Y:S01]  /*223c0*/  ULDC UR4, c[0x0][0x248] ;  /* 0x0000920000047ab9 */ /* 0x000fe20000000800 */
[----:B------:R-:W-:Y:S01]  /*223d0*/  PRMT R5, R93, 0x7632, R5 ;  /* 0x000076325d057816 */ /* 0x000fe20000000005 */
[----:B------:R0:W-:Y:S01]  /*223e0*/  @P5 STG.E.U16 desc[UR30][R82.64], R93 ;  /* 0x0000005d52005986 */ /* 0x0001e2000c10151e */
[----:B------:R-:W-:Y:S01]  /*223f0*/  VIADD R81, R92, UR4 ;  /* 0x000000045c517c36 */ /* 0x000fe20008000000 */
[----:B------:R-:W-:Y:S01]  /*22400*/  ULDC UR4, c[0x0][0x248] ;  /* 0x0000920000047ab9 */ /* 0x000fe20000000800 */
[----:B------:R-:W-:Y:S01]  /*22410*/  VIADD R4, R7, 0x70 ;  /* 0x0000007007047836 */ /* 0x000fe20000000000 */
[----:B------:R-:W-:Y:S01]  /*22420*/  ULDC UR5, c[0x0][0x22c] ;  /* 0x00008b0000057ab9 */ /* 0x000fe20000000800 */
[----:B------:R-:W-:Y:S01]  /*22430*/  VIADD R80, R81, UR4 ;  /* 0x0000000451507c36 */ /* 0x000fe20008000000 */
[----:B------:R-:W-:-:S03]  /*22440*/  ULDC UR4, c[0x0][0x248] ;  /* 0x0000920000047ab9 */ /* 0x000fc60000000800 */
[----:B------:R1:W-:Y:S01]  /*22450*/  @P6 STG.E.U16 desc[UR30][R84.64], R5 ;  /* 0x0000000554006986 */ /* 0x0003e2000c10151e */
[----:B0-----:R-:W-:Y:S01]  /*22460*/  VIADD R93, R80, UR4 ;  /* 0x00000004505d7c36 */ /* 0x001fe20008000000 */
[----:B------:R-:W-:-:S03]  /*22470*/  ULDC UR4, c[0x0][0x248] ;  /* 0x0000920000047ab9 */ /* 0x000fc60000000800 */
[----:B-1----:R-:W-:Y:S01]  /*22480*/  VIADD R84, R93, UR4 ;  /* 0x000000045d547c36 */ /* 0x002fe20008000000 */
[----:B------:R-:W-:-:S03]  /*22490*/  ULDC UR4, c[0x0][0x248] ;  /* 0x0000920000047ab9 */ /* 0x000fc60000000800 */
[----:B------:R-:W-:Y:S01]  /*224a0*/  VIADD R83, R84, UR4 ;  /* 0x0000000454537c36 */ /* 0x000fe20008000000 */
[----:B------:R-:W-:-:S03]  /*224b0*/  ULDC UR4, c[0x0][0x248] ;  /* 0x0000920000047ab9 */ /* 0x000fc60000000800 */
[----:B------:R-:W-:Y:S01]  /*224c0*/  VIADD R82, R83, UR4 ;  /* 0x0000000453527c36 */ /* 0x000fe20008000000 */
[----:B------:R-:W-:Y:S01]  /*224d0*/  ULDC UR4, c[0x0][0x248] ;  /* 0x0000920000047ab9 */ /* 0x000fe20000000800 */
[----:B------:R-:W-:Y:S01]  /*224e0*/  ISETP.LT.AND P5, PT, R4, UR5, !P0 ;  /* 0x0000000504007c0c */ /* 0x000fe2000c7a1270 */
[C---:B------:R-:W-:Y:S01]  /*224f0*/  VIADD R4, R7.reuse, 0x71 ;  /* 0x0000007107047836 */ /* 0x040fe20000000000 */
[----:B------:R-:W-:Y:S01]  /*22500*/  ULDC UR5, c[0x0][0x22c] ;  /* 0x00008b0000057ab9 */ /* 0x000fe20000000800 */
        /* <DEDUP_REMOVED lines=10> */
[----:B------:R-:W-:Y:S02]  /*225b0*/  PRMT R94, R94, 0x7632, R94 ;  /* 0x000076325e5e7816 */ /* 0x000fe4000000005e */
        /* <DEDUP_REMOVED lines=9> */
[----:B------:R-:W-:Y:S01]  /*22650*/  VIADD R4, R7, 0x74 ;  /* 0x0000007407047836 */ /* 0x000fe20000000000 */
[----:B------:R-:W-:Y:S01]  /*22660*/  @P2 STG.E.U16 desc[UR30][R98.64], R95 ;  /* 0x0000005f62002986 */ /* 0x000fe2000c10151e */
[----:B------:R-:W-:Y:S01]  /*22670*/  PRMT R5, R95, 0x7632, R5 ;  /* 0x000076325f057816 */ /* 0x000fe20000000005 */
[----:B------:R-:W-:Y:S01]  /*22680*/  ULDC UR4, c[0x0][0x248] ;  /* 0x0000920000047ab9 */ /* 0x000fe20000000800 */
[----:B0-----:R-:W-:Y:S01]  /*22690*/  VIADD R96, R204, UR5 ;  /* 0x00000005cc607c36 */ /* 0x001fe20008000000 */
[----:B------:R-:W-:-:S02]  /*226a0*/  ULDC UR5, c[0x0][0x22c] ;  /* 0x00008b0000057ab9 */ /* 0x000fc40000000800 */
[----:B------:R-:W-:Y:S01]  /*226b0*/  ISETP.LT.AND P2, PT, R4, UR5, !P0 ;  /* 0x0000000504007c0c */ /* 0x000fe2000c741270 */
[C---:B------:R-:W-:Y:S01]  /*226c0*/  VIADD R4, R7.reuse, 0x75 ;  /* 0x0000007507047836 */ /* 0x040fe20000000000 */
[----:B------:R-:W-:Y:S01]  /*226d0*/  ULDC UR5, c[0x0][0x22c] ;  /* 0x00008b0000057ab9 */ /* 0x000fe20000000800 */
[----:B------:R0:W-:Y:S03]  /*226e0*/  @P1 STG.E.U16 desc[UR30][R104.64], R5 ;  /* 0x0000000568001986 */ /* 0x0001e6000c10151e */
[----:B------:R-:W-:Y:S01]  /*226f0*/  ISETP.LT.AND P1, PT, R4, UR5, !P0 ;  /* 0x0000000504007c0c */ /* 0x000fe2000c721270 */
[----:B------:R-:W-:Y:S01]  /*22700*/  VIADD R4, R7, 0x76 ;  /* 0x0000007607047836 */ /* 0x000fe20000000000 */
[----:B------:R-:W-:Y:S01]  /*22710*/  @P5 STG.E.U16 desc[UR30][R106.64], R88 ;  /* 0x000000586a005986 */ /* 0x000fe2000c10151e */
[----:B------:R-:W-:Y:S01]  /*22720*/  ULDC UR5, c[0x0][0x22c] ;  /* 0x00008b0000057ab9 */ /* 0x000fe20000000800 */
[----:B0-----:R-:W-:-:S02]  /*22730*/  PRMT R5, R88, 0x7632, R5 ;  /* 0x0000763258057816 */ /* 0x001fc40000000005 */
[----:B------:R-:W-:Y:S01]  /*22740*/  ISETP.LT.AND P5, PT, R4, UR5, !P0 ;  /* 0x0000000504007c0c */ /* 0x000fe2000c7a1270 */
[----:B------:R-:W-:Y:S01]  /*22750*/  VIADD R95, R96, UR4 ;  /* 0x00000004605f7c36 */ /* 0x000fe20008000000 */
[----:B------:R-:W-:Y:S01]  /*22760*/  ULDC UR4, c[0x0][0x248] ;  /* 0x0000920000047ab9 */ /* 0x000fe20000000800 */
[----:B------:R0:W-:Y:S01]  /*22770*/  @P6 STG.E.U16 desc[UR30][R108.64], R5 ;  /* 0x000000056c006986 */ /* 0x0001e2000c10151e */
[----:B------:R-:W-:-:S03]  /*22780*/  ULDC UR5, c[0x0][0x248] ;  /* 0x0000920000057ab9 */ /* 0x000fc60000000800 */
[----:B------:R1:W-:Y:S01]  /*22790*/  @P4 STG.E.U16 desc[UR30][R110.64], R89 ;  /* 0x000000596e004986 */ /* 0x0003e2000c10151e */
[----:B------:R-:W-:-:S04]  /*227a0*/  LEA R4, P4, R216, R2, 0x1 ;  /* 0x00000002d8047211 */ /* 0x000fc800078808ff */
[-C--:B0-----:R-:W-:Y:S02]  /*227b0*/  LEA.HI.X.SX32 R5, R216, R3.reuse, 0x1, P4 ;  /* 0x00000003d8057211 */ /* 0x081fe400020f0eff */
[----:B------:R-:W-:Y:S02]  /*227c0*/  LEA R64, P4, R215, R2, 0x1 ;  /* 0x00000002d7407211 */ /* 0x000fe400078808ff */
[----:B-1----:R-:W-:Y:S02]  /*227d0*/  PRMT R89, R89, 0x7632, R89 ;  /* 0x0000763259597816 */ /* 0x002fe40000000059 */
[----:B------:R-:W-:-:S03]  /*227e0*/  LEA.HI.X.SX32 R65, R215, R3, 0x1, P4 ;  /* 0x00000003d7417211 */ /* 0x000fc600020f0eff */
[----:B------:R0:W-:Y:S04]  /*227f0*/  @P3 STG.E.U16 desc[UR30][R4.64], R89 ;  /* 0x0000005904003986 */ /* 0x0001e8000c10151e */
[----:B------:R1:W-:Y:S01]  /*22800*/  @P2 STG.E.U16 desc[UR30][R64.64], R90 ;  /* 0x0000005a40002986 */ /* 0x0003e2000c10151e */
[----:B------:R-:W-:Y:S02]  /*22810*/  PRMT R111, R90, 0x7632, R111 ;  /* 0x000076325a6f7816 */ /* 0x000fe4000000006f */
[----:B0-----:R-:W-:-:S04]  /*22820*/  LEA R4, P2, R214, R2, 0x1 ;  /* 0x00000002d6047211 */ /* 0x001fc800078408ff */
[----:B------:R-:W-:-:S05]  /*22830*/  LEA.HI.X.SX32 R5, R214, R3, 0x1, P2 ;  /* 0x00000003d6057211 */ /* 0x000fca00010f0eff */
[----:B------:R-:W-:Y:S01]  /*22840*/  @P1 STG.E.U16 desc[UR30][R4.64], R111 ;  /* 0x0000006f04001986 */ /* 0x000fe2000c10151e */
[----:B------:R-:W-:-:S04]  /*22850*/  LEA R238, P1, R58, R2, 0x1 ;  /* 0x000000023aee7211 */ /* 0x000fc800078208ff */
[-C--:B------:R-:W-:Y:S02]  /*22860*/  LEA.HI.X.SX32 R239, R58, R3.reuse, 0x1, P1 ;  /* 0x000000033aef7211 */ /* 0x080fe400008f0eff */
[-C--:B--2---:R-:W-:Y:S02]  /*22870*/  LEA R240, P1, R137, R2.reuse, 0x1 ;  /* 0x0000000289f07211 */ /* 0x084fe400078208ff */
[-C--:B-1----:R-:W-:Y:S02]  /*22880*/  LEA R64, P2, R59, R2.reuse, 0x1 ;  /* 0x000000023b407211 */ /* 0x082fe400078408ff */
[-C--:B------:R-:W-:Y:S02]  /*22890*/  LEA.HI.X.SX32 R241, R137, R3.reuse, 0x1, P1 ;  /* 0x0000000389f17211 */ /* 0x080fe400008f0eff */
[----:B------:R-:W2:Y:S01]  /*228a0*/  LDL.LU R137, [R1+0x2b0] ;  /* 0x0002b00001897983 */ /* 0x000ea20000300800 */
[----:B------:R-:W-:Y:S02]  /*228b0*/  LEA.HI.X.SX32 R65, R59, R3, 0x1, P2 ;  /* 0x000000033b417211 */ /* 0x000fe400010f0eff */
[----:B---3--:R-:W-:-:S02]  /*228c0*/  LEA R242, P2, R136, R2, 0x1 ;  /* 0x0000000288f27211 */ /* 0x008fc400078408ff */
[-C--:B----4-:R-:W-:Y:S02]  /*228d0*/  LEA R112, P3, R15, R2.reuse, 0x1 ;  /* 0x000000020f707211 */ /* 0x090fe400078608ff */
[-C--:B------:R-:W-:Y:S02]  /*228e0*/  LEA R58, P4, R63, R2.reuse, 0x1 ;  /* 0x000000023f3a7211 */ /* 0x080fe400078808ff */
[-C--:B------:R-:W-:Y:S02]  /*228f0*/  LEA R130, P1, R249, R2.reuse, 0x1 ;  /* 0x00000002f9827211 */ /* 0x080fe400078208ff */
[-C--:B------:R-:W-:Y:S02]  /*22900*/  LEA.HI.X.SX32 R243, R136, R3.reuse, 0x1, P2 ;  /* 0x0000000388f37211 */ /* 0x080fe400010f0eff */
[----:B------:R-:W-:Y:S02]  /*22910*/  LEA.HI.X.SX32 R113, R15, R3, 0x1, P3 ;  /* 0x000000030f717211 */ /* 0x000fe400018f0eff */
[----:B------:R-:W-:-:S02]  /*22920*/  LEA R128, P2, R122, R2, 0x1 ;  /* 0x000000027a807211 */ /* 0x000fc400078408ff */
[-C--:B------:R-:W-:Y:S02]  /*22930*/  LEA.HI.X.SX32 R59, R63, R3.reuse, 0x1, P4 ;  /* 0x000000033f3b7211 */ /* 0x080fe400020f0eff */
[-C--:B------:R-:W-:Y:S01]  /*22940*/  LEA.HI.X.SX32 R131, R249, R3.reuse, 0x1, P1 ;  /* 0x00000003f9837211 */ /* 0x080fe200008f0eff */
[----:B------:R0:W-:Y:S01]  /*22950*/  STL.64 [R1+0xb80], R112 ;  /* 0x000b807001007387 */ /* 0x0001e20000100a00 */
[----:B------:R-:W-:-:S03]  /*22960*/  LEA.HI.X.SX32 R129, R122, R3, 0x1, P2 ;  /* 0x000000037a817211 */ /* 0x000fc600010f0eff */
[----:B------:R-:W-:Y:S04]  /*22970*/  STL.64 [R1+0xf08], R58 ;  /* 0x000f083a01007387 */ /* 0x000fe80000100a00 */
[----:B------:R-:W-:Y:S04]  /*22980*/  STL.64 [R1+0xb70], R130 ;  /* 0x000b708201007387 */ /* 0x000fe80000100a00 */
[----:B------:R-:W3:Y:S04]  /*22990*/  LDL.LU R249, [R1+0x294] ;  /* 0x0002940001f97983 */ /* 0x000ee80000300800 */
[----:B------:R1:W-:Y:S04]  /*229a0*/  STL.64 [R1+0xb68], R128 ;  /* 0x000b688001007387 */ /* 0x0003e80000100a00 */
[----:B------:R-:W4:Y:S01]  /*229b0*/  LDL.LU R122, [R1+0x290] ;  /* 0x00029000017a7983 */ /* 0x000f220000300800 */
[----:B0-----:R-:W-:Y:S01]  /*229c0*/  IMAD.MOV.U32 R113, RZ, RZ, R62 ;  /* 0x000000ffff717224 */ /* 0x001fe200078e003e */
[CC--:B------:R-:W-:Y:S01]  /*229d0*/  LEA R62, P3, R53.reuse, R2.reuse, 0x1 ;  /* 0x00000002353e7211 */ /* 0x0c0fe200078608ff */
[----:B------:R-:W-:Y:S01]  /*229e0*/  IMAD.MOV.U32 R112, RZ, RZ, R60 ;  /* 0x000000ffff707224 */ /* 0x000fe200078e003c */
[----:B------:R-:W-:Y:S01]  /*229f0*/  LEA R60, P4, R52, R2, 0x1 ;  /* 0x00000002343c7211 */ /* 0x000fe200078808ff */
[----:B------:R-:W-:Y:S01]  /*22a00*/  IMAD.MOV.U32 R15, RZ, RZ, R61 ;  /* 0x000000ffff0f7224 */ /* 0x000fe200078e003d */
[----:B------:R-:W-:-:S02]  /*22a10*/  LEA.HI.X.SX32 R63, R53, R3, 0x1, P3 ;  /* 0x00000003353f7211 */ /* 0x000fc400018f0eff */
[-C--:B-1----:R-:W-:Y:S02]  /*22a20*/  LEA R128, P1, R123, R2.reuse, 0x1 ;  /* 0x000000027b807211 */ /* 0x082fe400078208ff */
[-C--:B------:R-:W-:Y:S02]  /*22a30*/  LEA R58, P2, R135, R2.reuse, 0x1 ;  /* 0x00000002873a7211 */ /* 0x080fe400078408ff */
[-C--:B------:R-:W-:Y:S02]  /*22a40*/  LEA.HI.X.SX32 R61, R52, R3.reuse, 0x1, P4 ;  /* 0x00000003343d7211 */ /* 0x080fe400020f0eff */
[-C--:B------:R-:W-:Y:S02]  /*22a50*/  LEA.HI.X.SX32 R129, R123, R3.reuse, 0x1, P1 ;  /* 0x000000037b817211 */ /* 0x080fe400008f0eff */
[----:B------:R-:W-:Y:S01]  /*22a60*/  LEA R52, P4, R121, R2, 0x1 ;  /* 0x0000000279347211 */ /* 0x000fe200078808ff */
[----:B------:R0:W-:Y:S01]  /*22a70*/  STL.64 [R1+0xb60], R62 ;  /* 0x000b603e01007387 */ /* 0x0001e20000100a00 */
[----:B------:R-:W-:-:S02]  /*22a80*/  LEA.HI.X.SX32 R59, R135, R3, 0x1, P2 ;  /* 0x00000003873b7211 */ /* 0x000fc400010f0eff */
[----:B------:R-:W-:Y:S01]  /*22a90*/  LEA.HI.X.SX32 R53, R121, R3, 0x1, P4 ;  /* 0x0000000379357211 */ /* 0x000fe200020f0eff */
[----:B------:R1:W-:Y:S04]  /*22aa0*/  STL.64 [R1+0xef8], R60 ;  /* 0x000ef83c01007387 */ /* 0x0003e80000100a00 */
[----:B------:R-:W-:Y:S01]  /*22ab0*/  STL.64 [R1+0xb50], R128 ;  /* 0x000b508001007387 */ /* 0x000fe20000100a00 */
[----:B0-----:R-:W-:-:S03]  /*22ac0*/  LEA R62, P3, R120, R2, 0x1 ;  /* 0x00000002783e7211 */ /* 0x001fc600078608ff */
[----:B------:R-:W4:Y:S01]  /*22ad0*/  LDL.LU R123, [R1+0x280] ;  /* 0x00028000017b7983 */ /* 0x000f220000300800 */
[----:B------:R-:W-:-:S03]  /*22ae0*/  LEA.HI.X.SX32 R63, R120, R3, 0x1, P3 ;  /* 0x00000003783f7211 */ /* 0x000fc600018f0eff */
[----:B------:R0:W-:Y:S01]  /*22af0*/  STL.64 [R1+0xb48], R58 ;  /* 0x000b483a01007387 */ /* 0x0001e20000100a00 */
[----:B-1----:R-:W-:-:S03]  /*22b00*/  LEA R60, P2, R248, R2, 0x1 ;  /* 0x00000002f83c7211 */ /* 0x002fc600078408ff */
[----:B------:R-:W4:Y:S04]  /*22b10*/  LDL.LU R135, [R1+0x27c] ;  /* 0x00027c0001877983 */ /* 0x000f280000300800 */
[----:B------:R-:W4:Y:S04]  /*22b20*/  LDL.LU R120, [R1+0x278] ;  /* 0x0002780001787983 */ /* 0x000f280000300800 */
[----:B------:R1:W-:Y:S01]  /*22b30*/  STL.64 [R1+0xb38], R52 ;  /* 0x000b383401007387 */ /* 0x0003e20000100a00 */
[----:B0-----:R-:W-:-:S03]  /*22b40*/  LEA R58, P3, R55, R2, 0x1 ;  /* 0x00000002373a7211 */ /* 0x001fc600078608ff */
[----:B------:R-:W4:Y:S01]  /*22b50*/  LDL.LU R121, [R1+0x26c] ;  /* 0x00026c0001797983 */ /* 0x000f220000300800 */
[-C--:B------:R-:W-:Y:S02]  /*22b60*/  LEA.HI.X.SX32 R61, R248, R3.reuse, 0x1, P2 ;  /* 0x00000003f83d7211 */ /* 0x080fe400010f0eff */
[----:B------:R-:W-:Y:S02]  /*22b70*/  LEA.HI.X.SX32 R59, R55, R3, 0x1, P3 ;  /* 0x00000003373b7211 */ /* 0x000fe400018f0eff */
[----:B-1----:R-:W-:-:S04]  /*22b80*/  LEA R52, P4, R54, R2, 0x1 ;  /* 0x0000000236347211 */ /* 0x002fc800078808ff */
[----:B------:R-:W-:Y:S02]  /*22b90*/  LEA.HI.X.SX32 R53, R54, R3, 0x1, P4 ;  /* 0x0000000336357211 */ /* 0x000fe400020f0eff */
[----:B--2---:R-:W-:-:S04]  /*22ba0*/  LEA R128, P1, R137, R2, 0x1 ;  /* 0x0000000289807211 */ /* 0x004fc800078208ff */
[----:B------:R-:W-:-:S05]  /*22bb0*/  LEA.HI.X.SX32 R129, R137, R3, 0x1, P1 ;  /* 0x0000000389817211 */ /* 0x000fca00008f0eff */
[----:B------:R3:W-:Y:S04]  /*22bc0*/  STL.64 [R1+0xb28], R128 ;  /* 0x000b288001007387 */ /* 0x0007e80000100a00 */
[----:B------:R-:W2:Y:S04]  /*22bd0*/  LDL.LU R133, [R1+0x268] ;  /* 0x0002680001857983 */ /* 0x000ea80000300800 */
[----:B------:R-:W-:Y:S04]  /*22be0*/  STL.64 [R1+0xb20], R60 ;  /* 0x000b203c01007387 */ /* 0x000fe80000100a00 */
[----:B------:R-:W2:Y:S04]  /*22bf0*/  LDL.LU R130, [R1+0x264] ;  /* 0x0002640001827983 */ /* 0x000ea80000300800 */
[----:B------:R0:W-:Y:S04]  /*22c00*/  STL.64 [R1+0xb18], R58 ;  /* 0x000b183a01007387 */ /* 0x0001e80000100a00 */
[----:B------:R-:W2:Y:S04]  /*22c10*/  LDL.LU R131, [R1+0x260] ;  /* 0x0002600001837983 */ /* 0x000ea80000300800 */
[----:B------:R-:W2:Y:S01]  /*22c20*/  LDL.LU R136, [R1+0x250] ;  /* 0x0002500001887983 */ /* 0x000ea20000300800 */
[----:B---3--:R-:W-:-:S02]  /*22c30*/  LEA R128, P1, R249, R2, 0x1 ;  /* 0x00000002f9807211 */ /* 0x008fc400078208ff */
[-C--:B0-----:R-:W-:Y:S02]  /*22c40*/  LEA R58, P3, R49, R2.reuse, 0x1 ;  /* 0x00000002313a7211 */ /* 0x081fe400078608ff */
[C---:B----4-:R-:W-:Y:S02]  /*22c50*/  LEA R60, P2, R122.reuse, R2, 0x1 ;  /* 0x000000027a3c7211 */ /* 0x050fe400078408ff */
[-C--:B------:R-:W-:Y:S02]  /*22c60*/  LEA.HI.X.SX32 R129, R249, R3.reuse, 0x1, P1 ;  /* 0x00000003f9817211 */ /* 0x080fe400008f0eff */
[-C--:B------:R-:W-:Y:S01]  /*22c70*/  LEA.HI.X.SX32 R61, R122, R3.reuse, 0x1, P2 ;  /* 0x000000037a3d7211 */ /* 0x080fe200010f0eff */
[----:B------:R-:W-:Y:S01]  /*22c80*/  STL.64 [R1+0xee0], R52 ;  /* 0x000ee03401007387 */ /* 0x000fe20000100a00 */
[----:B------:R-:W-:-:S03]  /*22c90*/  LEA.HI.X.SX32 R59, R49, R3, 0x1, P3 ;  /* 0x00000003313b7211 */ /* 0x000fc600018f0eff */
[----:B------:R-:W-:Y:S04]  /*22ca0*/  STL.64 [R1+0xb08], R128 ;  /* 0x000b088001007387 */ /* 0x000fe80000100a00 */
[----:B------:R-:W3:Y:S04]  /*22cb0*/  LDL.LU R137, [R1+0x24c] ;  /* 0x00024c0001897983 */ /* 0x000ee80000300800 */
[----:B------:R0:W-:Y:S04]  /*22cc0*/  STL.64 [R1+0xb00], R60 ;  /* 0x000b003c01007387 */ /* 0x0001e80000100a00 */
[----:B------:R-:W4:Y:S04]  /*22cd0*/  LDL.LU R248, [R1+0x248] ;  /* 0x0002480001f87983 */ /* 0x000f280000300800 */
[----:B------:R1:W-:Y:S04]  /*22ce0*/  STL.64 [R1+0xaf8], R58 ;  /* 0x000af83a01007387 */ /* 0x0003e80000100a00 */
[----:B------:R-:W4:Y:S04]  /*22cf0*/  LDL.LU R249, [R1+0x23c] ;  /* 0x00023c0001f97983 */ /* 0x000f280000300800 */
[----:B------:R-:W4:Y:S01]  /*22d00*/  LDL.LU R122, [R1+0x234] ;  /* 0x00023400017a7983 */ /* 0x000f220000300800 */
[----:B------:R-:W-:-:S02]  /*22d10*/  LEA R54, P4, R48, R2, 0x1 ;  /* 0x0000000230367211 */ /* 0x000fc400078808ff */
[-C--:B0-----:R-:W-:Y:S02]  /*22d20*/  LEA R60, P1, R123, R2.reuse, 0x1 ;  /* 0x000000027b3c7211 */ /* 0x081fe400078208ff */
[-C--:B-1----:R-:W-:Y:S02]  /*22d30*/  LEA R58, P2, R135, R2.reuse, 0x1 ;  /* 0x00000002873a7211 */ /* 0x082fe400078408ff */
[-C--:B------:R-:W-:Y:S02]  /*22d40*/  LEA.HI.X.SX32 R55, R48, R3.reuse, 0x1, P4 ;  /* 0x0000000330377211 */ /* 0x080fe400020f0eff */
[-C--:B------:R-:W-:Y:S02]  /*22d50*/  LEA.HI.X.SX32 R61, R123, R3.reuse, 0x1, P1 ;  /* 0x000000037b3d7211 */ /* 0x080fe400008f0eff */
[-C--:B------:R-:W-:Y:S02]  /*22d60*/  LEA.HI.X.SX32 R59, R135, R3.reuse, 0x1, P2 ;  /* 0x00000003873b7211 */ /* 0x080fe400010f0eff */
[CC--:B------:R-:W-:Y:S01]  /*22d70*/  LEA R52, P4, R121.reuse, R2.reuse, 0x1 ;  /* 0x0000000279347211 */ /* 0x0c0fe200078808ff */
[----:B------:R-:W-:Y:S03]  /*22d80*/  STL.64 [R1+0xae8], R60 ;  /* 0x000ae83c01007387 */ /* 0x000fe60000100a00 */
[----:B------:R-:W-:Y:S01]  /*22d90*/  LEA.HI.X.SX32 R53, R121, R3, 0x1, P4 ;  /* 0x0000000379357211 */ /* 0x000fe200020f0eff */
[----:B------:R2:W-:Y:S01]  /*22da0*/  STL.64 [R1+0xae0], R58 ;  /* 0x000ae03a01007387 */ /* 0x0005e20000100a00 */
[----:B------:R-:W-:Y:S01]  /*22db0*/  LEA R48, P3, R120, R2, 0x1 ;  /* 0x0000000278307211 */ /* 0x000fe200078608ff */
[----:B------:R-:W-:-:S02]  /*22dc0*/  IMAD.MOV.U32 R123, RZ, RZ, R112 ;  /* 0x000000ffff7b7224 */ /* 0x000fc400078e0070 */
[----:B------:R0:W-:Y:S01]  /*22dd0*/  STL.64 [R1+0xad0], R52 ;  /* 0x000ad03401007387 */ /* 0x0001e20000100a00 */
[----:B------:R-:W-:Y:S01]  /*22de0*/  IMAD.MOV.U32 R112, RZ, RZ, R44 ;  /* 0x000000ffff707224 */ /* 0x000fe200078e002c */
[----:B------:R-:W-:Y:S01]  /*22df0*/  LEA.HI.X.SX32 R49, R120, R3, 0x1, P3 ;  /* 0x0000000378317211 */ /* 0x000fe200018f0eff */
[----:B------:R-:W-:Y:S02]  /*22e00*/  IMAD.MOV.U32 R120, RZ, RZ, R45 ;  /* 0x000000ffff787224 */ /* 0x000fe400078e002d */
[----:B------:R-:W-:Y:S02]  /*22e10*/  IMAD.MOV.U32 R135, RZ, RZ, R15 ;  /* 0x000000ffff877224 */ /* 0x000fe400078e000f */
[----:B------:R-:W-:Y:S02]  /*22e20*/  IMAD.MOV.U32 R15, RZ, RZ, R113 ;  /* 0x000000ffff0f7224 */ /* 0x000fe400078e0071 */
[----:B------:R-:W-:Y:S02]  /*22e30*/  IMAD.MOV.U32 R113, RZ, RZ, R50 ;  /* 0x000000ffff717224 */ /* 0x000fe400078e0032 */
[----:B------:R-:W-:Y:S01]  /*22e40*/  IMAD.MOV.U32 R121, RZ, RZ, R51 ;  /* 0x000000ffff797224 */ /* 0x000fe200078e0033 */
[----:B--2---:R-:W-:-:S04]  /*22e50*/  LEA R58, P1, R133, R2, 0x1 ;  /* 0x00000002853a7211 */ /* 0x004fc800078208ff */
[----:B------:R-:W-:Y:S02]  /*22e60*/  LEA.HI.X.SX32 R59, R133, R3, 0x1, P1 ;  /* 0x00000003853b7211 */ /* 0x000fe400008f0eff */
[----:B0-----:R-:W-:-:S03]  /*22e70*/  LEA R52, P2, R130, R2, 0x1 ;  /* 0x0000000282347211 */ /* 0x001fc600078408ff */
[----:B------:R4:W-:Y:S01]  /*22e80*/  STL.64 [R1+0xac0], R58 ;  /* 0x000ac03a01007387 */ /* 0x0009e20000100a00 */
[----:B------:R-:W-:-:S03]  /*22e90*/  LEA.HI.X.SX32 R53, R130, R3, 0x1, P2 ;  /* 0x0000000382357211 */ /* 0x000fc600010f0eff */
[----:B------:R-:W2:Y:S01]  /*22ea0*/  LDL.LU R128, [R1+0x230] ;  /* 0x0002300001807983 */ /* 0x000ea20000300800 */
[----:B------:R-:W-:-:S03]  /*22eb0*/  LEA R44, P4, R136, R2, 0x1 ;  /* 0x00000002882c7211 */ /* 0x000fc600078808ff */
[----:B------:R0:W-:Y:S01]  /*22ec0*/  STL.64 [R1+0xab8], R52 ;  /* 0x000ab83401007387 */ /* 0x0001e20000100a00 */
[----:B------:R-:W-:-:S03]  /*22ed0*/  LEA.HI.X.SX32 R45, R136, R3, 0x1, P4 ;  /* 0x00000003882d7211 */ /* 0x000fc600020f0eff */
[----:B------:R-:W2:Y:S04]  /*22ee0*/  LDL.LU R129, [R1+0x22c] ;  /* 0x00022c0001817983 */ /* 0x000ea80000300800 */
[----:B------:R-:W2:Y:S04]  /*22ef0*/  LDL.LU R148, [R1+0x220] ;  /* 0x0002200001947983 */ /* 0x000ea80000300800 */
[----:B------:R1:W-:Y:S01]  /*22f00*/  STL.64 [R1+0xaa8], R44 ;  /* 0x000aa82c01007387 */ /* 0x0003e20000100a00 */
[----:B------:R-:W-:-:S03]  /*22f10*/  LEA R50, P3, R131, R2, 0x1 ;  /* 0x0000000283327211 */ /* 0x000fc600078608ff */
[----:B------:R-:W2:Y:S01]  /*22f20*/  LDL.LU R250, [R1+0x21c] ;  /* 0x00021c0001fa7983 */ /* 0x000ea20000300800 */
[----:B------:R-:W-:Y:S02]  /*22f30*/  LEA.HI.X.SX32 R51, R131, R3, 0x1, P3 ;  /* 0x0000000383337211 */ /* 0x000fe400018f0eff */
[-C--:B---3--:R-:W-:Y:S01]  /*22f40*/  LEA R60, P1, R137, R2.reuse, 0x1 ;  /* 0x00000002893c7211 */ /* 0x088fe200078208ff */
[----:B------:R-:W3:Y:S04]  /*22f50*/  LDL.LU R133, [R1+0x214] ;  /* 0x0002140001857983 */ /* 0x000ee80000300800 */
[----:B------:R-:W3:Y:S01]  /*22f60*/  LDL.LU R130, [R1+0x210] ;  /* 0x0002100001827983 */ /* 0x000ee20000300800 */
[----:B----4-:R-:W-:-:S03]  /*22f70*/  LEA R58, P2, R248, R2, 0x1 ;  /* 0x00000002f83a7211 */ /* 0x010fc600078408ff */
[----:B------:R-:W4:Y:S01]  /*22f80*/  LDL.LU R131, [R1+0x204] ;  /* 0x0002040001837983 */ /* 0x000f220000300800 */
[-C--:B------:R-:W-:Y:S02]  /*22f90*/  LEA.HI.X.SX32 R61, R137, R3.reuse, 0x1, P1 ;  /* 0x00000003893d7211 */ /* 0x080fe400008f0eff */
[----:B------:R-:W-:Y:S01]  /*22fa0*/  LEA.HI.X.SX32 R59, R248, R3, 0x1, P2 ;  /* 0x00000003f83b7211 */ /* 0x000fe200010f0eff */
[----:B------:R-:W4:Y:S01]  /*22fb0*/  LDL.LU R136, [R1+0x200] ;  /* 0x0002000001887983 */ /* 0x000f220000300800 */
[----:B0-----:R-:W-:-:S03]  /*22fc0*/  LEA R52, P4, R122, R2, 0x1 ;  /* 0x000000027a347211 */ /* 0x001fc600078808ff */
[----:B------:R-:W-:Y:S01]  /*22fd0*/  STL.64 [R1+0xaa0], R60 ;  /* 0x000aa03c01007387 */ /* 0x000fe20000100a00 */
[----:B------:R-:W-:-:S03]  /*22fe0*/  LEA.HI.X.SX32 R53, R122, R3, 0x1, P4 ;  /* 0x000000037a357211 */ /* 0x000fc600020f0eff */
[----:B------:R2:W-:Y:S04]  /*22ff0*/  STL.64 [R1+0xa98], R58 ;  /* 0x000a983a01007387 */ /* 0x0005e80000100a00 */
[----:B------:R0:W-:Y:S04]  /*23000*/  STL.64 [R1+0xa88], R52 ;  /* 0x000a883401007387 */ /* 0x0001e80000100a00 */
[----:B------:R-:W4:Y:S04]  /*23010*/  LDL.LU R251, [R1+0x1f8] ;  /* 0x0001f80001fb7983 */ /* 0x000f280000300800 */
[----:B------:R-:W4:Y:S01]  /*23020*/  LDL.LU R132, [R1+0x1f4] ;  /* 0x0001f40001847983 */ /* 0x000f220000300800 */
[----:B-1----:R-:W-:Y:S01]  /*23030*/  LEA R44, P3, R249, R2, 0x1 ;  /* 0x00000002f92c7211 */ /* 0x002fe200078608ff */
[----:B------:R-:W-:-:S02]  /*23040*/  IMAD.MOV.U32 R122, RZ, RZ, R123 ;  /* 0x000000ffff7a7224 */ /* 0x000fc400078e007b */
[----:B------:R-:W-:Y:S01]  /*23050*/  IMAD.MOV.U32 R123, RZ, RZ, R40 ;  /* 0x000000ffff7b7224 */ /* 0x000fe200078e0028 */
[----:B------:R-:W-:Y:S01]  /*23060*/  LEA.HI.X.SX32 R45, R249, R3, 0x1, P3 ;  /* 0x00000003f92d7211 */ /* 0x000fe200018f0eff */
[----:B------:R-:W-:Y:S01]  /*23070*/  IMAD.MOV.U32 R137, RZ, RZ, R120 ;  /* 0x000000ffff897224 */ /* 0x000fe200078e0078 */
[----:B------:R-:W4:Y:S01]  /*23080*/  LDL.LU R149, [R1+0x1d4] ;  /* 0x0001d40001957983 */ /* 0x000f220000300800 */
[----:B------:R-:W-:-:S03]  /*23090*/  IMAD.MOV.U32 R120, RZ, RZ, R41 ;  /* 0x000000ffff787224 */ /* 0x000fc600078e0029 */
[----:B------:R-:W4:Y:S01]  /*230a0*/  LDL.LU R143, [R1+0x1d0] ;  /* 0x0001d000018f7983 */ /* 0x000f220000300800 */
[----:B------:R-:W-:Y:S02]  /*230b0*/  IMAD.MOV.U32 R249, RZ, RZ, R46 ;  /* 0x000000fffff97224 */ /* 0x000fe400078e002e */
[----:B------:R-:W-:Y:S01]  /*230c0*/  IMAD.MOV.U32 R248, RZ, RZ, R47 ;  /* 0x000000fffff87224 */ /* 0x000fe200078e002f */
[----:B--2---:R-:W-:-:S04]  /*230d0*/  LEA R58, P1, R128, R2, 0x1 ;  /* 0x00000002803a7211 */ /* 0x004fc800078208ff */
[----:B------:R-:W-:-:S05]  /*230e0*/  LEA.HI.X.SX32 R59, R128, R3, 0x1, P1 ;  /* 0x00000003803b7211 */ /* 0x000fca00008f0eff */
[----:B------:R4:W-:Y:S01]  /*230f0*/  STL.64 [R1+0xa78], R58 ;  /* 0x000a783a01007387 */ /* 0x0009e20000100a00 */
[-C--:B0-----:R-:W-:Y:S02]  /*23100*/  LEA R52, P3, R148, R2.reuse, 0x1 ;  /* 0x0000000294347211 */ /* 0x081fe400078608ff */
[-C--:B------:R-:W-:Y:S02]  /*23110*/  LEA R40, P4, R250, R2.reuse, 0x1 ;  /* 0x00000002fa287211 */ /* 0x080fe400078808ff */
[-C--:B------:R-:W-:Y:S02]  /*23120*/  LEA.HI.X.SX32 R53, R148, R3.reuse, 0x1, P3 ;  /* 0x0000000394357211 */ /* 0x080fe400018f0eff */
[----:B------:R-:W-:Y:S02]  /*23130*/  LEA.HI.X.SX32 R41, R250, R3, 0x1, P4 ;  /* 0x00000003fa297211 */ /* 0x000fe400020f0eff */
[----:B---3--:R-:W-:-:S03]  /*23140*/  LEA R60, P1, R133, R2, 0x1 ;  /* 0x00000002853c7211 */ /* 0x008fc600078208ff */
[----:B------:R-:W-:Y:S01]  /*23150*/  STL.64 [R1+0xa60], R40 ;  /* 0x000a602801007387 */ /* 0x000fe20000100a00 */
[----:B----4-:R-:W-:-:S03]  /*23160*/  LEA R58, P3, R131, R2, 0x1 ;  /* 0x00000002833a7211 */ /* 0x010fc600078608ff */
[----:B------:R0:W-:Y:S01]  /*23170*/  STL.64 [R1+0xa68], R52 ;  /* 0x000a683401007387 */ /* 0x0001e20000100a00 */
[-C--:B------:R-:W-:Y:S02]  /*23180*/  LEA.HI.X.SX32 R61, R133, R3.reuse, 0x1, P1 ;  /* 0x00000003853d7211 */ /* 0x080fe400008f0eff */
[----:B------:R-:W-:Y:S01]  /*23190*/  LEA.HI.X.SX32 R59, R131, R3, 0x1, P3 ;  /* 0x00000003833b7211 */ /* 0x000fe200018f0eff */
[----:B------:R-:W2:Y:S01]  /*231a0*/  LDL.LU R128, [R1+0x1e0] ;  /* 0x0001e00001807983 */ /* 0x000ea20000300800 */
[----:B------:R-:W-:-:S03]  /*231b0*/  LEA R46, P2, R129, R2, 0x1 ;  /* 0x00000002812e7211 */ /* 0x000fc600078408ff */
[----:B------:R-:W3:Y:S01]  /*231c0*/  LDL.LU R148, [R1+0x1dc] ;  /* 0x0001dc0001947983 */ /* 0x000ee20000300800 */
[----:B0-----:R-:W-:-:S03]  /*231d0*/  LEA R52, P4, R136, R2, 0x1 ;  /* 0x0000000288347211 */ /* 0x001fc600078808ff */
[----:B------:R-:W-:Y:S01]  /*231e0*/  STL.64 [R1+0xa58], R60 ;  /* 0x000a583c01007387 */ /* 0x000fe20000100a00 */
[----:B------:R-:W-:-:S03]  /*231f0*/  LEA.HI.X.SX32 R53, R136, R3, 0x1, P4 ;  /* 0x0000000388357211 */ /* 0x000fc600020f0eff */
[----:B------:R0:W-:Y:S01]  /*23200*/  STL.64 [R1+0xa48], R58 ;  /* 0x000a483a01007387 */ /* 0x0001e20000100a00 */
[----:B------:R-:W-:Y:S02]  /*23210*/  LEA.HI.X.SX32 R47, R129, R3, 0x1, P2 ;  /* 0x00000003812f7211 */ /* 0x000fe400010f0eff */
[----:B------:R-:W-:Y:S01]  /*23220*/  LEA R40, P2, R130, R2, 0x1 ;  /* 0x0000000282287211 */ /* 0x000fe200078408ff */
[----:B------:R1:W-:Y:S01]  /*23230*/  STL.64 [R1+0xa40], R52 ;  /* 0x000a403401007387 */ /* 0x0003e20000100a00 */
[----:B------:R-:W-:-:S03]  /*23240*/  IMAD.MOV.U32 R131, RZ, RZ, R42 ;  /* 0x000000ffff837224 */ /* 0x000fc600078e002a */
[----:B------:R-:W4:Y:S01]  /*23250*/  LDL.LU R250, [R1+0x1cc] ;  /* 0x0001cc0001fa7983 */ /* 0x000f220000300800 */
[CC--:B0-----:R-:W-:Y:S01]  /*23260*/  LEA R58, P1, R251.reuse, R2.reuse, 0x1 ;  /* 0x00000002fb3a7211 */ /* 0x0c1fe200078208ff */
[----:B------:R-:W-:Y:S01]  /*23270*/  IMAD.MOV.U32 R133, RZ, RZ, R248 ;  /* 0x000000ffff857224 */ /* 0x000fe200078e00f8 */
[-C--:B------:R-:W-:Y:S01]  /*23280*/  LEA.HI.X.SX32 R41, R130, R3.reuse, 0x1, P2 ;  /* 0x0000000382297211 */ /* 0x080fe200010f0eff */
[----:B------:R-:W4:Y:S01]  /*23290*/  LDL.LU R129, [R1+0x1c8] ;  /* 0x0001c80001817983 */ /* 0x000f220000300800 */
[-C--:B------:R-:W-:Y:S02]  /*232a0*/  LEA.HI.X.SX32 R59, R251, R3.reuse, 0x1, P1 ;  /* 0x00000003fb3b7211 */ /* 0x080fe400008f0eff */
[C---:B------:R-:W-:Y:S01]  /*232b0*/  LEA R42, P2, R132.reuse, R2, 0x1 ;  /* 0x00000002842a7211 */ /* 0x040fe200078408ff */
[----:B------:R-:W-:Y:S02]  /*232c0*/  IMAD.MOV.U32 R248, RZ, RZ, R43 ;  /* 0x000000fffff87224 */ /* 0x000fe400078e002b */
[----:B------:R-:W-:Y:S01]  /*232d0*/  STL.64 [R1+0xa38], R58 ;  /* 0x000a383a01007387 */ /* 0x000fe20000100a00 */
[----:B------:R-:W-:-:S03]  /*232e0*/  LEA.HI.X.SX32 R43, R132, R3, 0x1, P2 ;  /* 0x00000003842b7211 */ /* 0x000fc600010f0eff */
[----:B------:R-:W4:Y:S04]  /*232f0*/  LDL.LU R251, [R1+0x1c4] ;  /* 0x0001c40001fb7983 */ /* 0x000f280000300800 */
[----:B------:R-:W4:Y:S01]  /*23300*/  LDL.LU R132, [R1+0x1bc] ;  /* 0x0001bc0001847983 */ /* 0x000f220000300800 */
[----:B------:R-:W-:Y:S02]  /*23310*/  IMAD.MOV.U32 R130, RZ, RZ, R249 ;  /* 0x000000ffff827224 */ /* 0x000fe400078e00f9 */
[----:B------:R-:W-:Y:S02]  /*23320*/  IMAD.MOV.U32 R249, RZ, RZ, R122 ;  /* 0x000000fffff97224 */ /* 0x000fe400078e007a */
[----:B------:R-:W-:Y:S02]  /*23330*/  IMAD.MOV.U32 R122, RZ, RZ, R135 ;  /* 0x000000ffff7a7224 */ /* 0x000fe400078e0087 */
[----:B------:R-:W-:Y:S01]  /*23340*/  IMAD.MOV.U32 R135, RZ, RZ, R36 ;  /* 0x000000ffff877224 */ /* 0x000fe200078e0024 */
[----:B------:R-:W-:-:S02]  /*23350*/  LEA R36, P4, R38, R2, 0x1 ;  /* 0x0000000226247211 */ /* 0x000fc400078808ff */
[C---:B-1----:R-:W-:Y:S01]  /*23360*/  LEA R52, P3, R39.reuse, R2, 0x1 ;  /* 0x0000000227347211 */ /* 0x042fe200078608ff */
[----:B------:R-:W-:Y:S01]  /*23370*/  IMAD.MOV.U32 R136, RZ, RZ, R37 ;  /* 0x000000ffff887224 */ /* 0x000fe200078e0025 */
[-C--:B------:R-:W-:Y:S02]  /*23380*/  LEA.HI.X.SX32 R37, R38, R3.reuse, 0x1, P4 ;  /* 0x0000000326257211 */ /* 0x080fe400020f0eff */
[----:B------:R-:W-:-:S03]  /*23390*/  LEA.HI.X.SX32 R53, R39, R3, 0x1, P3 ;  /* 0x0000000327357211 */ /* 0x000fc600018f0eff */
[----:B------:R-:W-:Y:S01]  /*233a0*/  STL.64 [R1+0xa20], R36 ;  /* 0x000a202401007387 */ /* 0x000fe20000100a00 */
[----:B------:R-:W-:-:S03]  /*233b0*/  LEA R38, P4, R143, R2, 0x1 ;  /* 0x000000028f267211 */ /* 0x000fc600078808ff */
[----:B------:R0:W-:Y:S01]  /*233c0*/  STL.64 [R1+0xa28], R52 ;  /* 0x000a283401007387 */ /* 0x0001e20000100a00 */
[----:B------:R-:W-:Y:S02]  /*233d0*/  LEA.HI.X.SX32 R39, R143, R3, 0x1, P4 ;  /* 0x000000038f277211 */ /* 0x000fe400020f0eff */
[----:B0-----:R-:W-:-:S04]  /*233e0*/  LEA R52, P3, R149, R2, 0x1 ;  /* 0x0000000295347211 */ /* 0x001fc800078608ff */
[----:B------:R-:W-:Y:S02]  /*233f0*/  LEA.HI.X.SX32 R53, R149, R3, 0x1, P3 ;  /* 0x0000000395357211 */ /* 0x000fe400018f0eff */
[----:B--2---:R-:W-:-:S04]  /*23400*/  LEA R58, P1, R128, R2, 0x1 ;  /* 0x00000002803a7211 */ /* 0x004fc800078208ff */
[----:B------:R-:W-:Y:S02]  /*23410*/  LEA.HI.X.SX32 R59, R128, R3, 0x1, P1 ;  /* 0x00000003803b7211 */ /* 0x000fe400008f0eff */
[----:B---3--:R-:W-:-:S03]  /*23420*/  LEA R36, P2, R148, R2, 0x1 ;  /* 0x0000000294247211 */ /* 0x008fc600078408ff */
[----:B------:R0:W-:Y:S01]  /*23430*/  STL.64 [R1+0xa18], R58 ;  /* 0x000a183a01007387 */ /* 0x0001e20000100a00 */
[----:B------:R-:W-:-:S03]  /*23440*/  LEA.HI.X.SX32 R37, R148, R3, 0x1, P2 ;  /* 0x0000000394257211 */ /* 0x000fc600010f0eff */
[----:B------:R-:W2:Y:S04]  /*23450*/  LDL.LU R159, [R1+0x18c] ;  /* 0x00018c00019f7983 */ /* 0x000ea80000300800 */
[----:B------:R1:W-:Y:S01]  /*23460*/  STL.64 [R1+0xa08], R52 ;  /* 0x000a083401007387 */ /* 0x0003e20000100a00 */
[----:B----4-:R-:W-:-:S03]  /*23470*/  LEA R60, P1, R250, R2, 0x1 ;  /* 0x00000002fa3c7211 */ /* 0x010fc600078208ff */
[----:B------:R-:W3:Y:S01]  /*23480*/  LDL.LU R150, [R1+0x188] ;  /* 0x0001880001967983 */ /* 0x000ee20000300800 */
[----:B------:R-:W-:-:S03]  /*23490*/  LEA.HI.X.SX32 R61, R250, R3, 0x1, P1 ;  /* 0x00000003fa3d7211 */ /* 0x000fc600008f0eff */
[----:B------:R4:W-:Y:S04]  /*234a0*/  STL.64 [R1+0xa00], R38 ;  /* 0x000a002601007387 */ /* 0x0009e80000100a00 */
[----:B------:R-:W2:Y:S04]  /*234b0*/  LDL.LU R148, [R1+0x1b8] ;  /* 0x0001b80001947983 */ /* 0x000ea80000300800 */
[----:B------:R-:W3:Y:S01]  /*234c0*/  LDL.LU R149, [R1+0x1b4] ;  /* 0x0001b40001957983 */ /* 0x000ee20000300800 */
[----:B0-----:R-:W-:-:S03]  /*234d0*/  LEA R58, P3, R251, R2, 0x1 ;  /* 0x00000002fb3a7211 */ /* 0x001fc600078608ff */
[----:B------:R-:W3:Y:S01]  /*234e0*/  LDL.LU R143, [R1+0x1b0] ;  /* 0x0001b000018f7983 */ /* 0x000ee20000300800 */
[----:B-1----:R-:W-:-:S03]  /*234f0*/  LEA R52, P4, R132, R2, 0x1 ;  /* 0x0000000284347211 */ /* 0x002fc600078808ff */
[----:B------:R2:W-:Y:S01]  /*23500*/  STL.64 [R1+0x9f8], R60 ;  /* 0x0009f83c01007387 */ /* 0x0005e20000100a00 */
[----:B------:R-:W-:-:S03]  /*23510*/  LEA.HI.X.SX32 R59, R251, R3, 0x1, P3 ;  /* 0x00000003fb3b7211 */ /* 0x000fc600018f0eff */
[----:B------:R-:W3:Y:S01]  /*23520*/  LDL.LU R250, [R1+0x1ac] ;  /* 0x0001ac0001fa7983 */ /* 0x000ee20000300800 */
[-C--:B------:R-:W-:Y:S02]  /*23530*/  LEA.HI.X.SX32 R53, R132, R3.reuse, 0x1, P4 ;  /* 0x0000000384357211 */ /* 0x080fe400020f0eff */
[C---:B----4-:R-:W-:Y:S01]  /*23540*/  LEA R38, P2, R129.reuse, R2, 0x1 ;  /* 0x0000000281267211 */ /* 0x050fe200078408ff */
[----:B------:R3:W-:Y:S04]  /*23550*/  STL.64 [R1+0x9e8], R58 ;  /* 0x0009e83a01007387 */ /* 0x0007e80000100a00 */
[----:B------:R0:W-:Y:S01]  /*23560*/  STL.64 [R1+0x9e0], R52 ;  /* 0x0009e03401007387 */ /* 0x0001e20000100a00 */
[----:B------:R-:W-:-:S03]  /*23570*/  LEA.HI.X.SX32 R39, R129, R3, 0x1, P2 ;  /* 0x0000000381277211 */ /* 0x000fc600010f0eff */
[----:B------:R-:W4:Y:S04]  /*23580*/  LDL.LU R158, [R1+0x1a8] ;  /* 0x0001a800019e7983 */ /* 0x000f280000300800 */
[----:B------:R-:W4:Y:S04]  /*23590*/  LDL.LU R151, [R1+0x1a4] ;  /* 0x0001a40001977983 */ /* 0x000f280000300800 */
[----:B------:R-:W4:Y:S01]  /*235a0*/  LDL.LU R129, [R1+0x1a0] ;  /* 0x0001a00001817983 */ /* 0x000f220000300800 */
[----:B------:R-:W-:-:S03]  /*235b0*/  IMAD.MOV.U32 R132, RZ, RZ, R130 ;  /* 0x000000ffff847224 */ /* 0x000fc600078e0082 */
[----:B------:R-:W4:Y:S01]  /*235c0*/  LDL.LU R145, [R1+0x180] ;  /* 0x0001800001917983 */ /* 0x000f220000300800 */
[----:B------:R-:W-:-:S03]  /*235d0*/  IMAD.MOV.U32 R251, RZ, RZ, R131 ;  /* 0x000000fffffb7224 */ /* 0x000fc600078e0083 */
[----:B------:R-:W4:Y:S01]  /*235e0*/  LDL.LU R139, [R1+0x178] ;  /* 0x00017800018b7983 */ /* 0x000f220000300800 */
[----:B------:R-:W-:Y:S02]  /*235f0*/  IMAD.MOV.U32 R130, RZ, RZ, R136 ;  /* 0x000000ffff827224 */ /* 0x000fe400078e0088 */
[----:B------:R-:W-:Y:S01]  /*23600*/  IMAD.MOV.U32 R131, RZ, RZ, R121 ;  /* 0x000000ffff837224 */ /* 0x000fe200078e0079 */
[----:B------:R-:W4:Y:S01]  /*23610*/  LDL.LU R128, [R1+0x174] ;  /* 0x0001740001807983 */ /* 0x000f220000300800 */
[----:B------:R-:W-:Y:S02]  /*23620*/  IMAD.MOV.U32 R136, RZ, RZ, R14 ;  /* 0x000000ffff887224 */ /* 0x000fe400078e000e */
[----:B------:R-:W-:Y:S02]  /*23630*/  IMAD.MOV.U32 R121, RZ, RZ, R15 ;  /* 0x000000ffff797224 */ /* 0x000fe400078e000f */
[----:B------:R-:W-:Y:S02]  /*23640*/  IMAD.MOV.U32 R14, RZ, RZ, R33 ;  /* 0x000000ffff0e7224 */ /* 0x000fe400078e0021 */
[----:B------:R-:W-:Y:S01]  /*23650*/  IMAD.MOV.U32 R15, RZ, RZ, R32 ;  /* 0x000000ffff0f7224 */ /* 0x000fe200078e0020 */
[----:B--2---:R-:W-:-:S04]  /*23660*/  LEA R60, P1, R148, R2, 0x1 ;  /* 0x00000002943c7211 */ /* 0x004fc800078208ff */
[----:B------:R-:W-:Y:S02]  /*23670*/  LEA.HI.X.SX32 R61, R148, R3, 0x1, P1 ;  /* 0x00000003943d7211 */ /* 0x000fe400008f0eff */
[----:B---3--:R-:W-:-:S04]  /*23680*/  LEA R58, P3, R143, R2, 0x1 ;  /* 0x000000028f3a7211 */ /* 0x008fc800078608ff */
[-C--:B------:R-:W-:Y:S02]  /*23690*/  LEA.HI.X.SX32 R59, R143, R3.reuse, 0x1, P3 ;  /* 0x000000038f3b7211 */ /* 0x080fe400018f0eff */
[CC--:B0-----:R-:W-:Y:S01]  /*236a0*/  LEA R52, P4, R250.reuse, R2.reuse, 0x1 ;  /* 0x00000002fa347211 */ /* 0x0c1fe200078808ff */
[----:B------:R-:W-:Y:S03]  /*236b0*/  STL.64 [R1+0x9d8], R60 ;  /* 0x0009d83c01007387 */ /* 0x000fe60000100a00 */
[----:B------:R-:W-:Y:S01]  /*236c0*/  LEA.HI.X.SX32 R53, R250, R3, 0x1, P4 ;  /* 0x00000003fa357211 */ /* 0x000fe200020f0eff */
[----:B------:R4:W-:Y:S01]  /*236d0*/  STL.64 [R1+0x9c8], R58 ;  /* 0x0009c83a01007387 */ /* 0x0009e20000100a00 */
[----:B------:R-:W-:-:S03]  /*236e0*/  LEA R32, P2, R149, R2, 0x1 ;  /* 0x0000000295207211 */ /* 0x000fc600078408ff */
[----:B------:R0:W-:Y:S01]  /*236f0*/  STL.64 [R1+0x9c0], R52 ;  /* 0x0009c03401007387 */ /* 0x0001e20000100a00 */
[----:B------:R-:W-:Y:S01]  /*23700*/  IMAD.MOV.U32 R250, RZ, RZ, R14 ;  /* 0x000000fffffa7224 */ /* 0x000fe200078e000e */
[-C--:B------:R-:W-:Y:S01]  /*23710*/  LEA.HI.X.SX32 R33, R149, R3.reuse, 0x1, P2 ;  /* 0x0000000395217211 */ /* 0x080fe200010f0eff */
[----:B------:R-:W-:Y:S01]  /*23720*/  IMAD.MOV.U32 R14, RZ, RZ, R34 ;  /* 0x000000ffff0e7224 */ /* 0x000fe200078e0022 */
[----:B------:R-:W2:Y:S01]  /*23730*/  LDL.LU R157, [R1+0x194] ;  /* 0x00019400019d7983 */ /* 0x000ea20000300800 */
[CC--:B----4-:R-:W-:Y:S02]  /*23740*/  LEA R58, P1, R158.reuse, R2.reuse, 0x1 ;  /* 0x000000029e3a7211 */ /* 0x0d0fe400078208ff */
[CC--:B0-----:R-:W-:Y:S01]  /*23750*/  LEA R52, P3, R129.reuse, R2.reuse, 0x1 ;  /* 0x0000000281347211 */ /* 0x0c1fe200078608ff */
[----:B------:R-:W-:Y:S01]  /*23760*/  IMAD.MOV.U32 R149, RZ, RZ, R130 ;  /* 0x000000ffff957224 */ /* 0x000fe200078e0082 */
[-C--:B------:R-:W-:Y:S01]  /*23770*/  LEA.HI.X.SX32 R59, R158, R3.reuse, 0x1, P1 ;  /* 0x000000039e3b7211 */ /* 0x080fe200008f0eff */
[----:B------:R-:W3:Y:S01]  /*23780*/  LDL.LU R144, [R1+0x190] ;  /* 0x0001900001907983 */ /* 0x000ee20000300800 */
[-C--:B------:R-:W-:Y:S01]  /*23790*/  LEA.HI.X.SX32 R53, R129, R3.reuse, 0x1, P3 ;  /* 0x0000000381357211 */ /* 0x080fe200018f0eff */
[----:B------:R-:W-:Y:S01]  /*237a0*/  IMAD.MOV.U32 R130, RZ, RZ, R121 ;  /* 0x000000ffff827224 */ /* 0x000fe200078e0079 */
[C---:B------:R-:W-:Y:S01]  /*237b0*/  LEA R34, P2, R151.reuse, R2, 0x1 ;  /* 0x0000000297227211 */ /* 0x040fe200078408ff */
[----:B------:R-:W-:Y:S01]  /*237c0*/  IMAD.MOV.U32 R121, RZ, RZ, R15 ;  /* 0x000000ffff797224 */ /* 0x000fe200078e000f */
[----:B------:R-:W-:Y:S01]  /*237d0*/  STL.64 [R1+0x9b0], R58 ;  /* 0x0009b03a01007387 */ /* 0x000fe20000100a00 */
[----:B------:R-:W-:Y:S01]  /*237e0*/  IMAD.MOV.U32 R15, RZ, RZ, R35 ;  /* 0x000000ffff0f7224 */ /* 0x000fe200078e0023 */
[----:B------:R-:W-:-:S02]  /*237f0*/  LEA.HI.X.SX32 R35, R151, R3, 0x1, P2 ;  /* 0x0000000397237211 */ /* 0x000fc400010f0eff */
[----:B------:R0:W-:Y:S04]  /*23800*/  STL.64 [R1+0x9a0], R52 ;  /* 0x0009a03401007387 */ /* 0x0001e80000100a00 */
[----:B------:R-:W4:Y:S01]  /*23810*/  LDL.LU R151, [R1+0x184] ;  /* 0x0001840001977983 */ /* 0x000f220000300800 */
[----:B------:R-:W-:Y:S02]  /*23820*/  IMAD.MOV.U32 R148, RZ, RZ, R251 ;  /* 0x000000ffff947224 */ /* 0x000fe400078e00fb */
[----:B------:R-:W-:Y:S02]  /*23830*/  IMAD.MOV.U32 R251, RZ, RZ, R113 ;  /* 0x000000fffffb7224 */ /* 0x000fe400078e0071 */
[----:B------:R-:W-:Y:S01]  /*23840*/  IMAD.MOV.U32 R113, RZ, RZ, R28 ;  /* 0x000000ffff717224 */ /* 0x000fe200078e001c */
[----:B------:R-:W-:Y:S01]  /*23850*/  LEA R28, P4, R30, R2, 0x1 ;  /* 0x000000021e1c7211 */ /* 0x000fe200078808ff */
[----:B------:R-:W-:-:S02]  /*23860*/  IMAD.MOV.U32 R143, RZ, RZ, R131 ;  /* 0x000000ffff8f7224 */ /* 0x000fc400078e0083 */
[----:B------:R-:W-:Y:S02]  /*23870*/  IMAD.MOV.U32 R131, RZ, RZ, R136 ;  /* 0x000000ffff837224 */ /* 0x000fe400078e0088 */
[----:B------:R-:W-:Y:S01]  /*23880*/  IMAD.MOV.U32 R136, RZ, RZ, R29 ;  /* 0x000000ffff887224 */ /* 0x000fe200078e001d */
[----:B------:R-:W-:Y:S01]  /*23890*/  LEA.HI.X.SX32 R29, R30, R3, 0x1, P4 ;  /* 0x000000031e1d7211 */ /* 0x000fe200020f0eff */
[----:B------:R-:W-:Y:S02]  /*238a0*/  IMAD.MOV.U32 R129, RZ, RZ, R148 ;  /* 0x000000ffff817224 */ /* 0x000fe400078e0094 */
[----:B------:R-:W-:Y:S01]  /*238b0*/  IMAD.MOV.U32 R148, RZ, RZ, R149 ;  /* 0x000000ffff947224 */ /* 0x000fe200078e0095 */
[-C--:B------:R-:W-:Y:S01]  /*238c0*/  LEA R30, P4, R150, R2.reuse, 0x1 ;  /* 0x00000002961e7211 */ /* 0x080fe200078808ff */
[----:B------:R-:W-:Y:S01]  /*238d0*/  IMAD.MOV.U32 R149, RZ, RZ, R143 ;  /* 0x000000ffff957224 */ /* 0x000fe200078e008f */
[----:B0-----:R-:W-:Y:S01]  /*238e0*/  LEA R52, P3, R159, R2, 0x1 ;  /* 0x000000029f347211 */ /* 0x001fe200078608ff */
[----:B------:R-:W-:Y:S01]  /*238f0*/  IMAD.MOV.U32 R143, RZ, RZ, R250 ;  /* 0x000000ffff8f7224 */ /* 0x000fe200078e00fa */
[----:B------:R3:W-:Y:S01]  /*23900*/  STL.64 [R1+0x998], R28 ;  /* 0x0009981c01007387 */ /* 0x0007e20000100a00 */
[----:B------:R-:W-:-:S02]  /*23910*/  IMAD.MOV.U32 R250, RZ, RZ, R251 ;  /* 0x000000fffffa7224 */ /* 0x000fc400078e00fb */
[----:B------:R-:W-:Y:S02]  /*23920*/  IMAD.MOV.U32 R251, RZ, RZ, R113 ;  /* 0x000000fffffb7224 */ /* 0x000fe400078e0071 */
[----:B------:R-:W-:Y:S01]  /*23930*/  IMAD.MOV.U32 R113, RZ, RZ, R31 ;  /* 0x000000ffff717224 */ /* 0x000fe200078e001f */
[-C--:B------:R-:W-:Y:S02]  /*23940*/  LEA.HI.X.SX32 R31, R150, R3.reuse, 0x1, P4 ;  /* 0x00000003961f7211 */ /* 0x080fe400020f0eff */
[----:B------:R-:W-:Y:S02]  /*23950*/  LEA.HI.X.SX32 R53, R159, R3, 0x1, P3 ;  /* 0x000000039f357211 */ /* 0x000fe400018f0eff */
[----:B--2---:R-:W-:-:S04]  /*23960*/  LEA R58, P1, R157, R2, 0x1 ;  /* 0x000000029d3a7211 */ /* 0x004fc800078208ff */
[----:B------:R-:W-:-:S05]  /*23970*/  LEA.HI.X.SX32 R59, R157, R3, 0x1, P1 ;  /* 0x000000039d3b7211 */ /* 0x000fca00008f0eff */
[----:B------:R0:W-:Y:S01]  /*23980*/  STL.64 [R1+0x990], R58 ;  /* 0x0009903a01007387 */ /* 0x0001e20000100a00 */
[----:B---3--:R-:W-:-:S03]  /*23990*/  LEA R28, P2, R144, R2, 0x1 ;  /* 0x00000002901c7211 */ /* 0x008fc600078408ff */
[----:B------:R-:W2:Y:S01]  /*239a0*/  LDL.LU R158, [R1+0x158] ;  /* 0x00015800019e7983 */ /* 0x000ea20000300800 */
[----:B------:R-:W-:-:S03]  /*239b0*/  LEA.HI.X.SX32 R29, R144, R3, 0x1, P2 ;  /* 0x00000003901d7211 */ /* 0x000fc600010f0eff */
[----:B------:R-:W3:Y:S04]  /*239c0*/  LDL.LU R157, [R1+0x154] ;  /* 0x00015400019d7983 */ /* 0x000ee80000300800 */
[----:B------:R-:W2:Y:S01]  /*239d0*/  LDL.LU R144, [R1+0x150] ;  /* 0x0001500001907983 */ /* 0x000ea20000300800 */
[----:B----4-:R-:W-:-:S03]  /*239e0*/  LEA R60, P1, R151, R2, 0x1 ;  /* 0x00000002973c7211 */ /* 0x010fc600078208ff */
[----:B------:R-:W-:Y:S01]  /*239f0*/  STL.64 [R1+0x978], R30 ;  /* 0x0009781e01007387 */ /* 0x000fe20000100a00 */
[----:B------:R-:W-:-:S03]  /*23a00*/  LEA.HI.X.SX32 R61, R151, R3, 0x1, P1 ;  /* 0x00000003973d7211 */ /* 0x000fc600008f0eff */
[----:B------:R1:W-:Y:S01]  /*23a10*/  STL.64 [R1+0x980], R52 ;  /* 0x0009803401007387 */ /* 0x0003e20000100a00 */
[----:B0-----:R-:W-:-:S03]  /*23a20*/  LEA R58, P3, R139, R2, 0x1 ;  /* 0x000000028b3a7211 */ /* 0x001fc600078608ff */
[----:B------:R0:W-:Y:S01]  /*23a30*/  STL.64 [R1+0x970], R60 ;  /* 0x0009703c01007387 */ /* 0x0001e20000100a00 */
[----:B------:R-:W-:-:S03]  /*23a40*/  LEA.HI.X.SX32 R59, R139, R3, 0x1, P3 ;  /* 0x000000038b3b7211 */ /* 0x000fc600018f0eff */
[----:B------:R-:W4:Y:S01]  /*23a50*/  LDL.LU R152, [R1+0x148] ;  /* 0x0001480001987983 */ /* 0x000f220000300800 */
[----:B-1----:R-:W-:-:S03]  /*23a60*/  LEA R52, P4, R128, R2, 0x1 ;  /* 0x0000000280347211 */ /* 0x002fc600078808ff */
[----:B------:R-:W4:Y:S01]  /*23a70*/  LDL.LU R150, [R1+0x140] ;  /* 0x0001400001967983 */ /* 0x000f220000300800 */
[----:B------:R-:W-:-:S03]  /*23a80*/  LEA R30, P2, R145, R2, 0x1 ;  /* 0x00000002911e7211 */ /* 0x000fc600078408ff */
[----:B------:R-:W4:Y:S01]  /*23a90*/  LDL.LU R151, [R1+0x13c] ;  /* 0x00013c0001977983 */ /* 0x000f220000300800 */
[----:B------:R-:W-:-:S03]  /*23aa0*/  LEA.HI.X.SX32 R53, R128, R3, 0x1, P4 ;  /* 0x0000000380357211 */ /* 0x000fc600020f0eff */
[----:B------:R-:W0:Y:S01]  /*23ab0*/  LDL.LU R165, [R1+0x170] ;  /* 0x0001700001a57983 */ /* 0x000e220000300800 */
[----:B------:R-:W-:-:S03]  /*23ac0*/  LEA.HI.X.SX32 R31, R145, R3, 0x1, P2 ;  /* 0x00000003911f7211 */ /* 0x000fc600010f0eff */
[----:B------:R-:W3:Y:S04]  /*23ad0*/  LDL.LU R160, [R1+0x16c] ;  /* 0x00016c0001a07983 */ /* 0x000ee80000300800 */
[----:B------:R1:W-:Y:S04]  /*23ae0*/  STL.64 [R1+0x960], R58 ;  /* 0x0009603a01007387 */ /* 0x0003e80000100a00 */
[----:B------:R-:W1:Y:S04]  /*23af0*/  LDL.LU R161, [R1+0x168] ;  /* 0x0001680001a17983 */ /* 0x000e680000300800 */
[----:B------:R1:W-:Y:S04]  /*23b00*/  STL.64 [R1+0x958], R52 ;  /* 0x0009583401007387 */ /* 0x0003e80000100a00 */
[----:B------:R-:W2:Y:S04]  /*23b10*/  LDL.LU R145, [R1+0x164] ;  /* 0x0001640001917983 */ /* 0x000ea80000300800 */
[----:B------:R-:W4:Y:S04]  /*23b20*/  LDL.LU R153, [R1+0x130] ;  /* 0x0001300001997983 */ /* 0x000f280000300800 */
[----:B------:R-:W4:Y:S04]  /*23b30*/  LDL.LU R159, [R1+0x12c] ;  /* 0x00012c00019f7983 */ /* 0x000f280000300800 */
[----:B------:R-:W4:Y:S01]  /*23b40*/  LDL.LU R164, [R1+0x15c] ;  /* 0x00015c0001a47983 */ /* 0x000f220000300800 */
        /* <DEDUP_REMOVED lines=9> */
[----:B------:R-:W-:Y:S01]  /*23be0*/  IMAD.MOV.U32 R132, RZ, RZ, R25 ;  /* 0x000000ffff847224 */ /* 0x000fe200078e0019 */
[----:B0-----:R-:W-:-:S04]  /*23bf0*/  LEA R60, P1, R165, R2, 0x1 ;  /* 0x00000002a53c7211 */ /* 0x001fc800078208ff */
[----:B------:R-:W-:Y:S02]  /*23c00*/  LEA.HI.X.SX32 R61, R165, R3, 0x1, P1 ;  /* 0x00000003a53d7211 */ /* 0x000fe400008f0eff */
[----:B---3--:R-:W-:-:S03]  /*23c10*/  LEA R24, P2, R160, R2, 0x1 ;  /* 0x00000002a0187211 */ /* 0x008fc600078408ff */
[----:B------:R4:W-:Y:S01]  /*23c20*/  STL.64 [R1+0x950], R60 ;  /* 0x0009503c01007387 */ /* 0x0009e20000100a00 */
[----:B-1----:R-:W-:-:S04]  /*23c30*/  LEA R58, P3, R161, R2, 0x1 ;  /* 0x00000002a13a7211 */ /* 0x002fc800078608ff */
[----:B------:R-:W-:Y:S02]  /*23c40*/  LEA.HI.X.SX32 R59, R161, R3, 0x1, P3 ;  /* 0x00000003a13b7211 */ /* 0x000fe400018f0eff */
[----:B--2---:R-:W-:-:S04]  /*23c50*/  LEA R52, P4, R145, R2, 0x1 ;  /* 0x0000000291347211 */ /* 0x004fc800078808ff */
[-C--:B------:R-:W-:Y:S01]  /*23c60*/  LEA.HI.X.SX32 R53, R145, R3.reuse, 0x1, P4 ;  /* 0x0000000391357211 */ /* 0x080fe200020f0eff */
[----:B------:R0:W-:Y:S01]  /*23c70*/  STL.64 [R1+0x940], R58 ;  /* 0x0009403a01007387 */ /* 0x0001e20000100a00 */
[-C--:B------:R-:W-:Y:S02]  /*23c80*/  LEA.HI.X.SX32 R25, R160, R3.reuse, 0x1, P2 ;  /* 0x00000003a0197211 */ /* 0x080fe400010f0eff */
[C---:B----4-:R-:W-:Y:S01]  /*23c90*/  LEA R60, P1, R164.reuse, R2, 0x1 ;  /* 0x00000002a43c7211 */ /* 0x050fe200078208ff */
[----:B------:R1:W-:Y:S03]  /*23ca0*/  STL.64 [R1+0x938], R52 ;  /* 0x0009383401007387 */ /* 0x0003e60000100a00 */
[----:B------:R-:W-:Y:S01]  /*23cb0*/  LEA.HI.X.SX32 R61, R164, R3, 0x1, P1 ;  /* 0x00000003a43d7211 */ /* 0x000fe200008f0eff */
[----:B------:R-:W2:Y:S04]  /*23cc0*/  LDL.LU R160, [R1+0x120] ;  /* 0x0001200001a07983 */ /* 0x000ea80000300800 */
[----:B------:R-:W3:Y:S04]  /*23cd0*/  LDL.LU R161, [R1+0x11c] ;  /* 0x00011c0001a17983 */ /* 0x000ee80000300800 */
[----:B------:R4:W-:Y:S04]  /*23ce0*/  STL.64 [R1+0x928], R60 ;  /* 0x0009283c01007387 */ /* 0x0009e80000100a00 */
[----:B------:R-:W4:Y:S01]  /*23cf0*/  LDL.LU R164, [R1+0x14c] ;  /* 0x00014c0001a47983 */ /* 0x000f220000300800 */
[----:B------:R-:W-:-:S02]  /*23d00*/  IMAD.MOV.U32 R165, RZ, RZ, R139 ;  /* 0x000000ffffa57224 */ /* 0x000fc400078e008b */
[----:B------:R-:W-:Y:S01]  /*23d10*/  IMAD.MOV.U32 R139, RZ, RZ, R129 ;  /* 0x000000ffff8b7224 */ /* 0x000fe200078e0081 */
[CC--:B0-----:R-:W-:Y:S01]  /*23d20*/  LEA R58, P3, R157.reuse, R2.reuse, 0x1 ;  /* 0x000000029d3a7211 */ /* 0x0c1fe200078608ff */
[----:B------:R-:W-:Y:S02]  /*23d30*/  IMAD.MOV.U32 R129, RZ, RZ, R149 ;  /* 0x000000ffff817224 */ /* 0x000fe400078e0095 */
[----:B------:R-:W-:Y:S01]  /*23d40*/  IMAD.MOV.U32 R149, RZ, RZ, R250 ;  /* 0x000000ffff957224 */ /* 0x000fe200078e00fa */
[----:B-1----:R-:W-:Y:S01]  /*23d50*/  LEA R52, P4, R144, R2, 0x1 ;  /* 0x0000000290347211 */ /* 0x002fe200078808ff */
[----:B------:R-:W-:Y:S02]  /*23d60*/  IMAD.MOV.U32 R250, RZ, RZ, R132 ;  /* 0x000000fffffa7224 */ /* 0x000fe400078e0084 */
[----:B------:R-:W-:Y:S02]  /*23d70*/  IMAD.MOV.U32 R145, RZ, RZ, R128 ;  /* 0x000000ffff917224 */ /* 0x000fe400078e0080 */
[----:B------:R-:W-:Y:S01]  /*23d80*/  IMAD.MOV.U32 R132, RZ, RZ, R248 ;  /* 0x000000ffff847224 */ /* 0x000fe200078e00f8 */
[----:B------:R-:W-:Y:S01]  /*23d90*/  LEA.HI.X.SX32 R59, R157, R3, 0x1, P3 ;  /* 0x000000039d3b7211 */ /* 0x000fe200018f0eff */
[----:B------:R-:W-:-:S02]  /*23da0*/  IMAD.MOV.U32 R128, RZ, RZ, R148 ;  /* 0x000000ffff807224 */ /* 0x000fc400078e0094 */
[----:B------:R-:W-:Y:S02]  /*23db0*/  IMAD.MOV.U32 R248, RZ, RZ, R120 ;  /* 0x000000fffff87224 */ /* 0x000fe400078e0078 */
[----:B------:R-:W-:Y:S02]  /*23dc0*/  IMAD.MOV.U32 R148, RZ, RZ, R143 ;  /* 0x000000ffff947224 */ /* 0x000fe400078e008f */
[----:B------:R-:W-:Y:S01]  /*23dd0*/  IMAD.MOV.U32 R120, RZ, RZ, R26 ;  /* 0x000000ffff787224 */ /* 0x000fe200078e001a */
[----:B------:R-:W-:Y:S01]  /*23de0*/  LEA R26, P2, R158, R2, 0x1 ;  /* 0x000000029e1a7211 */ /* 0x000fe200078408ff */
[----:B------:R-:W-:Y:S01]  /*23df0*/  IMAD.MOV.U32 R143, RZ, RZ, R251 ;  /* 0x000000ffff8f7224 */ /* 0x000fe200078e00fb */
[-C--:B------:R-:W-:Y:S01]  /*23e00*/  LEA.HI.X.SX32 R53, R144, R3.reuse, 0x1, P4 ;  /* 0x0000000390357211 */ /* 0x080fe200020f0eff */
[----:B------:R-:W-:Y:S02]  /*23e10*/  IMAD.MOV.U32 R251, RZ, RZ, R133 ;  /* 0x000000fffffb7224 */ /* 0x000fe400078e0085 */
[----:B------:R-:W-:Y:S01]  /*23e20*/  IMAD.MOV.U32 R133, RZ, RZ, R123 ;  /* 0x000000ffff857224 */ /* 0x000fe200078e007b */
[----:B------:R0:W-:Y:S01]  /*23e30*/  STL.64 [R1+0x918], R58 ;  /* 0x0009183a01007387 */ /* 0x0001e20000100a00 */
[----:B------:R-:W-:Y:S01]  /*23e40*/  IMAD.MOV.U32 R123, RZ, RZ, R27 ;  /* 0x000000ffff7b7224 */ /* 0x000fe200078e001b */
[----:B------:R-:W-:-:S02]  /*23e50*/  LEA.HI.X.SX32 R27, R158, R3, 0x1, P2 ;  /* 0x000000039e1b7211 */ /* 0x000fc400010f0eff */
[----:B------:R-:W2:Y:S04]  /*23e60*/  LDL.LU R158, [R1+0x114] ;  /* 0x00011400019e7983 */ /* 0x000ea80000300800 */
[----:B------:R1:W-:Y:S01]  /*23e70*/  STL.64 [R1+0x910], R52 ;  /* 0x0009103401007387 */ /* 0x0003e20000100a00 */
[----:B----4-:R-:W-:-:S04]  /*23e80*/  LEA R60, P1, R164, R2, 0x1 ;  /* 0x00000002a43c7211 */ /* 0x010fc800078208ff */
[----:B------:R-:W-:-:S05]  /*23e90*/  LEA.HI.X.SX32 R61, R164, R3, 0x1, P1 ;  /* 0x00000003a43d7211 */ /* 0x000fca00008f0eff */
[----:B------:R4:W-:Y:S04]  /*23ea0*/  STL.64 [R1+0x900], R60 ;  /* 0x0009003c01007387 */ /* 0x0009e80000100a00 */
[----:B------:R-:W4:Y:S01]  /*23eb0*/  LDL.LU R164, [R1+0x138] ;  /* 0x0001380001a47983 */ /* 0x000f220000300800 */
[----:B------:R-:W-:Y:S02]  /*23ec0*/  IMAD.MOV.U32 R144, RZ, RZ, R145 ;  /* 0x000000ffff907224 */ /* 0x000fe400078e0091 */
[----:B------:R-:W-:Y:S02]  /*23ed0*/  IMAD.MOV.U32 R145, RZ, RZ, R128 ;  /* 0x000000ffff917224 */ /* 0x000fe400078e0080 */
[----:B------:R-:W-:Y:S01]  /*23ee0*/  IMAD.MOV.U32 R128, RZ, RZ, R148 ;  /* 0x000000ffff807224 */ /* 0x000fe200078e0094 */
[----:B0-----:R-:W-:Y:S01]  /*23ef0*/  LEA R58, P3, R150, R2, 0x1 ;  /* 0x00000002963a7211 */ /* 0x001fe200078608ff */
[----:B------:R-:W-:-:S02]  /*23f00*/  IMAD.MOV.U32 R157, RZ, RZ, R139 ;  /* 0x000000ffff9d7224 */ /* 0x000fc400078e008b */
[----:B------:R-:W-:Y:S01]  /*23f10*/  IMAD.MOV.U32 R148, RZ, RZ, R143 ;  /* 0x000000ffff947224 */ /* 0x000fe200078e008f */
[----:B-1----:R-:W-:Y:S01]  /*23f20*/  LEA R52, P4, R151, R2, 0x1 ;  /* 0x0000000297347211 */ /* 0x002fe200078808ff */
[----:B------:R-:W-:Y:S02]  /*23f30*/  IMAD.MOV.U32 R139, RZ, RZ, R129 ;  /* 0x000000ffff8b7224 */ /* 0x000fe400078e0081 */
[----:B------:R-:W-:Y:S02]  /*23f40*/  IMAD.MOV.U32 R143, RZ, RZ, R251 ;  /* 0x000000ffff8f7224 */ /* 0x000fe400078e00fb */
[----:B------:R-:W-:Y:S02]  /*23f50*/  IMAD.MOV.U32 R129, RZ, RZ, R149 ;  /* 0x000000ffff817224 */ /* 0x000fe400078e0095 */
[----:B------:R-:W-:Y:S02]  /*23f60*/  IMAD.MOV.U32 R251, RZ, RZ, R133 ;  /* 0x000000fffffb7224 */ /* 0x000fe400078e0085 */
[----:B------:R-:W-:-:S02]  /*23f70*/  IMAD.MOV.U32 R149, RZ, RZ, R250 ;  /* 0x000000ffff957224 */ /* 0x000fc400078e00fa */
[----:B------:R-:W-:Y:S01]  /*23f80*/  IMAD.MOV.U32 R133, RZ, RZ, R20 ;  /* 0x000000ffff857224 */ /* 0x000fe200078e0014 */
[-C--:B------:R-:W-:Y:S01]  /*23f90*/  LEA R20, P2, R152, R2.reuse, 0x1 ;  /* 0x0000000298147211 */ /* 0x080fe200078408ff */
[----:B------:R-:W-:Y:S01]  /*23fa0*/  IMAD.MOV.U32 R250, RZ, RZ, R132 ;  /* 0x000000fffffa7224 */ /* 0x000fe200078e0084 */
[-C--:B------:R-:W-:Y:S01]  /*23fb0*/  LEA.HI.X.SX32 R59, R150, R3.reuse, 0x1, P3 ;  /* 0x00000003963b7211 */ /* 0x080fe200018f0eff */
[----:B------:R-:W-:Y:S01]  /*23fc0*/  IMAD.MOV.U32 R132, RZ, RZ, R248 ;  /* 0x000000ffff847224 */ /* 0x000fe200078e00f8 */
[-C--:B------:R-:W-:Y:S01]  /*23fd0*/  LEA.HI.X.SX32 R53, R151, R3.reuse, 0x1, P4 ;  /* 0x0000000397357211 */ /* 0x080fe200020f0eff */
[----:B------:R-:W-:Y:S02]  /*23fe0*/  IMAD.MOV.U32 R248, RZ, RZ, R123 ;  /* 0x000000fffff87224 */ /* 0x000fe400078e007b */
[----:B------:R-:W-:Y:S01]  /*23ff0*/  IMAD.MOV.U32 R123, RZ, RZ, R21 ;  /* 0x000000ffff7b7224 */ /* 0x000fe200078e0015 */
[----:B------:R-:W-:Y:S02]  /*24000*/  LEA.HI.X.SX32 R21, R152, R3, 0x1, P2 ;  /* 0x0000000398157211 */ /* 0x000fe400010f0eff */
[----:B------:R-:W2:Y:S04]  /*24010*/  LDL.LU R152, [R1+0x134] ;  /* 0x0001340001987983 */ /* 0x000ea80000300800 */
[----:B------:R0:W-:Y:S04]  /*24020*/  STL.64 [R1+0x8f0], R58 ;  /* 0x0008f03a01007387 */ /* 0x0001e80000100a00 */
[----:B------:R1:W-:Y:S01]  /*24030*/  STL.64 [R1+0x8e8], R52 ;  /* 0x0008e83401007387 */ /* 0x0003e20000100a00 */
[----:B----4-:R-:W-:-:S04]  /*24040*/  LEA R60, P1, R164, R2, 0x1 ;  /* 0x00000002a43c7211 */ /* 0x010fc800078208ff */
[----:B------:R-:W-:-:S05]  /*24050*/  LEA.HI.X.SX32 R61, R164, R3, 0x1, P1 ;  /* 0x00000003a43d7211 */ /* 0x000fca00008f0eff */
[----:B------:R-:W-:Y:S04]  /*24060*/  STL.64 [R1+0x8e0], R60 ;  /* 0x0008e03c01007387 */ /* 0x000fe80000100a00 */
[----:B------:R-:W4:Y:S01]  /*24070*/  LDL.LU R164, [R1+0x128] ;  /* 0x0001280001a47983 */ /* 0x000f220000300800 */
[-C--:B0-----:R-:W-:Y:S02]  /*24080*/  LEA R58, P3, R153, R2.reuse, 0x1 ;  /* 0x00000002993a7211 */ /* 0x081fe400078608ff */
[----:B-1----:R-:W-:Y:S01]  /*24090*/  LEA R52, P4, R159, R2, 0x1 ;  /* 0x000000029f347211 */ /* 0x002fe200078808ff */
[----:B------:R-:W-:Y:S01]  /*240a0*/  IMAD.MOV.U32 R150, RZ, RZ, R145 ;  /* 0x000000ffff967224 */ /* 0x000fe200078e0091 */
[-C--:B------:R-:W-:Y:S01]  /*240b0*/  LEA.HI.X.SX32 R59, R153, R3.reuse, 0x1, P3 ;  /* 0x00000003993b7211 */ /* 0x080fe200018f0eff */
[----:B------:R-:W-:Y:S01]  /*240c0*/  IMAD.MOV.U32 R151, RZ, RZ, R139 ;  /* 0x000000ffff977224 */ /* 0x000fe200078e008b */
[----:B------:R-:W-:Y:S01]  /*240d0*/  LEA.HI.X.SX32 R53, R159, R3, 0x1, P4 ;  /* 0x000000039f357211 */ /* 0x000fe200020f0eff */
[----:B------:R-:W-:-:S02]  /*240e0*/  IMAD.MOV.U32 R145, RZ, RZ, R128 ;  /* 0x000000ffff917224 */ /* 0x000fc400078e0080 */
[----:B------:R-:W-:Y:S02]  /*240f0*/  IMAD.MOV.U32 R139, RZ, RZ, R129 ;  /* 0x000000ffff8b7224 */ /* 0x000fe400078e0081 */
[----:B------:R-:W-:Y:S02]  /*24100*/  IMAD.MOV.U32 R128, RZ, RZ, R148 ;  /* 0x000000ffff807224 */ /* 0x000fe400078e0094 */
[----:B------:R-:W-:Y:S02]  /*24110*/  IMAD.MOV.U32 R129, RZ, RZ, R149 ;  /* 0x000000ffff817224 */ /* 0x000fe400078e0095 */
[----:B------:R-:W-:Y:S01]  /*24120*/  IMAD.MOV.U32 R148, RZ, RZ, R143 ;  /* 0x000000ffff947224 */ /* 0x000fe200078e008f */
[----:B------:R-:W-:Y:S01]  /*24130*/  STL.64 [R1+0x8d0], R58 ;  /* 0x0008d03a01007387 */ /* 0x000fe20000100a00 */
[----:B------:R-:W-:Y:S02]  /*24140*/  IMAD.MOV.U32 R149, RZ, RZ, R250 ;  /* 0x000000ffff957224 */ /* 0x000fe400078e00fa */
[----:B------:R-:W-:-:S02]  /*24150*/  IMAD.MOV.U32 R143, RZ, RZ, R251 ;  /* 0x000000ffff8f7224 */ /* 0x000fc400078e00fb */
[----:B------:R-:W-:Y:S01]  /*24160*/  IMAD.MOV.U32 R153, RZ, RZ, R150 ;  /* 0x000000ffff997224 */ /* 0x000fe200078e0096 */
[----:B------:R3:W-:Y:S01]  /*24170*/  STL.64 [R1+0x8c8], R52 ;  /* 0x0008c83401007387 */ /* 0x0007e20000100a00 */
[----:B------:R-:W-:Y:S02]  /*24180*/  IMAD.MOV.U32 R250, RZ, RZ, R132 ;  /* 0x000000fffffa7224 */ /* 0x000fe400078e0084 */
[----:B------:R-:W-:Y:S02]  /*24190*/  IMAD.MOV.U32 R251, RZ, RZ, R23 ;  /* 0x000000fffffb7224 */ /* 0x000fe400078e0017 */
[----:B------:R-:W-:Y:S02]  /*241a0*/  IMAD.MOV.U32 R159, RZ, RZ, R151 ;  /* 0x000000ffff9f7224 */ /* 0x000fe400078e0097 */
[----:B------:R-:W-:Y:S02]  /*241b0*/  IMAD.MOV.U32 R150, RZ, RZ, R145 ;  /* 0x000000ffff967224 */ /* 0x000fe400078e0091 */
[----:B------:R-:W-:-:S02]  /*241c0*/  IMAD.MOV.U32 R132, RZ, RZ, R22 ;  /* 0x000000ffff847224 */ /* 0x000fc400078e0016 */
[----:B------:R-:W-:Y:S01]  /*241d0*/  IMAD.MOV.U32 R151, RZ, RZ, R139 ;  /* 0x000000ffff977224 */ /* 0x000fe200078e008b */
[-C--:B---3--:R-:W-:Y:S01]  /*241e0*/  LEA R52, P4, R161, R2.reuse, 0x1 ;  /* 0x00000002a1347211 */ /* 0x088fe200078808ff */
[----:B------:R-:W-:Y:S01]  /*241f0*/  IMAD.MOV.U32 R145, RZ, RZ, R128 ;  /* 0x000000ffff917224 */ /* 0x000fe200078e0080 */
[----:B--2---:R-:W-:Y:S01]  /*24200*/  LEA R22, P2, R152, R2, 0x1 ;  /* 0x0000000298167211 */ /* 0x004fe200078408ff */
[----:B------:R-:W-:Y:S02]  /*24210*/  IMAD.MOV.U32 R139, RZ, RZ, R129 ;  /* 0x000000ffff8b7224 */ /* 0x000fe400078e0081 */
[----:B------:R-:W-:Y:S02]  /*24220*/  IMAD.MOV.U32 R128, RZ, RZ, R148 ;  /* 0x000000ffff807224 */ /* 0x000fe400078e0094 */
[----:B------:R-:W-:Y:S02]  /*24230*/  IMAD.MOV.U32 R129, RZ, RZ, R149 ;  /* 0x000000ffff817224 */ /* 0x000fe400078e0095 */
[----:B------:R-:W-:-:S02]  /*24240*/  IMAD.MOV.U32 R148, RZ, RZ, R143 ;  /* 0x000000ffff947224 */ /* 0x000fc400078e008f */
[----:B------:R-:W-:Y:S02]  /*24250*/  IMAD.MOV.U32 R149, RZ, RZ, R250 ;  /* 0x000000ffff957224 */ /* 0x000fe400078e00fa */
[----:B------:R-:W-:Y:S01]  /*24260*/  IMAD.MOV.U32 R143, RZ, RZ, R251 ;  /* 0x000000ffff8f7224 */ /* 0x000fe200078e00fb */
[-C--:B------:R-:W-:Y:S01]  /*24270*/  LEA.HI.X.SX32 R53, R161, R3.reuse, 0x1, P4 ;  /* 0x00000003a1357211 */ /* 0x080fe200020f0eff */
[----:B------:R-:W-:Y:S01]  /*24280*/  IMAD.MOV.U32 R250, RZ, RZ, R132 ;  /* 0x000000fffffa7224 */ /* 0x000fe200078e0084 */
[----:B------:R-:W-:Y:S01]  /*24290*/  LEA.HI.X.SX32 R23, R152, R3, 0x1, P2 ;  /* 0x0000000398177211 */ /* 0x000fe200010f0eff */
[----:B------:R-:W-:Y:S01]  /*242a0*/  IMAD.MOV.U32 R132, RZ, RZ, R131 ;  /* 0x000000ffff847224 */ /* 0x000fe200078e0083 */
[-C--:B------:R-:W-:Y:S01]  /*242b0*/  LEA R58, P3, R160, R2.reuse, 0x1 ;  /* 0x00000002a03a7211 */ /* 0x080fe200078608ff */
[----:B------:R-:W-:Y:S01]  /*242c0*/  IMAD.MOV.U32 R251, RZ, RZ, R130 ;  /* 0x000000fffffb7224 */ /* 0x000fe200078e0082 */
[----:B------:R-:W2:Y:S01]  /*242d0*/  LDL.LU R152, [R1+0xf0] ;  /* 0x0000f00001987983 */ /* 0x000ea20000300800 */
[----:B------:R-:W-:Y:S01]  /*242e0*/  IMAD.MOV.U32 R131, RZ, RZ, R16 ;  /* 0x000000ffff837224 */ /* 0x000fe200078e0010 */
[----:B------:R-:W-:Y:S01]  /*242f0*/  LEA R16, P2, R165, R2, 0x1 ;  /* 0x00000002a5107211 */ /* 0x000fe200078408ff */
[----:B------:R-:W-:-:S02]  /*24300*/  IMAD.MOV.U32 R161, RZ, RZ, R128 ;  /* 0x000000ffffa17224 */ /* 0x000fc400078e0080 */
[----:B------:R-:W-:Y:S02]  /*24310*/  IMAD.MOV.U32 R130, RZ, RZ, R17 ;  /* 0x000000ffff827224 */ /* 0x000fe400078e0011 */
[----:B------:R-:W-:Y:S02]  /*24320*/  IMAD.MOV.U32 R128, RZ, RZ, R143 ;  /* 0x000000ffff807224 */ /* 0x000fe400078e008f */
[----:B------:R-:W-:Y:S01]  /*24330*/  IMAD.MOV.U32 R143, RZ, RZ, R14 ;  /* 0x000000ffff8f7224 */ /* 0x000fe200078e000e */
[-C--:B------:R-:W-:Y:S02]  /*24340*/  LEA.HI.X.SX32 R59, R160, R3.reuse, 0x1, P3 ;  /* 0x00000003a03b7211 */ /* 0x080fe400018f0eff */
[----:B------:R-:W-:Y:S01]  /*24350*/  LEA.HI.X.SX32 R17, R165, R3, 0x1, P2 ;  /* 0x00000003a5117211 */ /* 0x000fe200010f0eff */
[----:B------:R-:W-:Y:S02]  /*24360*/  IMAD.MOV.U32 R165, RZ, RZ, R139 ;  /* 0x000000ffffa57224 */ /* 0x000fe400078e008b */
[----:B------:R-:W-:-:S02]  /*24370*/  IMAD.MOV.U32 R139, RZ, RZ, R149 ;  /* 0x000000ffff8b7224 */ /* 0x000fc400078e0095 */
[----:B------:R-:W-:Y:S02]  /*24380*/  IMAD.MOV.U32 R160, RZ, RZ, R150 ;  /* 0x000000ffffa07224 */ /* 0x000fe400078e0096 */
[----:B------:R-:W-:Y:S02]  /*24390*/  IMAD.MOV.U32 R149, RZ, RZ, R136 ;  /* 0x000000ffff957224 */ /* 0x000fe400078e0088 */
[----:B------:R-:W-:Y:S02]  /*243a0*/  IMAD.MOV.U32 R150, RZ, RZ, R145 ;  /* 0x000000ffff967224 */ /* 0x000fe400078e0091 */
[----:B------:R-:W-:Y:S01]  /*243b0*/  IMAD.MOV.U32 R136, RZ, RZ, R18 ;  /* 0x000000ffff887224 */ /* 0x000fe200078e0012 */
[----:B------:R-:W-:Y:S01]  /*243c0*/  LEA R18, P2, R158, R2, 0x1 ;  /* 0x000000029e127211 */ /* 0x000fe200078408ff */
[----:B------:R-:W-:Y:S02]  /*243d0*/  IMAD.MOV.U32 R145, RZ, RZ, R148 ;  /* 0x000000ffff917224 */ /* 0x000fe400078e0094 */
[----:B------:R-:W-:-:S02]  /*243e0*/  IMAD.MOV.U32 R148, RZ, RZ, R132 ;  /* 0x000000ffff947224 */ /* 0x000fc400078e0084 */
[----:B------:R-:W-:Y:S02]  /*243f0*/  IMAD.MOV.U32 R132, RZ, RZ, R131 ;  /* 0x000000ffff847224 */ /* 0x000fe400078e0083 */
[----:B------:R-:W-:Y:S02]  /*24400*/  IMAD.MOV.U32 R5, RZ, RZ, R165 ;  /* 0x000000ffff057224 */ /* 0x000fe400078e00a5 */
[----:B------:R-:W-:Y:S01]  /*24410*/  IMAD.MOV.U32 R131, RZ, RZ, R19 ;  /* 0x000000ffff837224 */ /* 0x000fe200078e0013 */
[----:B------:R-:W-:Y:S02]  /*24420*/  LEA.HI.X.SX32 R19, R158, R3, 0x1, P2 ;  /* 0x000000039e137211 */ /* 0x000fe400010f0eff */
[----:B----4-:R-:W-:-:S04]  /*24430*/  LEA R60, P1, R164, R2, 0x1 ;  /* 0x00000002a43c7211 */ /* 0x010fc800078208ff */
[-C--:B------:R-:W-:Y:S01]  /*24440*/  LEA.HI.X.SX32 R61, R164, R3.reuse, 0x1, P1 ;  /* 0x00000003a43d7211 */ /* 0x080fe200008f0eff */
[----:B------:R-:W-:Y:S02]  /*24450*/  IMAD.MOV.U32 R164, RZ, RZ, R159 ;  /* 0x000000ffffa47224 */ /* 0x000fe400078e009f */
[----:B------:R-:W-:Y:S02]  /*24460*/  IMAD.MOV.U32 R159, RZ, RZ, R151 ;  /* 0x000000ffff9f7224 */ /* 0x000fe400078e0097 */
[----:B------:R-:W-:Y:S01]  /*24470*/  IMAD.MOV.U32 R151, RZ, RZ, R129 ;  /* 0x000000ffff977224 */ /* 0x000fe200078e0081 */
[C---:B------:R-:W-:Y:S01]  /*24480*/  LEA R14, P1, R164.reuse, R2, 0x1 ;  /* 0x00000002a40e7211 */ /* 0x040fe200078208ff */
[----:B------:R-:W-:Y:S02]  /*24490*/  IMAD.MOV.U32 R129, RZ, RZ, R251 ;  /* 0x000000ffff817224 */ /* 0x000fe400078e00fb */
[----:B------:R-:W-:Y:S02]  /*244a0*/  IMAD.MOV.U32 R251, RZ, RZ, R130 ;  /* 0x000000fffffb7224 */ /* 0x000fe400078e0082 */
[----:B------:R-:W-:Y:S01]  /*244b0*/  IMAD.MOV.U32 R130, RZ, RZ, R15 ;  /* 0x000000ffff827224 */ /* 0x000fe200078e000f */
[----:B------:R-:W-:Y:S01]  /*244c0*/  LEA.HI.X.SX32 R15, R164, R3, 0x1, P1 ;  /* 0x00000003a40f7211 */ /* 0x000fe200008f0eff */
[----:B------:R0:W-:Y:S04]  /*244d0*/  STL.64 [R1+0x8c0], R60 ;  /* 0x0008c03c01007387 */ /* 0x0001e80000100a00 */
[----:B------:R-:W-:Y:S01]  /*244e0*/  STL.64 [R1+0x8b0], R58 ;  /* 0x0008b03a01007387 */ /* 0x000fe20000100a00 */
[----:B------:R-:W-:-:S03]  /*244f0*/  IMAD.MOV.U32 R165, RZ, RZ, R151 ;  /* 0x000000ffffa57224 */ /* 0x000fc600078e0097 */
[----:B0-----:R-:W3:Y:S04]  /*24500*/  LDL.LU R61, [R1+0xe0] ;  /* 0x0000e000013d7983 */ /* 0x001ee80000300800 */
[----:B------:R-:W-:Y:S04]  /*24510*/  STL.64 [R1+0x8a8], R52 ;  /* 0x0008a83401007387 */ /* 0x000fe80000100a00 */
[----:B------:R0:W-:Y:S04]  /*24520*/  STL.64 [R1+0x8a0], R14 ;  /* 0x0008a00e01007387 */ /* 0x0001e80000100a00 */
[----:B0-----:R-:W4:Y:S04]  /*24530*/  LDL.LU.64 R14, [R1+0xfe0] ;  /* 0x000fe000010e7983 */ /* 0x001f280000300a00 */
[----:B------:R-:W2:Y:S04]  /*24540*/  LDL.LU R151, [R1+0xfc] ;  /* 0x0000fc0001977983 */ /* 0x000ea80000300800 */
[----:B------:R-:W3:Y:S01]  /*24550*/  LDL.LU R158, [R1+0x100] ;  /* 0x00010000019e7983 */ /* 0x000ee20000300800 */
[CC--:B------:R-:W-:Y:S01]  /*24560*/  LEA R52, P4, R144.reuse, R2.reuse, 0x1 ;  /* 0x0000000290347211 */ /* 0x0c0fe200078808ff */
[----:B------:R-:W-:Y:S01]  /*24570*/  IMAD.MOV.U32 R164, RZ, RZ, R161 ;  /* 0x000000ffffa47224 */ /* 0x000fe200078e00a1 */
[----:B------:R-:W-:Y:S01]  /*24580*/  LEA R58, P3, R157, R2, 0x1 ;  /* 0x000000029d3a7211 */ /* 0x000fe200078608ff */
[----:B------:R-:W-:Y:S01]  /*24590*/  IMAD.MOV.U32 R60, RZ, RZ, R159 ;  /* 0x000000ffff3c7224 */ /* 0x000fe200078e009f */
[----:B------:R-:W-:Y:S01]  /*245a0*/  LEA.HI.X.SX32 R53, R144, R3, 0x1, P4 ;  /* 0x0000000390357211 */ /* 0x000fe200020f0eff */
[----:B------:R-:W-:-:S02]  /*245b0*/  IMAD.MOV.U32 R161, RZ, RZ, R150 ;  /* 0x000000ffffa17224 */ /* 0x000fc400078e0096 */
[----:B------:R-:W-:Y:S02]  /*245c0*/  IMAD.MOV.U32 R159, RZ, RZ, R145 ;  /* 0x000000ffff9f7224 */ /* 0x000fe400078e0091 */
[----:B------:R-:W-:Y:S02]  /*245d0*/  IMAD.MOV.U32 R144, RZ, RZ, R143 ;  /* 0x000000ffff907224 */ /* 0x000fe400078e008f */
[----:B------:R-:W-:Y:S02]  /*245e0*/  IMAD.MOV.U32 R145, RZ, RZ, R130 ;  /* 0x000000ffff917224 */ /* 0x000fe400078e0082 */
[----:B------:R-:W-:Y:S01]  /*245f0*/  IMAD.MOV.U32 R143, RZ, RZ, R137 ;  /* 0x000000ffff8f7224 */ /* 0x000fe200078e0089 */
[----:B------:R-:W-:Y:S01]  /*24600*/  LEA.HI.X.SX32 R59, R157, R3, 0x1, P3 ;  /* 0x000000039d3b7211 */ /* 0x000fe200018f0eff */
[----:B------:R-:W-:Y:S02]  /*24610*/  IMAD.MOV.U32 R150, RZ, RZ, R139 ;  /* 0x000000ffff967224 */ /* 0x000fe400078e008b */
[----:B------:R-:W-:Y:S01]  /*24620*/  IMAD.MOV.U32 R130, RZ, RZ, R112 ;  /* 0x000000ffff827224 */ /* 0x000fe200078e0070 */
[-C--:B------:R-:W-:Y:S01]  /*24630*/  LEA R112, P1, R60, R2.reuse, 0x1 ;  /* 0x000000023c707211 */ /* 0x080fe200078208ff */
[----:B------:R-:W-:Y:S01]  /*24640*/  IMAD.MOV.U32 R137, RZ, RZ, R12 ;  /* 0x000000ffff897224 */ /* 0x000fe200078e000c */
[----:B------:R-:W-:Y:S01]  /*24650*/  LEA R12, P2, R161, R2, 0x1 ;  /* 0x00000002a10c7211 */ /* 0x000fe200078408ff */
[----:B------:R-:W-:-:S02]  /*24660*/  IMAD.MOV.U32 R139, RZ, RZ, R128 ;  /* 0x000000ffff8b7224 */ /* 0x000fc400078e0080 */
[----:B------:R-:W-:Y:S02]  /*24670*/  IMAD.MOV.U32 R128, RZ, RZ, R148 ;  /* 0x000000ffff807224 */ /* 0x000fe400078e0094 */
[----:B------:R-:W-:Y:S02]  /*24680*/  IMAD.MOV.U32 R157, RZ, RZ, R149 ;  /* 0x000000ffff9d7224 */ /* 0x000fe400078e0095 */
[----:B------:R-:W-:Y:S02]  /*24690*/  IMAD.MOV.U32 R148, RZ, RZ, R131 ;  /* 0x000000ffff947224 */ /* 0x000fe400078e0083 */
[----:B------:R-:W-:Y:S02]  /*246a0*/  IMAD.MOV.U32 R149, RZ, RZ, R136 ;  /* 0x000000ffff957224 */ /* 0x000fe400078e0088 */
[----:B------:R-:W-:Y:S01]  /*246b0*/  IMAD.MOV.U32 R131, RZ, RZ, R113 ;  /* 0x000000ffff837224 */ /* 0x000fe200078e0071 */
[-C--:B------:R-:W-:Y:S01]  /*246c0*/  LEA.HI.X.SX32 R113, R60, R3.reuse, 0x1, P1 ;  /* 0x000000033c717211 */ /* 0x080fe200008f0eff */
[----:B------:R-:W-:Y:S01]  /*246d0*/  IMAD.MOV.U32 R136, RZ, RZ, R13 ;  /* 0x000000ffff887224 */ /* 0x000fe200078e000d */
[----:B------:R-:W-:Y:S01]  /*246e0*/  LEA.HI.X.SX32 R13, R161, R3, 0x1, P2 ;  /* 0x00000003a10d7211 */ /* 0x000fe200010f0eff */
[----:B------:R-:W-:-:S02]  /*246f0*/  IMAD.MOV.U32 R60, RZ, RZ, R159 ;  /* 0x000000ffff3c7224 */ /* 0x000fc400078e009f */
[----:B------:R-:W-:Y:S01]  /*24700*/  IMAD.MOV.U32 R161, RZ, RZ, R150 ;  /* 0x000000ffffa17224 */ /* 0x000fe200078e0096 */
[----:B------:R-:W-:Y:S01]  /*24710*/  STL.64 [R1+0x890], R58 ;  /* 0x0008903a01007387 */ /* 0x000fe20000100a00 */
[----:B------:R-:W-:Y:S02]  /*24720*/  IMAD.MOV.U32 R150, RZ, RZ, R145 ;  /* 0x000000ffff967224 */ /* 0x000fe400078e0091 */
[----:B------:R-:W-:Y:S01]  /*24730*/  IMAD.MOV.U32 R145, RZ, RZ, R130 ;  /* 0x000000ffff917224 */ /* 0x000fe200078e0082 */
[----:B------:R-:W-:Y:S01]  /*24740*/  STL.64 [R1+0x888], R52 ;  /* 0x0008883401007387 */ /* 0x000fe20000100a00 */
[----:B------:R-:W-:Y:S02]  /*24750*/  IMAD.MOV.U32 R130, RZ, RZ, R248 ;  /* 0x000000ffff827224 */ /* 0x000fe400078e00f8 */
[----:B------:R-:W-:Y:S01]  /*24760*/  IMAD.MOV.U32 R248, RZ, RZ, R118 ;  /* 0x000000fffff87224 */ /* 0x000fe200078e0076 */
[----:B------:R-:W-:Y:S01]  /*24770*/  LEA R118, P1, R60, R2, 0x1 ;  /* 0x000000023c767211 */ /* 0x000fe200078208ff */
[----:B------:R-:W-:-:S02]  /*24780*/  IMAD.MOV.U32 R159, RZ, RZ, R144 ;  /* 0x000000ffff9f7224 */ /* 0x000fc400078e0090 */
[----:B------:R-:W-:Y:S02]  /*24790*/  IMAD.MOV.U32 R144, RZ, RZ, R143 ;  /* 0x000000ffff907224 */ /* 0x000fe400078e008f */
[----:B------:R-:W-:Y:S02]  /*247a0*/  IMAD.MOV.U32 R143, RZ, RZ, R137 ;  /* 0x000000ffff8f7224 */ /* 0x000fe400078e0089 */
[----:B------:R-:W-:Y:S01]  /*247b0*/  IMAD.MOV.U32 R137, RZ, RZ, R119 ;  /* 0x000000ffff897224 */ /* 0x000fe200078e0077 */
[----:B------:R-:W-:Y:S01]  /*247c0*/  LEA.HI.X.SX32 R119, R60, R3, 0x1, P1 ;  /* 0x000000033c777211 */ /* 0x000fe200008f0eff */
[----:B------:R0:W-:Y:S04]  /*247d0*/  STL.64 [R1+0x880], R112 ;  /* 0x0008807001007387 */ /* 0x0001e80000100a00 */
[----:B0-----:R-:W4:Y:S01]  /*247e0*/  LDL.LU.64 R112, [R1+0xfd8] ;  /* 0x000fd80001707983 */ /* 0x001f220000300a00 */
[----:B--2---:R-:W-:-:S02]  /*247f0*/  LEA R52, P4, R151, R2, 0x1 ;  /* 0x0000000297347211 */ /* 0x004fc400078808ff */
[C---:B---3--:R-:W-:Y:S02]  /*24800*/  LEA R58, P3, R158.reuse, R2, 0x1 ;  /* 0x000000029e3a7211 */ /* 0x048fe400078608ff */
[-C--:B------:R-:W-:Y:S02]  /*24810*/  LEA.HI.X.SX32 R53, R151, R3.reuse, 0x1, P4 ;  /* 0x0000000397357211 */ /* 0x080fe400020f0eff */
[----:B------:R-:W-:-:S05]  /*24820*/  LEA.HI.X.SX32 R59, R158, R3, 0x1, P3 ;  /* 0x000000039e3b7211 */ /* 0x000fca00018f0eff */
[----:B------:R-:W-:Y:S04]  /*24830*/  STL.64 [R1+0x870], R58 ;  /* 0x0008703a01007387 */ /* 0x000fe80000100a00 */
[----:B------:R-:W-:Y:S04]  /*24840*/  STL.64 [R1+0x868], R52 ;  /* 0x0008683401007387 */ /* 0x000fe80000100a00 */
[----:B------:R0:W-:Y:S04]  /*24850*/  STL.64 [R1+0x860], R118 ;  /* 0x0008607601007387 */ /* 0x0001e80000100a00 */
[----:B0-----:R-:W2:Y:S04]  /*24860*/  LDL.LU.64 R118, [R1+0xfd0] ;  /* 0x000fd00001767983 */ /* 0x001ea80000300a00 */
[----:B------:R-:W3:Y:S01]  /*24870*/  LDL.LU R60, [R1+0xe4] ;  /* 0x0000e400013c7983 */ /* 0x000ee20000300800 */
[----:B------:R-:W-:-:S02]  /*24880*/  IMAD.MOV.U32 R151, RZ, RZ, R148 ;  /* 0x000000ffff977224 */ /* 0x000fc400078e0094 */
[----:B------:R-:W-:Y:S02]  /*24890*/  IMAD.MOV.U32 R148, RZ, RZ, R136 ;  /* 0x000000ffff947224 */ /* 0x000fe400078e0088 */
[----:B------:R-:W-:Y:S02]  /*248a0*/  IMAD.MOV.U32 R136, RZ, RZ, R122 ;  /* 0x000000ffff887224 */ /* 0x000fe400078e007a */
[----:B------:R-:W-:Y:S02]  /*248b0*/  IMAD.MOV.U32 R158, RZ, RZ, R157 ;  /* 0x000000ffff9e7224 */ /* 0x000fe400078e009d */
[----:B----4-:R-:W-:Y:S01]  /*248c0*/  IMAD.MOV.U32 R122, RZ, RZ, R14 ;  /* 0x000000ffff7a7224 */ /* 0x010fe200078e000e */
[-C--:B------:R-:W-:Y:S01]  /*248d0*/  LEA R14, P2, R161, R2.reuse, 0x1 ;  /* 0x00000002a10e7211 */ /* 0x080fe200078408ff */
[----:B------:R-:W-:Y:S01]  /*248e0*/  IMAD.MOV.U32 R157, RZ, RZ, R149 ;  /* 0x000000ffff9d7224 */ /* 0x000fe200078e0095 */
[----:B------:R-:W-:Y:S01]  /*248f0*/  LEA R58, P3, R152, R2, 0x1 ;  /* 0x00000002983a7211 */ /* 0x000fe200078608ff */
[----:B------:R-:W-:-:S02]  /*24900*/  IMAD.MOV.U32 R149, RZ, RZ, R131 ;  /* 0x000000ffff957224 */ /* 0x000fc400078e0083 */
[----:B------:R-:W-:Y:S02]  /*24910*/  IMAD.MOV.U32 R131, RZ, RZ, R249 ;  /* 0x000000ffff837224 */ /* 0x000fe400078e00f9 */
[----:B------:R-:W-:Y:S01]  /*24920*/  IMAD.MOV.U32 R249, RZ, RZ, R15 ;  /* 0x000000fffff97224 */ /* 0x000fe200078e000f */
[-C--:B------:R-:W-:Y:S01]  /*24930*/  LEA.HI.X.SX32 R15, R161, R3.reuse, 0x1, P2 ;  /* 0x00000003a10f7211 */ /* 0x080fe200010f0eff */
[----:B------:R-:W-:Y:S01]  /*24940*/  IMAD.MOV.U32 R161, RZ, RZ, R158 ;  /* 0x000000ffffa17224 */ /* 0x000fe200078e009e */
[----:B------:R-:W-:Y:S01]  /*24950*/  LEA.HI.X.SX32 R59, R152, R3, 0x1, P3 ;  /* 0x00000003983b7211 */ /* 0x000fe200018f0eff */
[----:B------:R-:W-:Y:S02]  /*24960*/  IMAD.MOV.U32 R158, RZ, RZ, R159 ;  /* 0x000000ffff9e7224 */ /* 0x000fe400078e009f */
[----:B------:R-:W-:Y:S02]  /*24970*/  IMAD.MOV.U32 R152, RZ, RZ, R150 ;  /* 0x000000ffff987224 */ /* 0x000fe400078e0096 */
[----:B------:R-:W-:Y:S01]  /*24980*/  IMAD.MOV.U32 R159, RZ, RZ, R157 ;  /* 0x000000ffff9f7224 */ /* 0x000fe200078e009d */
[----:B------:R-:W-:Y:S01]  /*24990*/  LEA R52, P4, R153, R2, 0x1 ;  /* 0x0000000299347211 */ /* 0x000fe200078808ff */
[----:B------:R-:W-:-:S02]  /*249a0*/  IMAD.MOV.U32 R150, RZ, RZ, R144 ;  /* 0x000000ffff967224 */ /* 0x000fc400078e0090 */
[----:B------:R-:W-:Y:S02]  /*249b0*/  IMAD.MOV.U32 R157, RZ, RZ, R143 ;  /* 0x000000ffff9d7224 */ /* 0x000fe400078e008f */
[----:B------:R-:W-:Y:S02]  /*249c0*/  IMAD.MOV.U32 R144, RZ, RZ, R130 ;  /* 0x000000ffff907224 */ /* 0x000fe400078e0082 */
[----:B------:R-:W-:Y:S02]  /*249d0*/  IMAD.MOV.U32 R143, RZ, RZ, R136 ;  /* 0x000000ffff8f7224 */ /* 0x000fe400078e0088 */
[----:B------:R-:W-:Y:S02]  /*249e0*/  IMAD.MOV.U32 R130, RZ, RZ, R137 ;  /* 0x000000ffff827224 */ /* 0x000fe400078e0089 */
[----:B------:R-:W-:Y:S02]  /*249f0*/  IMAD.MOV.U32 R136, RZ, RZ, R123 ;  /* 0x000000ffff887224 */ /* 0x000fe400078e007b */
[----:B------:R-:W-:Y:S01]  /*24a00*/  IMAD.MOV.U32 R137, RZ, RZ, R122 ;  /* 0x000000ffff897224 */ /* 0x000fe200078e007a */
[----:B------:R-:W-:Y:S01]  /*24a10*/  LEA R122, P1, R8, R2, 0x1 ;  /* 0x00000002087a7211 */ /* 0x000fe200078208ff */
[----:B------:R-:W-:Y:S01]  /*24a20*/  IMAD.MOV.U32 R123, RZ, RZ, R8 ;  /* 0x000000ffff7b7224 */ /* 0x000fe200078e0008 */
[----:B------:R-:W-:Y:S01]  /*24a30*/  LEA.HI.X.SX32 R53, R153, R3, 0x1, P4 ;  /* 0x0000000399357211 */ /* 0x000fe200020f0eff */
[----:B------:R0:W-:Y:S01]  /*24a40*/  STL.64 [R1+0x850], R58 ;  /* 0x0008503a01007387 */ /* 0x0001e20000100a00 */
[----:B------:R-:W-:-:S02]  /*24a50*/  IMAD.MOV.U32 R153, RZ, RZ, R151 ;  /* 0x000000ffff997224 */ /* 0x000fc400078e0097 */
[----:B------:R-:W-:Y:S01]  /*24a60*/  LEA.HI.X.SX32 R123, R123, R3, 0x1, P1 ;  /* 0x000000037b7b7211 */ /* 0x000fe200008f0eff */
[----:B------:R-:W-:Y:S01]  /*24a70*/  IMAD.MOV.U32 R151, RZ, RZ, R145 ;  /* 0x000000ffff977224 */ /* 0x000fe200078e0091 */
[----:B------:R1:W-:Y:S01]  /*24a80*/  STL.64 [R1+0x848], R52 ;  /* 0x0008483401007387 */ /* 0x0003e20000100a00 */
[----:B------:R-:W-:Y:S01]  /*24a90*/  IMAD.MOV.U32 R145, RZ, RZ, R131 ;  /* 0x000000ffff917224 */ /* 0x000fe200078e0083 */
[----:B0-----:R-:W-:Y:S01]  /*24aa0*/  LEA R58, P3, R61, R2, 0x1 ;  /* 0x000000023d3a7211 */ /* 0x001fe200078608ff */
[----:B------:R-:W-:-:S03]  /*24ab0*/  IMAD.MOV.U32 R131, RZ, RZ, R135 ;  /* 0x000000ffff837224 */ /* 0x000fc600078e0087 */
[-C--:B------:R-:W-:Y:S01]  /*24ac0*/  LEA.HI.X.SX32 R59, R61, R3.reuse, 0x1, P3 ;  /* 0x000000033d3b7211 */ /* 0x080fe200018f0eff */
[----:B------:R-:W-:Y:S01]  /*24ad0*/  IMAD.MOV.U32 R135, RZ, RZ, R120 ;  /* 0x000000ffff877224 */ /* 0x000fe200078e0078 */
[C---:B-1----:R-:W-:Y:S01]  /*24ae0*/  LEA R52, P4, R160.reuse, R2, 0x1 ;  /* 0x00000002a0347211 */ /* 0x042fe200078808ff */
[----:B------:R-:W-:Y:S01]  /*24af0*/  IMAD.MOV.U32 R120, RZ, RZ, R9 ;  /* 0x000000ffff787224 */ /* 0x000fe200078e0009 */
[----:B------:R0:W-:Y:S01]  /*24b00*/  STL.64 [R1+0x840], R122 ;  /* 0x0008407a01007387 */ /* 0x0001e20000100a00 */
[----:B------:R-:W-:Y:S01]  /*24b10*/  IMAD.MOV.U32 R61, RZ, RZ, R10 ;  /* 0x000000ffff3d7224 */ /* 0x000fe200078e000a */
[----:B------:R-:W-:Y:S01]  /*24b20*/  LEA.HI.X.SX32 R53, R160, R3, 0x1, P4 ;  /* 0x00000003a0357211 */ /* 0x000fe200020f0eff */
[----:B------:R-:W-:Y:S02]  /*24b30*/  IMAD.MOV.U32 R160, RZ, RZ, R161 ;  /* 0x000000ffffa07224 */ /* 0x000fe400078e00a1 */
[----:B------:R-:W-:Y:S01]  /*24b40*/  IMAD.MOV.U32 R161, RZ, RZ, R152 ;  /* 0x000000ffffa17224 */ /* 0x000fe200078e0098 */
[----:B0-----:R-:W4:Y:S04]  /*24b50*/  LDL.LU.64 R122, [R1+0xfc8] ;  /* 0x000fc800017a7983 */ /* 0x001f280000300a00 */
[----:B------:R0:W-:Y:S01]  /*24b60*/  STL.64 [R1+0x830], R58 ;  /* 0x0008303a01007387 */ /* 0x0001e20000100a00 */
[----:B------:R-:W-:-:S02]  /*24b70*/  IMAD.MOV.U32 R152, RZ, RZ, R153 ;  /* 0x000000ffff987224 */ /* 0x000fc400078e0099 */
[----:B------:R-:W-:Y:S01]  /*24b80*/  IMAD.MOV.U32 R153, RZ, RZ, R159 ;  /* 0x000000ffff997224 */ /* 0x000fe200078e009f */
[----:B------:R1:W-:Y:S01]  /*24b90*/  STL.64 [R1+0x828], R52 ;  /* 0x0008283401007387 */ /* 0x0003e20000100a00 */
[----:B------:R-:W-:Y:S01]  /*24ba0*/  IMAD.MOV.U32 R159, RZ, RZ, R150 ;  /* 0x000000ffff9f7224 */ /* 0x000fe200078e0096 */
[----:B0-----:R-:W-:Y:S01]  /*24bb0*/  LEA R58, P3, R164, R2, 0x1 ;  /* 0x00000002a43a7211 */ /* 0x001fe200078608ff */
[----:B------:R-:W-:-:S03]  /*24bc0*/  IMAD.MOV.U32 R150, RZ, RZ, R151 ;  /* 0x000000ffff967224 */ /* 0x000fc600078e0097 */
[-C--:B------:R-:W-:Y:S02]  /*24bd0*/  LEA.HI.X.SX32 R59, R164, R3.reuse, 0x1, P3 ;  /* 0x00000003a43b7211 */ /* 0x080fe400018f0eff */
[C---:B-1----:R-:W-:Y:S01]  /*24be0*/  LEA R52, P4, R165.reuse, R2, 0x1 ;  /* 0x00000002a5347211 */ /* 0x042fe200078808ff */
[----:B------:R-:W-:Y:S02]  /*24bf0*/  IMAD.MOV.U32 R151, RZ, RZ, R157 ;  /* 0x000000ffff977224 */ /* 0x000fe400078e009d */
[----:B------:R-:W-:Y:S01]  /*24c00*/  IMAD.MOV.U32 R157, RZ, RZ, R144 ;  /* 0x000000ffff9d7224 */ /* 0x000fe200078e0090 */
[----:B------:R-:W-:Y:S01]  /*24c10*/  LEA.HI.X.SX32 R53, R165, R3, 0x1, P4 ;  /* 0x00000003a5357211 */ /* 0x000fe200020f0eff */
        /* <DEDUP_REMOVED lines=12> */
[----:B---3--:R-:W-:-:S04]  /*24ce0*/  LEA R8, P2, R60, R2, 0x1 ;  /* 0x000000023c087211 */ /* 0x008fc800078408ff */
[----:B------:R-:W-:Y:S02]  /*24cf0*/  LEA.HI.X.SX32 R9, R60, R3, 0x1, P2 ;  /* 0x000000033c097211 */ /* 0x000fe400010f0eff */
[----:B------:R-:W-:-:S04]  /*24d00*/  LEA R60, P1, R10, R2, 0x1 ;  /* 0x000000020a3c7211 */ /* 0x000fc800078208ff */
[----:B------:R-:W-:-:S05]  /*24d10*/  LEA.HI.X.SX32 R61, R61, R3, 0x1, P1 ;  /* 0x000000033d3d7211 */ /* 0x000fca00008f0eff */
[----:B------:R-:W-:Y:S01]  /*24d20*/  STL.64 [R1+0x820], R60 ;  /* 0x0008203c01007387 */ /* 0x000fe20000100a00 */
[----:B------:R-:W-:-:S03]  /*24d30*/  LEA R10, P2, R5, R2, 0x1 ;  /* 0x00000002050a7211 */ /* 0x000fc600078408ff */
[----:B------:R0:W-:Y:S01]  /*24d40*/  STL.64 [R1+0x810], R58 ;  /* 0x0008103a01007387 */ /* 0x0001e20000100a00 */
[----:B------:R-:W-:Y:S01]  /*24d50*/  LEA.HI.X.SX32 R11, R5, R3, 0x1, P2 ;  /* 0x00000003050b7211 */ /* 0x000fe200010f0eff */
[----:B------:R-:W-:Y:S02]  /*24d60*/  IMAD.MOV.U32 R5, RZ, RZ, R150 ;  /* 0x000000ffff057224 */ /* 0x000fe400078e0096 */
[----:B------:R1:W-:Y:S01]  /*24d70*/  STL.64 [R1+0x808], R52 ;  /* 0x0008083401007387 */ /* 0x0003e20000100a00 */
[----:B0-----:R-:W-:Y:S01]  /*24d80*/  IMAD.MOV.U32 R59, RZ, RZ, R161 ;  /* 0x000000ffff3b7224 */ /* 0x001fe200078e00a1 */
[----:B------:R-:W-:Y:S01]  /*24d90*/  LEA R60, P3, R165, R2, 0x1 ;  /* 0x00000002a53c7211 */ /* 0x000fe200078608ff */
[----:B------:R-:W-:-:S03]  /*24da0*/  IMAD.MOV.U32 R150, RZ, RZ, R129 ;  /* 0x000000ffff967224 */ /* 0x000fc600078e0081 */
[CC--:B------:R-:W-:Y:S01]  /*24db0*/  LEA R128, P1, R59.reuse, R2.reuse, 0x1 ;  /* 0x000000023b807211 */ /* 0x0c0fe200078208ff */
[----:B------:R-:W-:Y:S01]  /*24dc0*/  IMAD.MOV.U32 R58, RZ, RZ, R144 ;  /* 0x000000ffff3a7224 */ /* 0x000fe200078e0090 */
[CC--:B-1----:R-:W-:Y:S01]  /*24dd0*/  LEA R52, P4, R160.reuse, R2.reuse, 0x1 ;  /* 0x00000002a0347211 */ /* 0x0c2fe200078808ff */
[----:B--2---:R-:W-:Y:S01]  /*24de0*/  IMAD.MOV.U32 R144, RZ, RZ, R118 ;  /* 0x000000ffff907224 */ /* 0x004fe200078e0076 */
[-C--:B------:R-:W-:Y:S01]  /*24df0*/  LEA.HI.X.SX32 R129, R59, R3.reuse, 0x1, P1 ;  /* 0x000000033b817211 */ /* 0x080fe200008f0eff */
[----:B------:R-:W-:Y:S01]  /*24e00*/  IMAD.MOV.U32 R161, RZ, RZ, R145 ;  /* 0x000000ffffa17224 */ /* 0x000fe200078e0091 */
[-C--:B------:R-:W-:Y:S01]  /*24e10*/  LEA.HI.X.SX32 R61, R165, R3.reuse, 0x1, P3 ;  /* 0x00000003a53d7211 */ /* 0x080fe200018f0eff */
[----:B------:R-:W2:Y:S01]  /*24e20*/  LDL.LU R118, [R1+0xfc0] ;  /* 0x000fc00001767983 */ /* 0x000ea20000300800 */
[-C--:B------:R-:W-:Y:S01]  /*24e30*/  LEA.HI.X.SX32 R53, R160, R3.reuse, 0x1, P4 ;  /* 0x00000003a0357211 */ /* 0x080fe200020f0eff */
[----:B------:R-:W-:Y:S02]  /*24e40*/  IMAD.MOV.U32 R145, RZ, RZ, R113 ;  /* 0x000000ffff917224 */ /* 0x000fe400078e0071 */
[----:B------:R0:W-:Y:S01]  /*24e50*/  STL.64 [R1+0x800], R128 ;  /* 0x0008008001007387 */ /* 0x0001e20000100a00 */
[----:B------:R-:W-:Y:S01]  /*24e60*/  IMAD.MOV.U32 R160, RZ, RZ, R144 ;  /* 0x000000ffffa07224 */ /* 0x000fe200078e0090 */
[-C--:B------:R-:W-:Y:S01]  /*24e70*/  LEA R144, P1, R58, R2.reuse, 0x1 ;  /* 0x000000023a907211 */ /* 0x080fe200078208ff */
[----:B------:R-:W-:Y:S01]  /*24e80*/  IMAD.MOV.U32 R59, RZ, RZ, R152 ;  /* 0x000000ffff3b7224 */ /* 0x000fe200078e0098 */
[----:B------:R-:W-:Y:S01]  /*24e90*/  LEA R112, P2, R164, R2, 0x1 ;  /* 0x00000002a4707211 */ /* 0x000fe200078408ff */
[----:B------:R-:W-:Y:S01]  /*24ea0*/  IMAD.MOV.U32 R152, RZ, RZ, R145 ;  /* 0x000000ffff987224 */ /* 0x000fe200078e0091 */
[-C--:B------:R-:W-:Y:S01]  /*24eb0*/  LEA.HI.X.SX32 R145, R58, R3.reuse, 0x1, P1 ;  /* 0x000000033a917211 */ /* 0x080fe200008f0eff */
[----:B------:R-:W-:Y:S01]  /*24ec0*/  IMAD.MOV.U32 R165, RZ, RZ, R161 ;  /* 0x000000ffffa57224 */ /* 0x000fe200078e00a1 */
[----:B0-----:R-:W3:Y:S04]  /*24ed0*/  LDL.LU.64 R128, [R1+0xfb8] ;  /* 0x000fb80001807983 */ /* 0x001ee80000300a00 */
[----:B------:R0:W-:Y:S01]  /*24ee0*/  STL.64 [R1+0x7f0], R60 ;  /* 0x0007f03c01007387 */ /* 0x0001e20000100a00 */
[----:B------:R-:W-:Y:S01]  /*24ef0*/  IMAD.MOV.U32 R161, RZ, RZ, R139 ;  /* 0x000000ffffa17224 */ /* 0x000fe200078e008b */
[----:B------:R-:W-:-:S02]  /*24f00*/  LEA.HI.X.SX32 R113, R164, R3, 0x1, P2 ;  /* 0x00000003a4717211 */ /* 0x000fc400010f0eff */
[----:B------:R1:W-:Y:S01]  /*24f10*/  STL.64 [R1+0x7e8], R52 ;  /* 0x0007e83401007387 */ /* 0x0003e20000100a00 */
[----:B------:R-:W-:Y:S01]  /*24f20*/  IMAD.MOV.U32 R139, RZ, RZ, R114 ;  /* 0x000000ffff8b7224 */ /* 0x000fe200078e0072 */
[CC--:B------:R-:W-:Y:S02]  /*24f30*/  LEA R114, P2, R148.reuse, R2.reuse, 0x1 ;  /* 0x0000000294727211 */ /* 0x0c0fe400078408ff */
[-C--:B0-----:R-:W-:Y:S01]  /*24f40*/  LEA R60, P3, R149, R2.reuse, 0x1 ;  /* 0x00000002953c7211 */ /* 0x081fe200078608ff */
[----:B------:R0:W-:Y:S01]  /*24f50*/  STL.64 [R1+0x7e0], R144 ;  /* 0x0007e09001007387 */ /* 0x0001e20000100a00 */
[-C--:B-1----:R-:W-:Y:S02]  /*24f60*/  LEA R52, P4, R117, R2.reuse, 0x1 ;  /* 0x0000000275347211 */ /* 0x082fe400078808ff */
[-C--:B------:R-:W-:Y:S01]  /*24f70*/  LEA.HI.X.SX32 R61, R149, R3.reuse, 0x1, P3 ;  /* 0x00000003953d7211 */ /* 0x080fe200018f0eff */
[----:B------:R-:W-:Y:S01]  /*24f80*/  IMAD.MOV.U32 R164, RZ, RZ, R150 ;  /* 0x000000ffffa47224 */ /* 0x000fe200078e0096 */
[-C--:B------:R-:W-:Y:S01]  /*24f90*/  LEA.HI.X.SX32 R53, R117, R3.reuse, 0x1, P4 ;  /* 0x0000000375357211 */ /* 0x080fe200020f0eff */
[----:B------:R-:W-:Y:S01]  /*24fa0*/  IMAD.MOV.U32 R150, RZ, RZ, R115 ;  /* 0x000000ffff967224 */ /* 0x000fe200078e0073 */
[----:B------:R-:W-:Y:S01]  /*24fb0*/  LEA.HI.X.SX32 R115, R148, R3, 0x1, P2 ;  /* 0x0000000394737211 */ /* 0x000fe200010f0eff */
[----:B0-----:R-:W3:Y:S01]  /*24fc0*/  LDL.LU.64 R144, [R1+0xfb0] ;  /* 0x000fb00001907983 */ /* 0x001ee20000300a00 */
[----:B------:R-:W-:Y:S01]  /*24fd0*/  IMAD.MOV.U32 R58, RZ, RZ, R116 ;  /* 0x000000ffff3a7224 */ /* 0x000fe200078e0074 */
[----:B------:R-:W-:-:S02]  /*24fe0*/  LEA R148, P1, R59, R2, 0x1 ;  /* 0x000000023b947211 */ /* 0x000fc400078208ff */
[----:B------:R0:W-:Y:S02]  /*24ff0*/  STL.64 [R1+0x7d0], R60 ;  /* 0x0007d03c01007387 */ /* 0x0001e40000100a00 */
[-C--:B------:R-:W-:Y:S02]  /*25000*/  LEA.HI.X.SX32 R149, R59, R3.reuse, 0x1, P1 ;  /* 0x000000033b957211 */ /* 0x080fe400008f0eff */
[----:B------:R1:W-:Y:S01]  /*25010*/  STL.64 [R1+0x7c8], R52 ;  /* 0x0007c83401007387 */ /* 0x0003e20000100a00 */
[CC--:B0-----:R-:W-:Y:S02]  /*25020*/  LEA R60, P3, R153.reuse, R2.reuse, 0x1 ;  /* 0x00000002993c7211 */ /* 0x0c1fe400078608ff */
[-C--:B-1----:R-:W-:Y:S02]  /*25030*/  LEA R52, P4, R158, R2.reuse, 0x1 ;  /* 0x000000029e347211 */ /* 0x082fe400078808ff */
[----:B------:R-:W-:Y:S01]  /*25040*/  LEA.HI.X.SX32 R61, R153, R3, 0x1, P3 ;  /* 0x00000003993d7211 */ /* 0x000fe200018f0eff */
[----:B------:R-:W-:Y:S01]  /*25050*/  IMAD.MOV.U32 R153, RZ, RZ, R120 ;  /* 0x000000ffff997224 */ /* 0x000fe200078e0078 */
[----:B------:R-:W-:-:S02]  /*25060*/  LEA R120, P1, R58, R2, 0x1 ;  /* 0x000000023a787211 */ /* 0x000fc400078208ff */
[-C--:B------:R-:W-:Y:S01]  /*25070*/  LEA.HI.X.SX32 R53, R158, R3.reuse, 0x1, P4 ;  /* 0x000000039e357211 */ /* 0x080fe200020f0eff */
[----:B------:R-:W-:Y:S01]  /*25080*/  IMAD.MOV.U32 R158, RZ, RZ, R121 ;  /* 0x000000ffff9e7224 */ /* 0x000fe200078e0079 */
[----:B------:R-:W-:Y:S01]  /*25090*/  LEA.HI.X.SX32 R121, R58, R3, 0x1, P1 ;  /* 0x000000033a797211 */ /* 0x000fe200008f0eff */
[----:B------:R0:W-:Y:S04]  /*250a0*/  STL.64 [R1+0x7c0], R148 ;  /* 0x0007c09401007387 */ /* 0x0001e80000100a00 */
[----:B0-----:R-:W3:Y:S04]  /*250b0*/  LDL.LU.64 R148, [R1+0xfa8] ;  /* 0x000fa80001947983 */ /* 0x001ee80000300a00 */
[----:B------:R-:W-:Y:S04]  /*250c0*/  STL.64 [R1+0x7b0], R60 ;  /* 0x0007b03c01007387 */ /* 0x000fe80000100a00 */
[----:B------:R-:W-:Y:S04]  /*250d0*/  STL.64 [R1+0x7a8], R52 ;  /* 0x0007a83401007387 */ /* 0x000fe80000100a00 */
[----:B------:R0:W-:Y:S04]  /*250e0*/  STL.64 [R1+0x7a0], R120 ;  /* 0x0007a07801007387 */ /* 0x0001e80000100a00 */
[----:B0-----:R-:W3:Y:S01]  /*250f0*/  LDL.LU.64 R120, [R1+0xfa0] ;  /* 0x000fa00001787983 */ /* 0x001ee20000300a00 */
[----:B------:R-:W-:-:S02]  /*25100*/  LEA R116, P2, R5, R2, 0x1 ;  /* 0x0000000205747211 */ /* 0x000fc400078408ff */
[-C--:B------:R-:W-:Y:S02]  /*25110*/  LEA R60, P3, R143, R2.reuse, 0x1 ;  /* 0x000000028f3c7211 */ /* 0x080fe400078608ff */
[-C--:B------:R-:W-:Y:S02]  /*25120*/  LEA.HI.X.SX32 R117, R5, R3.reuse, 0x1, P2 ;  /* 0x0000000305757211 */ /* 0x080fe400010f0eff */
[C---:B------:R-:W-:Y:S01]  /*25130*/  LEA R52, P4, R250.reuse, R2, 0x1 ;  /* 0x00000002fa347211 */ /* 0x040fe200078808ff */
[----:B------:R-:W-:Y:S01]  /*25140*/  IMAD.MOV.U32 R5, RZ, RZ, R119 ;  /* 0x000000ffff057224 */ /* 0x000fe200078e0077 */
[-C--:B------:R-:W-:Y:S02]  /*25150*/  LEA.HI.X.SX32 R61, R143, R3.reuse, 0x1, P3 ;  /* 0x000000038f3d7211 */ /* 0x080fe400018f0eff */
[----:B------:R-:W-:Y:S01]  /*25160*/  LEA.HI.X.SX32 R53, R250, R3, 0x1, P4 ;  /* 0x00000003fa357211 */ /* 0x000fe200020f0eff */
[----:B------:R-:W-:Y:S02]  /*25170*/  IMAD.MOV.U32 R143, RZ, RZ, R135 ;  /* 0x000000ffff8f7224 */ /* 0x000fe400078e0087 */
[----:B------:R0:W-:Y:S01]  /*25180*/  STL.64 [R1+0x790], R60 ;  /* 0x0007903c01007387 */ /* 0x0001e20000100a00 */
[----:B------:R-:W-:-:S03]  /*25190*/  IMAD.MOV.U32 R58, RZ, RZ, R151 ;  /* 0x000000ffff3a7224 */ /* 0x000fc600078e0097 */
[----:B------:R1:W-:Y:S01]  /*251a0*/  STL.64 [R1+0x788], R52 ;  /* 0x0007883401007387 */ /* 0x0003e20000100a00 */
[CC--:B0-----:R-:W-:Y:S02]  /*251b0*/  LEA R60, P3, R153.reuse, R2.reuse, 0x1 ;  /* 0x00000002993c7211 */ /* 0x0c1fe400078608ff */
[C---:B-1----:R-:W-:Y:S02]  /*251c0*/  LEA R52, P4, R158.reuse, R2, 0x1 ;  /* 0x000000029e347211 */ /* 0x042fe400078808ff */
[-C--:B------:R-:W-:Y:S02]  /*251d0*/  LEA.HI.X.SX32 R61, R153, R3.reuse, 0x1, P3 ;  /* 0x00000003993d7211 */ /* 0x080fe400018f0eff */
[----:B------:R-:W-:Y:S01]  /*251e0*/  LEA.HI.X.SX32 R53, R158, R3, 0x1, P4 ;  /* 0x000000039e357211 */ /* 0x000fe200020f0eff */
[----:B------:R-:W-:Y:S02]  /*251f0*/  IMAD.MOV.U32 R153, RZ, RZ, R133 ;  /* 0x000000ffff997224 */ /* 0x000fe400078e0085 */
[----:B------:R-:W-:-:S02]  /*25200*/  IMAD.MOV.U32 R151, RZ, RZ, R130 ;  /* 0x000000ffff977224 */ /* 0x000fc400078e0082 */
[----:B----4-:R-:W-:Y:S02]  /*25210*/  IMAD.MOV.U32 R158, RZ, RZ, R123 ;  /* 0x000000ffff9e7224 */ /* 0x010fe400078e007b */
[----:B--2---:R-:W-:Y:S01]  /*25220*/  IMAD.MOV.U32 R59, RZ, RZ, R118 ;  /* 0x000000ffff3b7224 */ /* 0x004fe200078e0076 */
[----:B------:R-:W-:-:S04]  /*25230*/  LEA R118, P2, R165, R2, 0x1 ;  /* 0x00000002a5767211 */ /* 0x000fc800078408ff */
[----:B------:R-:W-:Y:S01]  /*25240*/  LEA.HI.X.SX32 R119, R165, R3, 0x1, P2 ;  /* 0x00000003a5777211 */ /* 0x000fe200010f0eff */
[----:B------:R-:W-:Y:S02]  /*25250*/  IMAD.MOV.U32 R165, RZ, RZ, R159 ;  /* 0x000000ffffa57224 */ /* 0x000fe400078e009f */
[----:B------:R-:W-:Y:S02]  /*25260*/  IMAD.MOV.U32 R159, RZ, RZ, R131 ;  /* 0x000000ffff9f7224 */ /* 0x000fe400078e0083 */
[----:B------:R-:W-:Y:S01]  /*25270*/  IMAD.MOV.U32 R131, RZ, RZ, R134 ;  /* 0x000000ffff837224 */ /* 0x000fe200078e0086 */
[----:B------:R-:W-:-:S04]  /*25280*/  LEA R134, P1, R59, R2, 0x1 ;  /* 0x000000023b867211 */ /* 0x000fc800078208ff */
[----:B------:R-:W-:Y:S01]  /*25290*/  LEA.HI.X.SX32 R135, R59, R3, 0x1, P1 ;  /* 0x000000033b877211 */ /* 0x000fe200008f0eff */
[----:B------:R-:W-:Y:S02]  /*252a0*/  IMAD.MOV.U32 R59, RZ, RZ, R164 ;  /* 0x000000ffff3b7224 */ /* 0x000fe400078e00a4 */
[----:B------:R-:W-:Y:S02]  /*252b0*/  IMAD.MOV.U32 R164, RZ, RZ, R152 ;  /* 0x000000ffffa47224 */ /* 0x000fe400078e0098 */
[----:B------:R0:W-:Y:S01]  /*252c0*/  STL.64 [R1+0x780], R134 ;  /* 0x0007808601007387 */ /* 0x0001e20000100a00 */
[----:B------:R-:W-:Y:S01]  /*252d0*/  IMAD.MOV.U32 R152, RZ, RZ, R132 ;  /* 0x000000ffff987224 */ /* 0x000fe200078e0084 */
[----:B------:R-:W-:-:S04]  /*252e0*/  LEA R132, P1, R58, R2, 0x1 ;  /* 0x000000023a847211 */ /* 0x000fc800078208ff */
[----:B------:R-:W-:Y:S01]  /*252f0*/  LEA.HI.X.SX32 R133, R58, R3, 0x1, P1 ;  /* 0x000000033a857211 */ /* 0x000fe200008f0eff */
[----:B0-----:R-:W2:Y:S04]  /*25300*/  LDL.LU.64 R134, [R1+0xf98] ;  /* 0x000f980001867983 */ /* 0x001ea80000300a00 */
[----:B------:R0:W-:Y:S04]  /*25310*/  STL.64 [R1+0x770], R60 ;  /* 0x0007703c01007387 */ /* 0x0001e80000100a00 */
[----:B------:R1:W-:Y:S01]  /*25320*/  STL.64 [R1+0x768], R52 ;  /* 0x0007683401007387 */ /* 0x0003e20000100a00 */
[----:B0-----:R-:W-:-:S02]  /*25330*/  LEA R60, P3, R161, R2, 0x1 ;  /* 0x00000002a13c7211 */ /* 0x001fc400078608ff */
[C---:B-1----:R-:W-:Y:S02]  /*25340*/  LEA R52, P4, R150.reuse, R2, 0x1 ;  /* 0x0000000296347211 */ /* 0x042fe400078808ff */
[-C--:B------:R-:W-:Y:S02]  /*25350*/  LEA.HI.X.SX32 R61, R161, R3.reuse, 0x1, P3 ;  /* 0x00000003a13d7211 */ /* 0x080fe400018f0eff */
[----:B------:R-:W-:Y:S01]  /*25360*/  LEA.HI.X.SX32 R53, R150, R3, 0x1, P4 ;  /* 0x0000000396357211 */ /* 0x000fe200020f0eff */
[----:B------:R0:W-:Y:S01]  /*25370*/  STL.64 [R1+0x760], R132 ;  /* 0x0007608401007387 */ /* 0x0001e20000100a00 */
[----:B------:R-:W-:-:S03]  /*25380*/  IMAD.MOV.U32 R58, RZ, RZ, R124 ;  /* 0x000000ffff3a7224 */ /* 0x000fc600078e007c */
[----:B0-----:R-:W4:Y:S04]  /*25390*/  LDL.LU.64 R132, [R1+0xf90] ;  /* 0x000f900001847983 */ /* 0x001f280000300a00 */
[----:B------:R-:W-:Y:S04]  /*253a0*/  STL.64 [R1+0x750], R60 ;  /* 0x0007503c01007387 */ /* 0x000fe80000100a00 */
[----:B------:R0:W-:Y:S02]  /*253b0*/  STL.64 [R1+0x748], R52 ;  /* 0x0007483401007387 */ /* 0x0001e40000100a00 */
[----:B0-----:R-:W-:-:S02]  /*253c0*/  LEA R52, P4, R151, R2, 0x1 ;  /* 0x0000000297347211 */ /* 0x001fc400078808ff */
[-C--:B------:R-:W-:Y:S02]  /*253d0*/  LEA R60, P3, R164, R2.reuse, 0x1 ;  /* 0x00000002a43c7211 */ /* 0x080fe400078608ff */
[----:B------:R-:W-:Y:S01]  /*253e0*/  LEA.HI.X.SX32 R53, R151, R3, 0x1, P4 ;  /* 0x0000000397357211 */ /* 0x000fe200020f0eff */
[----:B---3--:R-:W-:Y:S01]  /*253f0*/  IMAD.MOV.U32 R250, RZ, RZ, R120 ;  /* 0x000000fffffa7224 */ /* 0x008fe200078e0078 */
[----:B------:R-:W-:Y:S01]  /*25400*/  LEA R120, P2, R5, R2, 0x1 ;  /* 0x0000000205787211 */ /* 0x000fe200078408ff */
[----:B------:R-:W-:-:S03]  /*25410*/  IMAD.MOV.U32 R130, RZ, RZ, R121 ;  /* 0x000000ffff827224 */ /* 0x000fc600078e0079 */
[-C--:B------:R-:W-:Y:S01]  /*25420*/  LEA.HI.X.SX32 R121, R5, R3.reuse, 0x1, P2 ;  /* 0x0000000305797211 */ /* 0x080fe200010f0eff */
[----:B------:R-:W-:Y:S02]  /*25430*/  IMAD.MOV.U32 R5, RZ, RZ, R160 ;  /* 0x000000ffff057224 */ /* 0x000fe400078e00a0 */
[----:B------:R-:W-:Y:S02]  /*25440*/  IMAD.MOV.U32 R160, RZ, RZ, R251 ;  /* 0x000000ffffa07224 */ /* 0x000fe400078e00fb */
[----:B------:R-:W-:Y:S01]  /*25450*/  IMAD.MOV.U32 R251, RZ, RZ, R122 ;  /* 0x000000fffffb7224 */ /* 0x000fe200078e007a */
[-C--:B------:R-:W-:Y:S01]  /*25460*/  LEA R122, P2, R165, R2.reuse, 0x1 ;  /* 0x00000002a57a7211 */ /* 0x080fe200078408ff */
[----:B------:R-:W-:Y:S01]  /*25470*/  IMAD.MOV.U32 R161, RZ, RZ, R130 ;  /* 0x000000ffffa17224 */ /* 0x000fe200078e0082 */
[-C--:B------:R-:W-:Y:S02]  /*25480*/  LEA R130, P1, R59, R2.reuse, 0x1 ;  /* 0x000000023b827211 */ /* 0x080fe400078208ff */
[----:B------:R-:W-:Y:S01]  /*25490*/  LEA.HI.X.SX32 R123, R165, R3, 0x1, P2 ;  /* 0x00000003a57b7211 */ /* 0x000fe200010f0eff */
[----:B------:R-:W-:Y:S01]  /*254a0*/  IMAD.MOV.U32 R165, RZ, RZ, R137 ;  /* 0x000000ffffa57224 */ /* 0x000fe200078e0089 */
[----:B------:R-:W-:Y:S01]  /*254b0*/  LEA R124, P2, R5, R2, 0x1 ;  /* 0x00000002057c7211 */ /* 0x000fe200078408ff */
[----:B------:R-:W-:-:S02]  /*254c0*/  IMAD.MOV.U32 R150, RZ, RZ, R250 ;  /* 0x000000ffff967224 */ /* 0x000fc400078e00fa */
[----:B------:R-:W-:Y:S02]  /*254d0*/  IMAD.MOV.U32 R137, RZ, RZ, R248 ;  /* 0x000000ffff897224 */ /* 0x000fe400078e00f8 */
[----:B------:R-:W-:Y:S01]  /*254e0*/  IMAD.MOV.U32 R250, RZ, RZ, R131 ;  /* 0x000000fffffa7224 */ /* 0x000fe200078e0083 */
[-C--:B------:R-:W-:Y:S01]  /*254f0*/  LEA.HI.X.SX32 R131, R59, R3.reuse, 0x1, P1 ;  /* 0x000000033b837211 */ /* 0x080fe200008f0eff */
[----:B------:R-:W-:Y:S01]  /*25500*/  IMAD.MOV.U32 R248, RZ, RZ, R125 ;  /* 0x000000fffff87224 */ /* 0x000fe200078e007d */
[-C--:B------:R-:W-:Y:S01]  /*25510*/  LEA.HI.X.SX32 R125, R5, R3.reuse, 0x1, P2 ;  /* 0x00000003057d7211 */ /* 0x080fe200010f0eff */
[----:B------:R-:W-:Y:S02]  /*25520*/  IMAD.MOV.U32 R151, RZ, RZ, R139 ;  /* 0x000000ffff977224 */ /* 0x000fe400078e008b */
[----:B------:R-:W-:Y:S01]  /*25530*/  IMAD.MOV.U32 R139, RZ, RZ, R128 ;  /* 0x000000ffff8b7224 */ /* 0x000fe200078e0080 */
[----:B------:R-:W-:Y:S01]  /*25540*/  LEA R128, P1, R159, R2, 0x1 ;  /* 0x000000029f807211 */ /* 0x000fe200078208ff */
[----:B------:R-:W-:Y:S01]  /*25550*/  IMAD.MOV.U32 R5, RZ, RZ, R158 ;  /* 0x000000ffff057224 */ /* 0x000fe200078e009e */
[----:B------:R-:W-:Y:S01]  /*25560*/  LEA.HI.X.SX32 R61, R164, R3, 0x1, P3 ;  /* 0x00000003a43d7211 */ /* 0x000fe200018f0eff */
[----:B------:R-:W-:-:S02]  /*25570*/  IMAD.MOV.U32 R158, RZ, RZ, R157 ;  /* 0x000000ffff9e7224 */ /* 0x000fc400078e009d */
[----:B------:R-:W-:Y:S02]  /*25580*/  IMAD.MOV.U32 R157, RZ, RZ, R138 ;  /* 0x000000ffff9d7224 */ /* 0x000fe400078e008a */
[----:B------:R-:W-:Y:S01]  /*25590*/  IMAD.MOV.U32 R138, RZ, RZ, R129 ;  /* 0x000000ffff8a7224 */ /* 0x000fe200078e0081 */
[----:B------:R-:W-:Y:S01]  /*255a0*/  LEA.HI.X.SX32 R129, R159, R3, 0x1, P1 ;  /* 0x000000039f817211 */ /* 0x000fe200008f0eff */
[----:B------:R0:W-:Y:S04]  /*255b0*/  STL.64 [R1+0x740], R130 ;  /* 0x0007408201007387 */ /* 0x0001e80000100a00 */
[----:B0-----:R-:W3:Y:S04]  /*255c0*/  LDL.LU.64 R130, [R1+0xf88] ;  /* 0x000f880001827983 */ /* 0x001ee80000300a00 */
[----:B------:R-:W-:Y:S04]  /*255d0*/  STL.64 [R1+0x730], R60 ;  /* 0x0007303c01007387 */ /* 0x000fe80000100a00 */
[----:B------:R-:W-:Y:S04]  /*255e0*/  STL.64 [R1+0x728], R52 ;  /* 0x0007283401007387 */ /* 0x000fe80000100a00 */
[----:B------:R0:W-:Y:S04]  /*255f0*/  STL.64 [R1+0x720], R128 ;  /* 0x0007208001007387 */ /* 0x0001e80000100a00 */
[----:B0-----:R-:W2:Y:S01]  /*25600*/  LDL.LU.64 R128, [R1+0xf80] ;  /* 0x000f800001807983 */ /* 0x001ea20000300a00 */
[----:B------:R-:W-:Y:S01]  /*25610*/  IMAD.MOV.U32 R164, RZ, RZ, R152 ;  /* 0x000000ffffa47224 */ /* 0x000fe200078e0098 */
[-C--:B------:R-:W-:Y:S01]  /*25620*/  LEA R60, P3, R136, R2.reuse, 0x1 ;  /* 0x00000002883c7211 */ /* 0x080fe200078608ff */
[----:B------:R-:W-:Y:S01]  /*25630*/  IMAD.MOV.U32 R152, RZ, RZ, R126 ;  /* 0x000000ffff987224 */ /* 0x000fe200078e007e */
[----:B------:R-:W-:-:S02]  /*25640*/  LEA R52, P4, R249, R2, 0x1 ;  /* 0x00000002f9347211 */ /* 0x000fc400078808ff */
[-C--:B------:R-:W-:Y:S01]  /*25650*/  LEA R126, P2, R143, R2.reuse, 0x1 ;  /* 0x000000028f7e7211 */ /* 0x080fe200078408ff */
[----:B------:R-:W-:Y:S01]  /*25660*/  IMAD.MOV.U32 R59, RZ, RZ, R153 ;  /* 0x000000ffff3b7224 */ /* 0x000fe200078e0099 */
[-C--:B------:R-:W-:Y:S01]  /*25670*/  LEA.HI.X.SX32 R61, R136, R3.reuse, 0x1, P3 ;  /* 0x00000003883d7211 */ /* 0x080fe200018f0eff */
[----:B------:R-:W-:Y:S01]  /*25680*/  IMAD.MOV.U32 R153, RZ, RZ, R127 ;  /* 0x000000ffff997224 */ /* 0x000fe200078e007f */
[-C--:B------:R-:W-:Y:S02]  /*25690*/  LEA.HI.X.SX32 R53, R249, R3.reuse, 0x1, P4 ;  /* 0x00000003f9357211 */ /* 0x080fe400020f0eff */
[-C--:B------:R-:W-:Y:S01]  /*256a0*/  LEA.HI.X.SX32 R127, R143, R3.reuse, 0x1, P2 ;  /* 0x000000038f7f7211 */ /* 0x080fe200010f0eff */
[----:B------:R-:W-:Y:S01]  /*256b0*/  IMAD.MOV.U32 R143, RZ, RZ, R250 ;  /* 0x000000ffff8f7224 */ /* 0x000fe200078e00fa */
[C---:B------:R-:W-:Y:S01]  /*256c0*/  LEA R136, P1, R58.reuse, R2, 0x1 ;  /* 0x000000023a887211 */ /* 0x040fe200078208ff */
[----:B------:R-:W-:Y:S01]  /*256d0*/  IMAD.MOV.U32 R250, RZ, RZ, R248 ;  /* 0x000000fffffa7224 */ /* 0x000fe200078e00f8 */
[----:B------:R0:W-:Y:S01]  /*256e0*/  STL.64 [R1+0x710], R60 ;  /* 0x0007103c01007387 */ /* 0x0001e20000100a00 */
[----:B------:R-:W-:Y:S01]  /*256f0*/  IMAD.MOV.U32 R159, RZ, RZ, R137 ;  /* 0x000000ffff9f7224 */ /* 0x000fe200078e0089 */
[----:B------:R-:W-:-:S02]  /*25700*/  LEA.HI.X.SX32 R137, R58, R3, 0x1, P1 ;  /* 0x000000033a897211 */ /* 0x000fc400008f0eff */
[----:B------:R1:W-:Y:S01]  /*25710*/  STL.64 [R1+0x708], R52 ;  /* 0x0007083401007387 */ /* 0x0003e20000100a00 */
[CC--:B0-----:R-:W-:Y:S02]  /*25720*/  LEA R60, P3, R161.reuse, R2.reuse, 0x1 ;  /* 0x00000002a13c7211 */ /* 0x0c1fe400078608ff */
[CC--:B-1----:R-:W-:Y:S02]  /*25730*/  LEA R52, P4, R150.reuse, R2.reuse, 0x1 ;  /* 0x0000000296347211 */ /* 0x0c2fe400078808ff */
[-C--:B------:R-:W-:Y:S02]  /*25740*/  LEA.HI.X.SX32 R61, R161, R3.reuse, 0x1, P3 ;  /* 0x00000003a13d7211 */ /* 0x080fe400018f0eff */
[----:B------:R-:W-:Y:S01]  /*25750*/  LEA.HI.X.SX32 R53, R150, R3, 0x1, P4 ;  /* 0x0000000396357211 */ /* 0x000fe200020f0eff */
[----:B------:R-:W-:Y:S01]  /*25760*/  IMAD.MOV.U32 R150, RZ, RZ, R138 ;  /* 0x000000ffff967224 */ /* 0x000fe200078e008a */
[----:B------:R0:W-:Y:S01]  /*25770*/  STL.64 [R1+0x700], R136 ;  /* 0x0007008801007387 */ /* 0x0001e20000100a00 */
[----:B------:R-:W-:Y:S01]  /*25780*/  LEA R138, P1, R152, R2, 0x1 ;  /* 0x00000002988a7211 */ /* 0x000fe200078208ff */
[----:B------:R-:W-:-:S02]  /*25790*/  IMAD.MOV.U32 R58, RZ, RZ, R5 ;  /* 0x000000ffff3a7224 */ /* 0x000fc400078e0005 */
[----:B------:R-:W-:Y:S01]  /*257a0*/  IMAD.MOV.U32 R5, RZ, RZ, R139 ;  /* 0x000000ffff057224 */ /* 0x000fe200078e008b */
[----:B------:R-:W-:Y:S01]  /*257b0*/  LEA.HI.X.SX32 R139, R152, R3, 0x1, P1 ;  /* 0x00000003988b7211 */ /* 0x000fe200008f0eff */
[----:B0-----:R-:W4:Y:S04]  /*257c0*/  LDL.LU.64 R136, [R1+0xf78] ;  /* 0x000f780001887983 */ /* 0x001f280000300a00 */
[----:B------:R0:W-:Y:S04]  /*257d0*/  STL.64 [R1+0x6f0], R60 ;  /* 0x0006f03c01007387 */ /* 0x0001e80000100a00 */
[----:B------:R1:W-:Y:S01]  /*257e0*/  STL.64 [R1+0x6e8], R52 ;  /* 0x0006e83401007387 */ /* 0x0003e20000100a00 */
[----:B0-----:R-:W-:-:S02]  /*257f0*/  LEA R60, P3, R158, R2, 0x1 ;  /* 0x000000029e3c7211 */ /* 0x001fc400078608ff */
[C---:B-1----:R-:W-:Y:S02]  /*25800*/  LEA R52, P4, R251.reuse, R2, 0x1 ;  /* 0x00000002fb347211 */ /* 0x042fe400078808ff */
[-C--:B------:R-:W-:Y:S02]  /*25810*/  LEA.HI.X.SX32 R61, R158, R3.reuse, 0x1, P3 ;  /* 0x000000039e3d7211 */ /* 0x080fe400018f0eff */
[----:B------:R-:W-:Y:S01]  /*25820*/  LEA.HI.X.SX32 R53, R251, R3, 0x1, P4 ;  /* 0x00000003fb357211 */ /* 0x000fe200020f0eff */
[----:B------:R0:W-:Y:S04]  /*25830*/  STL.64 [R1+0x6e0], R138 ;  /* 0x0006e08a01007387 */ /* 0x0001e80000100a00 */
[----:B0-----:R-:W4:Y:S04]  /*25840*/  LDL.LU.64 R138, [R1+0xf70] ;  /* 0x000f7000018a7983 */ /* 0x001f280000300a00 */
[----:B------:R-:W-:Y:S04]  /*25850*/  STL.64 [R1+0x6d0], R60 ;  /* 0x0006d03c01007387 */ /* 0x000fe80000100a00 */
[----:B------:R-:W-:Y:S01]  /*25860*/  STL.64 [R1+0x6c8], R52 ;  /* 0x0006c83401007387 */ /* 0x000fe20000100a00 */
[----:B---3--:R-:W-:-:S02]  /*25870*/  IMAD.MOV.U32 R161, RZ, RZ, R131 ;  /* 0x000000ffffa17224 */ /* 0x008fc400078e0083 */
[----:B--2---:R-:W-:Y:S01]  /*25880*/  IMAD.MOV.U32 R248, RZ, RZ, R128 ;  /* 0x000000fffff87224 */ /* 0x004fe200078e0080 */
[----:B------:R-:W-:Y:S01]  /*25890*/  LEA R128, P2, R165, R2, 0x1 ;  /* 0x00000002a5807211 */ /* 0x000fe200078408ff */
[----:B------:R-:W-:-:S03]  /*258a0*/  IMAD.MOV.U32 R249, RZ, RZ, R129 ;  /* 0x000000fffff97224 */ /* 0x000fc600078e0081 */
[----:B------:R-:W-:Y:S01]  /*258b0*/  LEA.HI.X.SX32 R129, R165, R3, 0x1, P2 ;  /* 0x00000003a5817211 */ /* 0x000fe200010f0eff */
[----:B------:R-:W-:Y:S01]  /*258c0*/  IMAD.MOV.U32 R165, RZ, RZ, R130 ;  /* 0x000000ffffa57224 */ /* 0x000fe200078e0082 */
[----:B------:R-:W-:-:S04]  /*258d0*/  LEA R130, P2, R153, R2, 0x1 ;  /* 0x0000000299827211 */ /* 0x000fc800078408ff */
[----:B------:R-:W-:Y:S01]  /*258e0*/  LEA.HI.X.SX32 R131, R153, R3, 0x1, P2 ;  /* 0x0000000399837211 */ /* 0x000fe200010f0eff */
[----:B------:R-:W-:Y:S01]  /*258f0*/  IMAD.MOV.U32 R153, RZ, RZ, R250 ;  /* 0x000000ffff997224 */ /* 0x000fe200078e00fa */
[----:B------:R-:W-:-:S04]  /*25900*/  LEA R250, P1, R248, R2, 0x1 ;  /* 0x00000002f8fa7211 */ /* 0x000fc800078208ff */
[----:B------:R-:W-:-:S05]  /*25910*/  LEA.HI.X.SX32 R251, R248, R3, 0x1, P1 ;  /* 0x00000003f8fb7211 */ /* 0x000fca00008f0eff */
[----:B------:R0:W-:Y:S04]  /*25920*/  STL.64 [R1+0x6c0], R250 ;  /* 0x0006c0fa01007387 */ /* 0x0001e80000100a00 */
[----:B0-----:R-:W2:Y:S01]  /*25930*/  LDL.LU.64 R250, [R1+0xf68] ;  /* 0x000f680001fa7983 */ /* 0x001ea20000300a00 */
[----:B----4-:R-:W-:Y:S01]  /*25940*/  IMAD.MOV.U32 R158, RZ, RZ, R132 ;  /* 0x000000ffff9e7224 */ /* 0x010fe200078e0084 */
[-C--:B------:R-:W-:Y:S02]  /*25950*/  LEA R132, P2, R249, R2.reuse, 0x1 ;  /* 0x00000002f9847211 */ /* 0x080fe400078408ff */
[CC--:B------:R-:W-:Y:S02]  /*25960*/  LEA R60, P3, R135.reuse, R2.reuse, 0x1 ;  /* 0x00000002873c7211 */ /* 0x0c0fe400078608ff */
[----:B------:R-:W-:Y:S01]  /*25970*/  LEA R52, P4, R134, R2, 0x1 ;  /* 0x0000000286347211 */ /* 0x000fe200078808ff */
[----:B------:R-:W-:Y:S01]  /*25980*/  IMAD.MOV.U32 R152, RZ, RZ, R159 ;  /* 0x000000ffff987224 */ /* 0x000fe200078e009f */
[-C--:B------:R-:W-:Y:S01]  /*25990*/  LEA.HI.X.SX32 R61, R135, R3.reuse, 0x1, P3 ;  /* 0x00000003873d7211 */ /* 0x080fe200018f0eff */
[----:B------:R-:W-:Y:S01]  /*259a0*/  IMAD.MOV.U32 R159, RZ, RZ, R133 ;  /* 0x000000ffff9f7224 */ /* 0x000fe200078e0085 */
[----:B------:R-:W-:-:S02]  /*259b0*/  LEA.HI.X.SX32 R133, R249, R3, 0x1, P2 ;  /* 0x00000003f9857211 */ /* 0x000fc400010f0eff */
[-C--:B------:R-:W-:Y:S02]  /*259c0*/  LEA.HI.X.SX32 R53, R134, R3.reuse, 0x1, P4 ;  /* 0x0000000386357211 */ /* 0x080fe400020f0eff */
[CC--:B------:R-:W-:Y:S01]  /*259d0*/  LEA R134, P2, R59.reuse, R2.reuse, 0x1 ;  /* 0x000000023b867211 */ /* 0x0c0fe200078408ff */
[----:B------:R0:W-:Y:S01]  /*259e0*/  STL.64 [R1+0x6b0], R60 ;  /* 0x0006b03c01007387 */ /* 0x0001e20000100a00 */
[C---:B------:R-:W-:Y:S02]  /*259f0*/  LEA R248, P1, R58.reuse, R2, 0x1 ;  /* 0x000000023af87211 */ /* 0x040fe400078208ff */
[-C--:B------:R-:W-:Y:S01]  /*25a00*/  LEA.HI.X.SX32 R135, R59, R3.reuse, 0x1, P2 ;  /* 0x000000033b877211 */ /* 0x080fe200010f0eff */
[----:B------:R-:W-:Y:S01]  /*25a10*/  IMAD.MOV.U32 R59, RZ, RZ, R165 ;  /* 0x000000ffff3b7224 */ /* 0x000fe200078e00a5 */
[----:B------:R1:W-:Y:S01]  /*25a20*/  STL.64 [R1+0x6a8], R52 ;  /* 0x0006a83401007387 */ /* 0x0003e20000100a00 */
[----:B------:R-:W-:Y:S01]  /*25a30*/  IMAD.MOV.U32 R165, RZ, RZ, R151 ;  /* 0x000000ffffa57224 */ /* 0x000fe200078e0097 */
[----:B------:R-:W-:-:S02]  /*25a40*/  LEA.HI.X.SX32 R249, R58, R3, 0x1, P1 ;  /* 0x000000033af97211 */ /* 0x000fc400008f0eff */
[-C--:B0-----:R-:W-:Y:S02]  /*25a50*/  LEA R60, P3, R164, R2.reuse, 0x1 ;  /* 0x00000002a43c7211 */ /* 0x081fe400078608ff */
[-C--:B-1----:R-:W-:Y:S02]  /*25a60*/  LEA R52, P4, R160, R2.reuse, 0x1 ;  /* 0x00000002a0347211 */ /* 0x082fe400078808ff */
[-C--:B------:R-:W-:Y:S01]  /*25a70*/  LEA.HI.X.SX32 R61, R164, R3.reuse, 0x1, P3 ;  /* 0x00000003a43d7211 */ /* 0x080fe200018f0eff */
[----:B------:R-:W-:Y:S01]  /*25a80*/  IMAD.MOV.U32 R164, RZ, RZ, R150 ;  /* 0x000000ffffa47224 */ /* 0x000fe200078e0096 */
[----:B------:R-:W-:Y:S01]  /*25a90*/  LEA.HI.X.SX32 R53, R160, R3, 0x1, P4 ;  /* 0x00000003a0357211 */ /* 0x000fe200020f0eff */
[----:B------:R0:W-:Y:S04]  /*25aa0*/  STL.64 [R1+0x6a0], R248 ;  /* 0x0006a0f801007387 */ /* 0x0001e80000100a00 */
[----:B0-----:R-:W3:Y:S04]  /*25ab0*/  LDL.LU.64 R248, [R1+0xf60] ;  /* 0x000f600001f87983 */ /* 0x001ee80000300a00 */
[----:B------:R-:W-:Y:S04]  /*25ac0*/  STL.64 [R1+0x690], R60 ;  /* 0x0006903c01007387 */ /* 0x000fe80000100a00 */
[----:B------:R-:W-:Y:S01]  /*25ad0*/  STL.64 [R1+0x688], R52 ;  /* 0x0006883401007387 */ /* 0x000fe20000100a00 */
[----:B--2---:R-:W-:Y:S01]  /*25ae0*/  IMAD.MOV.U32 R151, RZ, RZ, R250 ;  /* 0x000000ffff977224 */ /* 0x004fe200078e00fa */
[----:B------:R-:W-:Y:S01]  /*25af0*/  LEA R250, P1, R152, R2, 0x1 ;  /* 0x0000000298fa7211 */ /* 0x000fe200078208ff */
[----:B------:R-:W-:-:S03]  /*25b00*/  IMAD.MOV.U32 R150, RZ, RZ, R251 ;  /* 0x000000ffff967224 */ /* 0x000fc600078e00fb */
[----:B------:R-:W-:-:S05]  /*25b10*/  LEA.HI.X.SX32 R251, R152, R3, 0x1, P1 ;  /* 0x0000000398fb7211 */ /* 0x000fca00008f0eff */
[----:B------:R0:W-:Y:S04]  /*25b20*/  STL.64 [R1+0x680], R250 ;  /* 0x000680fa01007387 */ /* 0x0001e80000100a00 */
[----:B0-----:R-:W2:Y:S01]  /*25b30*/  LDL.LU.64 R250, [R1+0xf58] ;  /* 0x000f580001fa7983 */ /* 0x001ea20000300a00 */
[CC--:B------:R-:W-:Y:S02]  /*25b40*/  LEA R52, P4, R252.reuse, R2.reuse, 0x1 ;  /* 0x00000002fc347211 */ /* 0x0c0fe400078808ff */
[CC--:B------:R-:W-:Y:S02]  /*25b50*/  LEA R60, P3, R143.reuse, R2.reuse, 0x1 ;  /* 0x000000028f3c7211 */ /* 0x0c0fe400078608ff */
[-C--:B------:R-:W-:Y:S01]  /*25b60*/  LEA.HI.X.SX32 R53, R252, R3.reuse, 0x1, P4 ;  /* 0x00000003fc357211 */ /* 0x080fe200020f0eff */
[----:B------:R-:W-:Y:S01]  /*25b70*/  IMAD.MOV.U32 R252, RZ, RZ, R142 ;  /* 0x000000fffffc7224 */ /* 0x000fe200078e008e */
[----:B------:R-:W-:Y:S01]  /*25b80*/  LEA.HI.X.SX32 R61, R143, R3, 0x1, P3 ;  /* 0x000000038f3d7211 */ /* 0x000fe200018f0eff */
[----:B------:R-:W-:Y:S01]  /*25b90*/  IMAD.MOV.U32 R160, RZ, RZ, R136 ;  /* 0x000000ffffa07224 */ /* 0x000fe200078e0088 */
[----:B------:R-:W-:-:S03]  /*25ba0*/  LEA R136, P2, R153, R2, 0x1 ;  /* 0x0000000299887211 */ /* 0x000fc600078408ff */
[----:B------:R3:W-:Y:S01]  /*25bb0*/  STL.64 [R1+0x670], R60 ;  /* 0x0006703c01007387 */ /* 0x0007e20000100a00 */
[----:B------:R-:W-:-:S03]  /*25bc0*/  IMAD.MOV.U32 R58, RZ, RZ, R5 ;  /* 0x000000ffff3a7224 */ /* 0x000fc600078e0005 */
[----:B------:R0:W-:Y:S01]  /*25bd0*/  STL.64 [R1+0x668], R52 ;  /* 0x0006683401007387 */ /* 0x0001e20000100a00 */
[----:B------:R-:W-:Y:S02]  /*25be0*/  IMAD.MOV.U32 R5, RZ, RZ, R161 ;  /* 0x000000ffff057224 */ /* 0x000fe400078e00a1 */
[----:B------:R-:W-:Y:S01]  /*25bf0*/  IMAD.MOV.U32 R161, RZ, RZ, R137 ;  /* 0x000000ffffa17224 */ /* 0x000fe200078e0089 */
[-C--:B------:R-:W-:Y:S01]  /*25c00*/  LEA.HI.X.SX32 R137, R153, R3.reuse, 0x1, P2 ;  /* 0x0000000399897211 */ /* 0x080fe200010f0eff */
[----:B------:R-:W-:Y:S01]  /*25c10*/  IMAD.MOV.U32 R152, RZ, RZ, R158 ;  /* 0x000000ffff987224 */ /* 0x000fe200078e009e */
[CC--:B---3--:R-:W-:Y:S02]  /*25c20*/  LEA R60, P3, R249.reuse, R2.reuse, 0x1 ;  /* 0x00000002f93c7211 */ /* 0x0c8fe400078608ff */
[C---:B0-----:R-:W-:Y:S02]  /*25c30*/  LEA R52, P4, R248.reuse, R2, 0x1 ;  /* 0x00000002f8347211 */ /* 0x041fe400078808ff */
[-C--:B------:R-:W-:Y:S01]  /*25c40*/  LEA.HI.X.SX32 R61, R249, R3.reuse, 0x1, P3 ;  /* 0x00000003f93d7211 */ /* 0x080fe200018f0eff */
[----:B------:R-:W-:Y:S01]  /*25c50*/  IMAD.MOV.U32 R158, RZ, RZ, R138 ;  /* 0x000000ffff9e7224 */ /* 0x000fe200078e008a */
[----:B------:R-:W-:Y:S01]  /*25c60*/  LEA.HI.X.SX32 R53, R248, R3, 0x1, P4 ;  /* 0x00000003f8357211 */ /* 0x000fe200020f0eff */
[----:B------:R-:W-:-:S02]  /*25c70*/  IMAD.MOV.U32 R153, RZ, RZ, R159 ;  /* 0x000000ffff997224 */ /* 0x000fc400078e009f */
[----:B------:R-:W-:Y:S02]  /*25c80*/  IMAD.MOV.U32 R159, RZ, RZ, R139 ;  /* 0x000000ffff9f7224 */ /* 0x000fe400078e008b */
[----:B------:R-:W-:Y:S02]  /*25c90*/  IMAD.MOV.U32 R248, RZ, RZ, R5 ;  /* 0x000000fffff87224 */ /* 0x000fe400078e0005 */
[----:B------:R-:W-:Y:S02]  /*25ca0*/  IMAD.MOV.U32 R249, RZ, RZ, R59 ;  /* 0x000000fffff97224 */ /* 0x000fe400078e003b */
[----:B------:R-:W-:Y:S02]  /*25cb0*/  IMAD.MOV.U32 R5, RZ, RZ, R165 ;  /* 0x000000ffff057224 */ /* 0x000fe400078e00a5 */
[----:B------:R-:W-:Y:S02]  /*25cc0*/  IMAD.MOV.U32 R165, RZ, RZ, R151 ;  /* 0x000000ffffa57224 */ /* 0x000fe400078e0097 */
[----:B------:R-:W-:Y:S01]  /*25cd0*/  IMAD.MOV.U32 R151, RZ, RZ, R141 ;  /* 0x000000ffff977224 */ /* 0x000fe200078e008d */
[----:B--2---:R-:W-:-:S04]  /*25ce0*/  LEA R142, P1, R251, R2, 0x1 ;  /* 0x00000002fb8e7211 */ /* 0x004fc800078208ff */
[----:B------:R-:W-:-:S05]  /*25cf0*/  LEA.HI.X.SX32 R143, R251, R3, 0x1, P1 ;  /* 0x00000003fb8f7211 */ /* 0x000fca00008f0eff */
[----:B------:R0:W-:Y:S01]  /*25d00*/  STL.64 [R1+0x660], R142 ;  /* 0x0006608e01007387 */ /* 0x0001e20000100a00 */
[----:B------:R-:W-:-:S03]  /*25d10*/  LEA R138, P2, R250, R2, 0x1 ;  /* 0x00000002fa8a7211 */ /* 0x000fc600078408ff */
[----:B0-----:R-:W2:Y:S01]  /*25d20*/  LDL.LU.64 R142, [R1+0xf50] ;  /* 0x000f5000018e7983 */ /* 0x001ea20000300a00 */
[----:B------:R-:W-:-:S03]  /*25d30*/  LEA.HI.X.SX32 R139, R250, R3, 0x1, P2 ;  /* 0x00000003fa8b7211 */ /* 0x000fc600010f0eff */
[----:B------:R0:W-:Y:S01]  /*25d40*/  STL.64 [R1+0x650], R60 ;  /* 0x0006503c01007387 */ /* 0x0001e20000100a00 */
[----:B------:R-:W-:Y:S01]  /*25d50*/  IMAD.MOV.U32 R250, RZ, RZ, R58 ;  /* 0x000000fffffa7224 */ /* 0x000fe200078e003a */
[-C--:B------:R-:W-:Y:S02]  /*25d60*/  LEA R58, P3, R6, R2.reuse, 0x1 ;  /* 0x00000002063a7211 */ /* 0x080fe400078608ff */
[----:B------:R1:W-:Y:S01]  /*25d70*/  STL.64 [R1+0x648], R52 ;  /* 0x0006483401007387 */ /* 0x0003e20000100a00 */
[----:B------:R-:W-:Y:S01]  /*25d80*/  IMAD.MOV.U32 R251, RZ, RZ, R252 ;  /* 0x000000fffffb7224 */ /* 0x000fe200078e00fc */
[-C--:B0-----:R-:W-:Y:S01]  /*25d90*/  LEA R60, P1, R160, R2.reuse, 0x1 ;  /* 0x00000002a03c7211 */ /* 0x081fe200078208ff */
[----:B------:R-:W-:Y:S01]  /*25da0*/  IMAD.MOV.U32 R252, RZ, RZ, R164 ;  /* 0x000000fffffc7224 */ /* 0x000fe200078e00a4 */
[-C--:B-1----:R-:W-:Y:S02]  /*25db0*/  LEA R52, P4, R0, R2.reuse, 0x1 ;  /* 0x0000000200347211 */ /* 0x082fe400078808ff */
[-C--:B------:R-:W-:Y:S01]  /*25dc0*/  LEA.HI.X.SX32 R61, R160, R3.reuse, 0x1, P1 ;  /* 0x00000003a03d7211 */ /* 0x080fe200008f0eff */
[----:B------:R-:W-:Y:S01]  /*25dd0*/  IMAD.MOV.U32 R164, RZ, RZ, R150 ;  /* 0x000000ffffa47224 */ /* 0x000fe200078e0096 */
[-C--:B------:R-:W-:Y:S01]  /*25de0*/  LEA.HI.X.SX32 R59, R6, R3.reuse, 0x1, P3 ;  /* 0x00000003063b7211 */ /* 0x080fe200018f0eff */
[----:B------:R-:W-:Y:S01]  /*25df0*/  IMAD.MOV.U32 R150, RZ, RZ, R140 ;  /* 0x000000ffff967224 */ /* 0x000fe200078e008c */
[----:B------:R-:W-:Y:S01]  /*25e00*/  LEA.HI.X.SX32 R53, R0, R3, 0x1, P4 ;  /* 0x0000000300357211 */ /* 0x000fe200020f0eff */
[----:B------:R0:W-:Y:S01]  /*25e10*/  STL.64 [R1+0x640], R60 ;  /* 0x0006403c01007387 */ /* 0x0001e20000100a00 */
[----:B------:R-:W-:-:S02]  /*25e20*/  LEA R140, P2, R161, R2, 0x1 ;  /* 0x00000002a18c7211 */ /* 0x000fc400078408ff */
[CC--:B------:R-:W-:Y:S01]  /*25e30*/  LEA R160, P1, R248.reuse, R2.reuse, 0x1 ;  /* 0x00000002f8a07211 */ /* 0x0c0fe200078208ff */
[----:B------:R-:W-:Y:S01]  /*25e40*/  STL.64 [R1+0x630], R58 ;  /* 0x0006303a01007387 */ /* 0x000fe20000100a00 */
[-C--:B------:R-:W-:Y:S02]  /*25e50*/  LEA.HI.X.SX32 R141, R161, R3.reuse, 0x1, P2 ;  /* 0x00000003a18d7211 */ /* 0x080fe400010f0eff */
[----:B------:R-:W-:Y:S01]  /*25e60*/  LEA.HI.X.SX32 R161, R248, R3, 0x1, P1 ;  /* 0x00000003f8a17211 */ /* 0x000fe200008f0eff */
[----:B------:R1:W-:Y:S01]  /*25e70*/  STL.64 [R1+0x628], R52 ;  /* 0x0006283401007387 */ /* 0x0003e20000100a00 */
[----:B0-----:R-:W-:-:S04]  /*25e80*/  LEA R60, P3, R152, R2, 0x1 ;  /* 0x00000002983c7211 */ /* 0x001fc800078608ff */
[-C--:B------:R-:W-:Y:S02]  /*25e90*/  LEA.HI.X.SX32 R61, R152, R3.reuse, 0x1, P3 ;  /* 0x00000003983d7211 */ /* 0x080fe400018f0eff */
[CC--:B------:R-:W-:Y:S02]  /*25ea0*/  LEA R152, P1, R252.reuse, R2.reuse, 0x1 ;  /* 0x00000002fc987211 */ /* 0x0c0fe400078208ff */
[CC--:B-1----:R-:W-:Y:S01]  /*25eb0*/  LEA R52, P4, R153.reuse, R2.reuse, 0x1 ;  /* 0x0000000299347211 */ /* 0x0c2fe200078808ff */
[----:B------:R0:W-:Y:S03]  /*25ec0*/  STL.64 [R1+0x620], R160 ;  /* 0x000620a001007387 */ /* 0x0001e60000100a00 */
[-C--:B------:R-:W-:Y:S02]  /*25ed0*/  LEA.HI.X.SX32 R53, R153, R3.reuse, 0x1, P4 ;  /* 0x0000000399357211 */ /* 0x080fe400020f0eff */
[----:B------:R-:W-:Y:S01]  /*25ee0*/  LEA.HI.X.SX32 R153, R252, R3, 0x1, P1 ;  /* 0x00000003fc997211 */ /* 0x000fe200008f0eff */
[----:B0-----:R-:W3:Y:S04]  /*25ef0*/  LDL.LU.64 R160, [R1+0xf48] ;  /* 0x000f480001a07983 */ /* 0x001ee80000300a00 */
[----:B------:R-:W-:Y:S04]  /*25f00*/  STL.64 [R1+0x610], R60 ;  /* 0x0006103c01007387 */ /* 0x000fe80000100a00 */
[----:B------:R-:W-:Y:S04]  /*25f10*/  STL.64 [R1+0x608], R52 ;  /* 0x0006083401007387 */ /* 0x000fe80000100a00 */
[----:B------:R0:W-:Y:S04]  /*25f20*/  STL.64 [R1+0x600], R152 ;  /* 0x0006009801007387 */ /* 0x0001e80000100a00 */
[----:B0-----:R-:W4:Y:S01]  /*25f30*/  LDL.LU.64 R152, [R1+0xf40] ;  /* 0x000f400001987983 */ /* 0x001f220000300a00 */
[----:B------:R-:W-:-:S02]  /*25f40*/  LEA R60, P3, R164, R2, 0x1 ;  /* 0x00000002a43c7211 */ /* 0x000fc400078608ff */
[CC--:B------:R-:W-:Y:S01]  /*25f50*/  LEA R52, P4, R165.reuse, R2.reuse, 0x1 ;  /* 0x00000002a5347211 */ /* 0x0c0fe200078808ff */
[----:B------:R-:W-:Y:S01]  /*25f60*/  IMAD.MOV.U32 R248, RZ, RZ, R250 ;  /* 0x000000fffff87224 */ /* 0x000fe200078e00fa */
[-C--:B------:R-:W-:Y:S01]  /*25f70*/  LEA.HI.X.SX32 R61, R164, R3.reuse, 0x1, P3 ;  /* 0x00000003a43d7211 */ /* 0x080fe200018f0eff */
[----:B------:R-:W-:Y:S01]  /*25f80*/  IMAD.MOV.U32 R250, RZ, RZ, R144 ;  /* 0x000000fffffa7224 */ /* 0x000fe200078e0090 */
[----:B------:R-:W-:Y:S01]  /*25f90*/  LEA.HI.X.SX32 R53, R165, R3, 0x1, P4 ;  /* 0x00000003a5357211 */ /* 0x000fe200020f0eff */
[----:B------:R-:W-:Y:S02]  /*25fa0*/  IMAD.MOV.U32 R165, RZ, RZ, R150 ;  /* 0x000000ffffa57224 */ /* 0x000fe400078e0096 */
[----:B------:R0:W-:Y:S04]  /*25fb0*/  STL.64 [R1+0x5f0], R60 ;  /* 0x0005f03c01007387 */ /* 0x0001e80000100a00 */
[----:B------:R1:W-:Y:S01]  /*25fc0*/  STL.64 [R1+0x5e8], R52 ;  /* 0x0005e83401007387 */ /* 0x0003e20000100a00 */
[----:B0-----:R-:W-:Y:S01]  /*25fd0*/  IMAD.MOV.U32 R60, RZ, RZ, R56 ;  /* 0x000000ffff3c7224 */ /* 0x001fe200078e0038 */
[-C--:B------:R-:W-:Y:S01]  /*25fe0*/  LEA R56, P3, R149, R2.reuse, 0x1 ;  /* 0x0000000295387211 */ /* 0x080fe200078608ff */
[----:B------:R-:W-:Y:S01]  /*25ff0*/  IMAD.MOV.U32 R61, RZ, RZ, R57 ;  /* 0x000000ffff3d7224 */ /* 0x000fe200078e0039 */
[----:B-1----:R-:W-:-:S02]  /*26000*/  LEA R52, P4, R148, R2, 0x1 ;  /* 0x0000000294347211 */ /* 0x002fc400078808ff */
[-C--:B------:R-:W-:Y:S02]  /*26010*/  LEA.HI.X.SX32 R57, R149, R3.reuse, 0x1, P3 ;  /* 0x0000000395397211 */ /* 0x080fe400018f0eff */
[----:B------:R-:W-:Y:S01]  /*26020*/  LEA.HI.X.SX32 R53, R148, R3, 0x1, P4 ;  /* 0x0000000394357211 */ /* 0x000fe200020f0eff */
[----:B------:R-:W-:Y:S02]  /*26030*/  IMAD.MOV.U32 R252, RZ, RZ, R146 ;  /* 0x000000fffffc7224 */ /* 0x000fe400078e0092 */
[----:B------:R-:W-:Y:S02]  /*26040*/  IMAD.MOV.U32 R164, RZ, RZ, R147 ;  /* 0x000000ffffa47224 */ /* 0x000fe400078e0093 */
[----:B--2---:R-:W-:Y:S01]  /*26050*/  IMAD.MOV.U32 R59, RZ, RZ, R142 ;  /* 0x000000ffff3b7224 */ /* 0x004fe200078e008e */
[----:B------:R-:W-:Y:S01]  /*26060*/  LEA R142, P2, R249, R2, 0x1 ;  /* 0x00000002f98e7211 */ /* 0x000fe200078408ff */
[----:B------:R-:W-:-:S03]  /*26070*/  IMAD.MOV.U32 R58, RZ, RZ, R143 ;  /* 0x000000ffff3a7224 */ /* 0x000fc600078e008f */
[-C--:B------:R-:W-:Y:S02]  /*26080*/  LEA.HI.X.SX32 R143, R249, R3.reuse, 0x1, P2 ;  /* 0x00000003f98f7211 */ /* 0x080fe400010f0eff */
[CC--:B------:R-:W-:Y:S01]  /*26090*/  LEA R144, P2, R5.reuse, R2.reuse, 0x1 ;  /* 0x0000000205907211 */ /* 0x0c0fe200078408ff */
[----:B------:R-:W-:Y:S01]  /*260a0*/  IMAD.MOV.U32 R249, RZ, RZ, R251 ;  /* 0x000000fffff97224 */ /* 0x000fe200078e00fb */
[C---:B------:R-:W-:Y:S01]  /*260b0*/  LEA R150, P1, R58.reuse, R2, 0x1 ;  /* 0x000000023a967211 */ /* 0x040fe200078208ff */
[----:B------:R-:W-:Y:S01]  /*260c0*/  IMAD.MOV.U32 R251, RZ, RZ, R145 ;  /* 0x000000fffffb7224 */ /* 0x000fe200078e0091 */
[-C--:B------:R-:W-:Y:S01]  /*260d0*/  LEA.HI.X.SX32 R145, R5, R3.reuse, 0x1, P2 ;  /* 0x0000000305917211 */ /* 0x080fe200010f0eff */
[----:B------:R-:W-:Y:S01]  /*260e0*/  IMAD.MOV.U32 R5, RZ, RZ, R151 ;  /* 0x000000ffff057224 */ /* 0x000fe200078e0097 */
[----:B------:R-:W-:-:S05]  /*260f0*/  LEA.HI.X.SX32 R151, R58, R3, 0x1, P1 ;  /* 0x000000033a977211 */ /* 0x000fca00008f0eff */
[----:B------:R0:W-:Y:S01]  /*26100*/  STL.64 [R1+0x5e0], R150 ;  /* 0x0005e09601007387 */ /* 0x0001e20000100a00 */
[CC--:B------:R-:W-:Y:S02]  /*26110*/  LEA R146, P2, R59.reuse, R2.reuse, 0x1 ;  /* 0x000000023b927211 */ /* 0x0c0fe400078408ff */
[C---:B------:R-:W-:Y:S02]  /*26120*/  LEA R58, P3, R158.reuse, R2, 0x1 ;  /* 0x000000029e3a7211 */ /* 0x040fe400078608ff */
[-C--:B------:R-:W-:Y:S01]  /*26130*/  LEA.HI.X.SX32 R147, R59, R3.reuse, 0x1, P2 ;  /* 0x000000033b937211 */ /* 0x080fe200010f0eff */
[----:B0-----:R-:W2:Y:S04]  /*26140*/  LDL.LU.64 R150, [R1+0xf38] ;  /* 0x000f380001967983 */ /* 0x001ea80000300a00 */
[----:B------:R0:W-:Y:S04]  /*26150*/  STL.64 [R1+0x5d0], R56 ;  /* 0x0005d03801007387 */ /* 0x0001e80000100a00 */
[----:B------:R1:W-:Y:S01]  /*26160*/  STL.64 [R1+0x5c8], R52 ;  /* 0x0005c83401007387 */ /* 0x0003e20000100a00 */
[----:B------:R-:W-:-:S02]  /*26170*/  LEA.HI.X.SX32 R59, R158, R3, 0x1, P3 ;  /* 0x000000039e3b7211 */ /* 0x000fc400018f0eff */
[CC--:B0-----:R-:W-:Y:S02]  /*26180*/  LEA R56, P1, R248.reuse, R2.reuse, 0x1 ;  /* 0x00000002f8387211 */ /* 0x0c1fe400078208ff */
[CC--:B-1----:R-:W-:Y:S02]  /*26190*/  LEA R52, P4, R159.reuse, R2.reuse, 0x1 ;  /* 0x000000029f347211 */ /* 0x0c2fe400078808ff */
[-C--:B------:R-:W-:Y:S02]  /*261a0*/  LEA.HI.X.SX32 R57, R248, R3.reuse, 0x1, P1 ;  /* 0x00000003f8397211 */ /* 0x080fe400008f0eff */
[-C--:B------:R-:W-:Y:S02]  /*261b0*/  LEA.HI.X.SX32 R53, R159, R3.reuse, 0x1, P4 ;  /* 0x000000039f357211 */ /* 0x080fe400020f0eff */
[CC--:B------:R-:W-:Y:S01]  /*261c0*/  LEA R158, P1, R250.reuse, R2.reuse, 0x1 ;  /* 0x00000002fa9e7211 */ /* 0x0c0fe200078208ff */
[----:B------:R0:W-:Y:S03]  /*261d0*/  STL.64 [R1+0x5c0], R56 ;  /* 0x0005c03801007387 */ /* 0x0001e60000100a00 */
[----:B------:R-:W-:Y:S01]  /*261e0*/  LEA.HI.X.SX32 R159, R250, R3, 0x1, P1 ;  /* 0x00000003fa9f7211 */ /* 0x000fe200008f0eff */
[----:B------:R-:W-:Y:S01]  /*261f0*/  IMAD.MOV.U32 R250, RZ, RZ, R156 ;  /* 0x000000fffffa7224 */ /* 0x000fe200078e009c */
[-C--:B------:R-:W-:Y:S01]  /*26200*/  LEA R156, P1, R252, R2.reuse, 0x1 ;  /* 0x00000002fc9c7211 */ /* 0x080fe200078208ff */
[----:B0-----:R-:W3:Y:S04]  /*26210*/  LDL.LU.64 R56, [R1+0xf30] ;  /* 0x000f300001387983 */ /* 0x001ee80000300a00 */
[----:B------:R0:W-:Y:S04]  /*26220*/  STL.64 [R1+0x5b0], R58 ;  /* 0x0005b03a01007387 */ /* 0x0001e80000100a00 */
[----:B------:R4:W-:Y:S01]  /*26230*/  STL.64 [R1+0x5a8], R52 ;  /* 0x0005a83401007387 */ /* 0x0009e20000100a00 */
[----:B0-----:R-:W-:-:S02]  /*26240*/  LEA R58, P3, R157, R2, 0x1 ;  /* 0x000000029d3a7211 */ /* 0x001fc400078608ff */
[C---:B----4-:R-:W-:Y:S02]  /*26250*/  LEA R52, P4, R152.reuse, R2, 0x1 ;  /* 0x0000000298347211 */ /* 0x050fe400078808ff */
[-C--:B------:R-:W-:Y:S02]  /*26260*/  LEA.HI.X.SX32 R59, R157, R3.reuse, 0x1, P3 ;  /* 0x000000039d3b7211 */ /* 0x080fe400018f0eff */
[-C--:B------:R-:W-:Y:S01]  /*26270*/  LEA.HI.X.SX32 R53, R152, R3.reuse, 0x1, P4 ;  /* 0x0000000398357211 */ /* 0x080fe200020f0eff */
[----:B------:R0:W-:Y:S01]  /*26280*/  STL.64 [R1+0x5a0], R158 ;  /* 0x0005a09e01007387 */ /* 0x0001e20000100a00 */
[----:B------:R-:W-:-:S03]  /*26290*/  LEA.HI.X.SX32 R157, R252, R3, 0x1, P1 ;  /* 0x00000003fc9d7211 */ /* 0x000fc600008f0eff */
[----:B0-----:R-:W4:Y:S04]  /*262a0*/  LDL.LU.64 R158, [R1+0xf28] ;  /* 0x000f2800019e7983 */ /* 0x001f280000300a00 */
[----:B------:R-:W-:Y:S04]  /*262b0*/  STL.64 [R1+0x590], R58 ;  /* 0x0005903a01007387 */ /* 0x000fe80000100a00 */
[----:B------:R-:W-:Y:S04]  /*262c0*/  STL.64 [R1+0x588], R52 ;  /* 0x0005883401007387 */ /* 0x000fe80000100a00 */
[----:B------:R0:W-:Y:S04]  /*262d0*/  STL.64 [R1+0x580], R156 ;  /* 0x0005809c01007387 */ /* 0x0001e80000100a00 */
[----:B0-----:R-:W2:Y:S01]  /*262e0*/  LDL.LU.64 R156, [R1+0xf20] ;  /* 0x000f2000019c7983 */ /* 0x001ea20000300a00 */
[----:B------:R-:W-:-:S02]  /*262f0*/  LEA R58, P3, R164, R2, 0x1 ;  /* 0x00000002a43a7211 */ /* 0x000fc400078608ff */
[C---:B------:R-:W-:Y:S02]  /*26300*/  LEA R52, P4, R165.reuse, R2, 0x1 ;  /* 0x00000002a5347211 */ /* 0x040fe400078808ff */
[-C--:B------:R-:W-:Y:S02]  /*26310*/  LEA.HI.X.SX32 R59, R164, R3.reuse, 0x1, P3 ;  /* 0x00000003a43b7211 */ /* 0x080fe400018f0eff */
[----:B------:R-:W-:-:S03]  /*26320*/  LEA.HI.X.SX32 R53, R165, R3, 0x1, P4 ;  /* 0x00000003a5357211 */ /* 0x000fc600020f0eff */
[----:B------:R-:W-:Y:S04]  /*26330*/  STL.64 [R1+0x570], R58 ;  /* 0x0005703a01007387 */ /* 0x000fe80000100a00 */
[----:B------:R-:W-:Y:S01]  /*26340*/  STL.64 [R1+0x568], R52 ;  /* 0x0005683401007387 */ /* 0x000fe20000100a00 */
[----:B------:R-:W-:-:S04]  /*26350*/  LEA R148, P2, R249, R2, 0x1 ;  /* 0x00000002f9947211 */ /* 0x000fc800078408ff */
[----:B------:R-:W-:Y:S02]  /*26360*/  LEA.HI.X.SX32 R149, R249, R3, 0x1, P2 ;  /* 0x00000003f9957211 */ /* 0x000fe400010f0eff */
[----:B--2---:R-:W-:-:S04]  /*26370*/  LEA R164, P1, R157, R2, 0x1 ;  /* 0x000000029da47211 */ /* 0x004fc800078208ff */
[----:B------:R-:W-:-:S05]  /*26380*/  LEA.HI.X.SX32 R165, R157, R3, 0x1, P1 ;  /* 0x000000039da57211 */ /* 0x000fca00008f0eff */
[----:B------:R0:W-:Y:S04]  /*26390*/  STL.64 [R1+0x560], R164 ;  /* 0x000560a401007387 */ /* 0x0001e80000100a00 */
[----:B0-----:R-:W2:Y:S01]  /*263a0*/  LDL.LU.64 R164, [R1+0xf18] ;  /* 0x000f180001a47983 */ /* 0x001ea20000300a00 */
[-C--:B---3--:R-:W-:Y:S01]  /*263b0*/  LEA R58, P3, R57, R2.reuse, 0x1 ;  /* 0x00000002393a7211 */ /* 0x088fe200078608ff */
[----:B------:R-:W-:Y:S01]  /*263c0*/  IMAD.MOV.U32 R248, RZ, RZ, R150 ;  /* 0x000000fffff87224 */ /* 0x000fe200078e0096 */
[CC--:B------:R-:W-:Y:S02]  /*263d0*/  LEA R52, P4, R56.reuse, R2.reuse, 0x1 ;  /* 0x0000000238347211 */ /* 0x0c0fe400078808ff */
[----:B------:R-:W-:Y:S02]  /*263e0*/  LEA R150, P2, R251, R2, 0x1 ;  /* 0x00000002fb967211 */ /* 0x000fe400078408ff */
[-C--:B------:R-:W-:Y:S01]  /*263f0*/  LEA.HI.X.SX32 R59, R57, R3.reuse, 0x1, P3 ;  /* 0x00000003393b7211 */ /* 0x080fe200018f0eff */
[----:B------:R-:W-:Y:S01]  /*26400*/  IMAD.MOV.U32 R249, RZ, RZ, R151 ;  /* 0x000000fffff97224 */ /* 0x000fe200078e0097 */
[----:B------:R-:W-:-:S02]  /*26410*/  LEA.HI.X.SX32 R53, R56, R3, 0x1, P4 ;  /* 0x0000000338357211 */ /* 0x000fc400020f0eff */
[-C--:B------:R-:W-:Y:S01]  /*26420*/  LEA.HI.X.SX32 R151, R251, R3.reuse, 0x1, P2 ;  /* 0x00000003fb977211 */ /* 0x080fe200010f0eff */
[----:B------:R4:W-:Y:S01]  /*26430*/  STL.64 [R1+0x550], R58 ;  /* 0x0005503a01007387 */ /* 0x0009e20000100a00 */
[CC--:B------:R-:W-:Y:S02]  /*26440*/  LEA R152, P2, R5.reuse, R2.reuse, 0x1 ;  /* 0x0000000205987211 */ /* 0x0c0fe400078408ff */
[CC--:B------:R-:W-:Y:S01]  /*26450*/  LEA R56, P1, R248.reuse, R2.reuse, 0x1 ;  /* 0x00000002f8387211 */ /* 0x0c0fe200078208ff */
[----:B------:R0:W-:Y:S01]  /*26460*/  STL.64 [R1+0x548], R52 ;  /* 0x0005483401007387 */ /* 0x0001e20000100a00 */
[----:B------:R-:W-:Y:S01]  /*26470*/  IMAD.MOV.U32 R251, RZ, RZ, R153 ;  /* 0x000000fffffb7224 */ /* 0x000fe200078e0099 */
[-C--:B------:R-:W-:Y:S01]  /*26480*/  LEA.HI.X.SX32 R153, R5, R3.reuse, 0x1, P2 ;  /* 0x0000000305997211 */ /* 0x080fe200010f0eff */
[----:B------:R-:W-:Y:S01]  /*26490*/  IMAD.MOV.U32 R252, RZ, RZ, R154 ;  /* 0x000000fffffc7224 */ /* 0x000fe200078e009a */
[----:B------:R-:W-:Y:S02]  /*264a0*/  LEA.HI.X.SX32 R57, R248, R3, 0x1, P1 ;  /* 0x00000003f8397211 */ /* 0x000fe400008f0eff */
[----:B----4-:R-:W-:-:S02]  /*264b0*/  LEA R58, P3, R159, R2, 0x1 ;  /* 0x000000029f3a7211 */ /* 0x010fc400078608ff */
[-C--:B------:R-:W-:Y:S02]  /*264c0*/  LEA R154, P2, R156, R2.reuse, 0x1 ;  /* 0x000000029c9a7211 */ /* 0x080fe400078408ff */
[CC--:B0-----:R-:W-:Y:S02]  /*264d0*/  LEA R52, P4, R158.reuse, R2.reuse, 0x1 ;  /* 0x000000029e347211 */ /* 0x0c1fe400078808ff */
[-C--:B------:R-:W-:Y:S01]  /*264e0*/  LEA.HI.X.SX32 R59, R159, R3.reuse, 0x1, P3 ;  /* 0x000000039f3b7211 */ /* 0x080fe200018f0eff */
[----:B------:R-:W-:Y:S01]  /*264f0*/  IMAD.MOV.U32 R5, RZ, RZ, R155 ;  /* 0x000000ffff057224 */ /* 0x000fe200078e009b */
[-C--:B------:R-:W-:Y:S01]  /*26500*/  LEA.HI.X.SX32 R53, R158, R3.reuse, 0x1, P4 ;  /* 0x000000039e357211 */ /* 0x080fe200020f0eff */
[----:B------:R0:W-:Y:S01]  /*26510*/  STL.64 [R1+0x540], R56 ;  /* 0x0005403801007387 */ /* 0x0001e20000100a00 */
[----:B------:R-:W-:Y:S02]  /*26520*/  LEA.HI.X.SX32 R155, R156, R3, 0x1, P2 ;  /* 0x000000039c9b7211 */ /* 0x000fe400010f0eff */
[----:B------:R-:W-:-:S02]  /*26530*/  LEA R156, P2, R249, R2, 0x1 ;  /* 0x00000002f99c7211 */ /* 0x000fc400078408ff */
[C---:B------:R-:W-:Y:S02]  /*26540*/  LEA R248, P1, R250.reuse, R2, 0x1 ;  /* 0x00000002faf87211 */ /* 0x040fe400078208ff */
[-C--:B------:R-:W-:Y:S01]  /*26550*/  LEA.HI.X.SX32 R157, R249, R3.reuse, 0x1, P2 ;  /* 0x00000003f99d7211 */ /* 0x080fe200010f0eff */
[----:B0-----:R-:W3:Y:S04]  /*26560*/  LDL.LU.64 R56, [R1+0xf10] ;  /* 0x000f100001387983 */ /* 0x001ee80000300a00 */
[----:B------:R0:W-:Y:S01]  /*26570*/  STL.64 [R1+0x530], R58 ;  /* 0x0005303a01007387 */ /* 0x0001e20000100a00 */
[----:B------:R-:W-:-:S03]  /*26580*/  LEA.HI.X.SX32 R249, R250, R3, 0x1, P1 ;  /* 0x00000003faf97211 */ /* 0x000fc600008f0eff */
[----:B------:R1:W-:Y:S01]  /*26590*/  STL.64 [R1+0x528], R52 ;  /* 0x0005283401007387 */ /* 0x0003e20000100a00 */
[CC--:B0-----:R-:W-:Y:S02]  /*265a0*/  LEA R58, P3, R161.reuse, R2.reuse, 0x1 ;  /* 0x00000002a13a7211 */ /* 0x0c1fe400078608ff */
[CC--:B-1----:R-:W-:Y:S02]  /*265b0*/  LEA R52, P4, R160.reuse, R2.reuse, 0x1 ;  /* 0x00000002a0347211 */ /* 0x0c2fe400078808ff */
[-C--:B------:R-:W-:Y:S02]  /*265c0*/  LEA.HI.X.SX32 R59, R161, R3.reuse, 0x1, P3 ;  /* 0x00000003a13b7211 */ /* 0x080fe400018f0eff */
[----:B------:R-:W-:Y:S01]  /*265d0*/  LEA.HI.X.SX32 R53, R160, R3, 0x1, P4 ;  /* 0x00000003a0357211 */ /* 0x000fe200020f0eff */
[----:B------:R0:W-:Y:S04]  /*265e0*/  STL.64 [R1+0x520], R248 ;  /* 0x000520f801007387 */ /* 0x0001e80000100a00 */
[----:B------:R1:W-:Y:S01]  /*265f0*/  STL.64 [R1+0x510], R58 ;  /* 0x0005103a01007387 */ /* 0x0003e20000100a00 */
[----:B------:R-:W-:-:S03]  /*26600*/  LEA R158, P2, R251, R2, 0x1 ;  /* 0x00000002fb9e7211 */ /* 0x000fc600078408ff */
[----:B------:R4:W-:Y:S01]  /*26610*/  STL.64 [R1+0x508], R52 ;  /* 0x0005083401007387 */ /* 0x0009e20000100a00 */
[CC--:B0-----:R-:W-:Y:S02]  /*26620*/  LEA R248, P1, R60.reuse, R2.reuse, 0x1 ;  /* 0x000000023cf87211 */ /* 0x0c1fe400078208ff */
[CC--:B-1----:R-:W-:Y:S02]  /*26630*/  LEA R58, P3, R163.reuse, R2.reuse, 0x1 ;  /* 0x00000002a33a7211 */ /* 0x0c2fe400078608ff */
[-C--:B------:R-:W-:Y:S02]  /*26640*/  LEA.HI.X.SX32 R249, R60, R3.reuse, 0x1, P1 ;  /* 0x000000033cf97211 */ /* 0x080fe400008f0eff */
[C---:B----4-:R-:W-:Y:S02]  /*26650*/  LEA R52, P4, R162.reuse, R2, 0x1 ;  /* 0x00000002a2347211 */ /* 0x050fe400078808ff */
[-C--:B------:R-:W-:Y:S02]  /*26660*/  LEA.HI.X.SX32 R59, R163, R3.reuse, 0x1, P3 ;  /* 0x00000003a33b7211 */ /* 0x080fe400018f0eff */
[-C--:B------:R-:W-:Y:S01]  /*26670*/  LEA.HI.X.SX32 R53, R162, R3.reuse, 0x1, P4 ;  /* 0x00000003a2357211 */ /* 0x080fe200020f0eff */
[----:B------:R-:W-:Y:S01]  /*26680*/  STL.64 [R1+0x500], R248 ;  /* 0x000500f801007387 */ /* 0x000fe20000100a00 */
[----:B------:R-:W-:-:S02]  /*26690*/  LEA.HI.X.SX32 R159, R251, R3, 0x1, P2 ;  /* 0x00000003fb9f7211 */ /* 0x000fc400010f0eff */
[-C--:B------:R-:W-:Y:S01]  /*266a0*/  LEA R160, P2, R61, R2.reuse, 0x1 ;  /* 0x000000023da07211 */ /* 0x080fe200078408ff */
[----:B------:R-:W-:Y:S01]  /*266b0*/  STL.64 [R1+0x4f0], R58 ;  /* 0x0004f03a01007387 */ /* 0x000fe20000100a00 */
[----:B------:R-:W-:-:S03]  /*266c0*/  LEA R60, P1, R252, R2, 0x1 ;  /* 0x00000002fc3c7211 */ /* 0x000fc600078208ff */
[----:B------:R-:W-:Y:S01]  /*266d0*/  STL.64 [R1+0x4e8], R52 ;  /* 0x0004e83401007387 */ /* 0x000fe20000100a00 */
[-C--:B------:R-:W-:Y:S02]  /*266e0*/  LEA.HI.X.SX32 R161, R61, R3.reuse, 0x1, P2 ;  /* 0x000000033da17211 */ /* 0x080fe400010f0eff */
[----:B------:R-:W-:-:S05]  /*266f0*/  LEA.HI.X.SX32 R61, R252, R3, 0x1, P1 ;  /* 0x00000003fc3d7211 */ /* 0x000fca00008f0eff */
[----:B------:R0:W-:Y:S02]  /*26700*/  STL.64 [R1+0x4e0], R60 ;  /* 0x0004e03c01007387 */ /* 0x0001e40000100a00 */
[----:B0-----:R-:W-:-:S04]  /*26710*/  LEA R60, P1, R247, R2, 0x1 ;  /* 0x00000002f73c7211 */ /* 0x001fc800078208ff */
[----:B------:R-:W-:Y:S01]  /*26720*/  LEA.HI.X.SX32 R61, R247, R3, 0x1, P1 ;  /* 0x00000003f73d7211 */ /* 0x000fe200008f0eff */
        /* <DEDUP_REMOVED lines=18> */
[CC--:B------:R-:W-:Y:S02]  /*26850*/  LEA R162, P2, R5.reuse, R2.reuse, 0x1 ;  /* 0x0000000205a27211 */ /* 0x0c0fe400078408ff */
[----:B------:R-:W-:Y:S01]  /*26860*/  VIADD R110, R98, UR5 ;  /* 0x00000005626e7c36 */ /* 0x000fe20008000000 */
[----:B------:R-:W-:Y:S01]  /*26870*/  ULDC UR5, c[0x0][0x248] ;  /* 0x0000920000057ab9 */ /* 0x000fe20000000800 */
[----:B------:R-:W-:Y:S02]  /*26880*/  LEA.HI.X.SX32 R163, R5, R3, 0x1, P2 ;  /* 0x0000000305a37211 */ /* 0x000fe400010f0eff */
[----:B------:R-:W-:Y:S01]  /*26890*/  VIADD R108, R110, UR4 ;  /* 0x000000046e6c7c36 */ /* 0x000fe20008000000 */
[----:B------:R-:W-:Y:S01]  /*268a0*/  ULDC UR4, c[0x0][0x248] ;  /* 0x0000920000047ab9 */ /* 0x000fe20000000800 */
[----:B--2---:R-:W-:-:S02]  /*268b0*/  LEA R58, P3, R165, R2, 0x1 ;  /* 0x00000002a53a7211 */ /* 0x004fc400078608ff */
[C---:B------:R-:W-:Y:S02]  /*268c0*/  LEA R52, P4, R164.reuse, R2, 0x1 ;  /* 0x00000002a4347211 */ /* 0x040fe400078808ff */
[-C--:B------:R-:W-:Y:S02]  /*268d0*/  LEA.HI.X.SX32 R59, R165, R3.reuse, 0x1, P3 ;  /* 0x00000003a53b7211 */ /* 0x080fe400018f0eff */
[----:B------:R-:W-:-:S03]  /*268e0*/  LEA.HI.X.SX32 R53, R164, R3, 0x1, P4 ;  /* 0x00000003a4357211 */ /* 0x000fc600020f0eff */
[----:B------:R0:W-:Y:S04]  /*268f0*/  STL.64 [R1+0x4d0], R58 ;  /* 0x0004d03a01007387 */ /* 0x0001e80000100a00 */
[----:B------:R1:W-:Y:S01]  /*26900*/  STL.64 [R1+0x4c8], R52 ;  /* 0x0004c83401007387 */ /* 0x0003e20000100a00 */
[CC--:B0-----:R-:W-:Y:S02]  /*26910*/  LEA R58, P3, R167.reuse, R2.reuse, 0x1 ;  /* 0x00000002a73a7211 */ /* 0x0c1fe400078608ff */
[CC--:B-1----:R-:W-:Y:S02]  /*26920*/  LEA R52, P4, R166.reuse, R2.reuse, 0x1 ;  /* 0x00000002a6347211 */ /* 0x0c2fe400078808ff */
[-C--:B------:R-:W-:Y:S02]  /*26930*/  LEA.HI.X.SX32 R59, R167, R3.reuse, 0x1, P3 ;  /* 0x00000003a73b7211 */ /* 0x080fe400018f0eff */
[----:B------:R-:W-:Y:S01]  /*26940*/  LEA.HI.X.SX32 R53, R166, R3, 0x1, P4 ;  /* 0x00000003a6357211 */ /* 0x000fe200020f0eff */
[----:B------:R0:W-:Y:S04]  /*26950*/  STL.64 [R1+0x4c0], R60 ;  /* 0x0004c03c01007387 */ /* 0x0001e80000100a00 */
[----:B------:R1:W-:Y:S04]  /*26960*/  STL.64 [R1+0x4b0], R58 ;  /* 0x0004b03a01007387 */ /* 0x0003e80000100a00 */
[----:B------:R2:W-:Y:S01]  /*26970*/  STL.64 [R1+0x4a8], R52 ;  /* 0x0004a83401007387 */ /* 0x0005e20000100a00 */
[----:B0-----:R-:W-:-:S02]  /*26980*/  LEA R60, P1, R213, R2, 0x1 ;  /* 0x00000002d53c7211 */ /* 0x001fc400078208ff */
[-C--:B-1----:R-:W-:Y:S02]  /*26990*/  LEA R58, P3, R169, R2.reuse, 0x1 ;  /* 0x00000002a93a7211 */ /* 0x082fe400078608ff */
[-C--:B------:R-:W-:Y:S02]  /*269a0*/  LEA.HI.X.SX32 R61, R213, R3.reuse, 0x1, P1 ;  /* 0x00000003d53d7211 */ /* 0x080fe400008f0eff */
[CC--:B--2---:R-:W-:Y:S02]  /*269b0*/  LEA R52, P4, R168.reuse, R2.reuse, 0x1 ;  /* 0x00000002a8347211 */ /* 0x0c4fe400078808ff */
        /* <DEDUP_REMOVED lines=24> */
[CC--:B-1----:R-:W-:Y:S02]  /*26b40*/  LEA R58, P3, R175.reuse, R2.reuse, 0x1 ;  /* 0x00000002af3a7211 */ /* 0x0c2fe400078608ff */
        /* <DEDUP_REMOVED lines=46> */
[-C--:B--2---:R-:W-:Y:S02]  /*26e30*/  LEA R52, P4, R100, R2.reuse, 0x1 ;  /* 0x0000000264347211 */ /* 0x084fe400078808ff */
        /* <DEDUP_REMOVED lines=20> */
[----:B------:R0:W-:Y:S01]  /*26f80*/  STL.64 [R1+0x360], R60 ;  /* 0x0003603c01007387 */ /* 0x0001e20000100a00 */
[----:B------:R-:W-:-:S03]  /*26f90*/  LEA R164, P2, R246, R2, 0x1 ;  /* 0x00000002f6a47211 */ /* 0x000fc600078408ff */
[----:B------:R1:W-:Y:S01]  /*26fa0*/  STL.64 [R1+0x350], R58 ;  /* 0x0003503a01007387 */ /* 0x0003e20000100a00 */
[----:B------:R-:W-:Y:S01]  /*26fb0*/  VIADD R107, R108, UR4 ;  /* 0x000000046c6b7c36 */ /* 0x000fe20008000000 */
[----:B------:R-:W-:Y:S02]  /*26fc0*/  ULDC UR4, c[0x0][0x248] ;  /* 0x0000920000047ab9 */ /* 0x000fe40000000800 */
[----:B------:R2:W-:Y:S01]  /*26fd0*/  STL.64 [R1+0x348], R52 ;  /* 0x0003483401007387 */ /* 0x0005e20000100a00 */
[CC--:B0-----:R-:W-:Y:S02]  /*26fe0*/  LEA R60, P1, R190.reuse, R2.reuse, 0x1 ;  /* 0x00000002be3c7211 */ /* 0x0c1fe400078208ff */
[-C--:B-1----:R-:W-:Y:S02]  /*26ff0*/  LEA R58, P3, R69, R2.reuse, 0x1 ;  /* 0x00000002453a7211 */ /* 0x082fe400078608ff */
[----:B------:R-:W-:Y:S02]  /*27000*/  LEA.HI.X.SX32 R61, R190, R3, 0x1, P1 ;  /* 0x00000003be3d7211 */ /* 0x000fe400008f0eff */
[----:B--2---:R-:W-:-:S02]  /*27010*/  LEA R52, P4, R68, R2, 0x1 ;  /* 0x0000000244347211 */ /* 0x004fc400078808ff */
[-C--:B------:R-:W-:Y:S01]  /*27020*/  LEA.HI.X.SX32 R59, R69, R3.reuse, 0x1, P3 ;  /* 0x00000003453b7211 */ /* 0x080fe200018f0eff */
[----:B------:R-:W-:Y:S01]  /*27030*/  VIADD R89, R107, UR4 ;  /* 0x000000046b597c36 */ /* 0x000fe20008000000 */
[-C--:B------:R-:W-:Y:S01]  /*27040*/  LEA.HI.X.SX32 R165, R246, R3.reuse, 0x1, P2 ;  /* 0x00000003f6a57211 */ /* 0x080fe200010f0eff */
[----:B------:R-:W-:Y:S01]  /*27050*/  ULDC UR4, c[0x0][0x248] ;  /* 0x0000920000047ab9 */ /* 0x000fe20000000800 */
[-C--:B------:R-:W-:Y:S02]  /*27060*/  LEA.HI.X.SX32 R53, R68, R3.reuse, 0x1, P4 ;  /* 0x0000000344357211 */ /* 0x080fe400020f0eff */
[CC--:B------:R-:W-:Y:S01]  /*27070*/  LEA R166, P2, R212.reuse, R2.reuse, 0x1 ;  /* 0x00000002d4a67211 */ /* 0x0c0fe200078408ff */
[----:B------:R0:W-:Y:S01]  /*27080*/  STL.64 [R1+0x340], R60 ;  /* 0x0003403c01007387 */ /* 0x0001e20000100a00 */
[----:B------:R-:W-:Y:S01]  /*27090*/  VIADD R109, R89, UR4 ;  /* 0x00000004596d7c36 */ /* 0x000fe20008000000 */
[----:B------:R-:W-:Y:S01]  /*270a0*/  ULDC UR4, c[0x0][0x248] ;  /* 0x0000920000047ab9 */ /* 0x000fe20000000800 */
[----:B------:R-:W-:Y:S01]  /*270b0*/  LEA.HI.X.SX32 R167, R212, R3, 0x1, P2 ;  /* 0x00000003d4a77211 */ /* 0x000fe200010f0eff */
[----:B------:R1:W-:Y:S01]  /*270c0*/  STL.64 [R1+0x330], R58 ;  /* 0x0003303a01007387 */ /* 0x0003e20000100a00 */
[----:B------:R-:W-:-:S03]  /*270d0*/  LEA R168, P2, R210, R2, 0x1 ;  /* 0x00000002d2a87211 */ /* 0x000fc600078408ff */
[----:B------:R2:W-:Y:S01]  /*270e0*/  STL.64 [R1+0x328], R52 ;  /* 0x0003283401007387 */ /* 0x0005e20000100a00 */
[-C--:B0-----:R-:W-:Y:S02]  /*270f0*/  LEA R60, P1, R102, R2.reuse, 0x1 ;  /* 0x00000002663c7211 */ /* 0x081fe400078208ff */
[-C--:B-1----:R-:W-:Y:S01]  /*27100*/  LEA R58, P3, R72, R2.reuse, 0x1 ;  /* 0x00000002483a7211 */ /* 0x082fe200078608ff */
[----:B------:R-:W-:Y:S01]  /*27110*/  VIADD R90, R109, UR4 ;  /* 0x000000046d5a7c36 */ /* 0x000fe20008000000 */
[-C--:B------:R-:W-:Y:S01]  /*27120*/  LEA.HI.X.SX32 R61, R102, R3.reuse, 0x1, P1 ;  /* 0x00000003663d7211 */ /* 0x080fe200008f0eff */
[----:B------:R-:W-:Y:S01]  /*27130*/  ULDC UR4, c[0x0][0x248] ;  /* 0x0000920000047ab9 */ /* 0x000fe20000000800 */
[----:B--2---:R-:W-:Y:S02]  /*27140*/  LEA R52, P4, R71, R2, 0x1 ;  /* 0x0000000247347211 */ /* 0x004fe400078808ff */
[-C--:B------:R-:W-:Y:S02]  /*27150*/  LEA.HI.X.SX32 R59, R72, R3.reuse, 0x1, P3 ;  /* 0x00000003483b7211 */ /* 0x080fe400018f0eff */
[----:B------:R-:W-:-:S02]  /*27160*/  LEA.HI.X.SX32 R169, R210, R3, 0x1, P2 ;  /* 0x00000003d2a97211 */ /* 0x000fc400010f0eff */
[-C--:B------:R-:W-:Y:S02]  /*27170*/  LEA.HI.X.SX32 R53, R71, R3.reuse, 0x1, P4 ;  /* 0x0000000347357211 */ /* 0x080fe400020f0eff */
[CC--:B------:R-:W-:Y:S01]  /*27180*/  LEA R170, P2, R207.reuse, R2.reuse, 0x1 ;  /* 0x00000002cfaa7211 */ /* 0x0c0fe200078408ff */
[----:B------:R-:W-:Y:S01]  /*27190*/  VIADD R4, R90, UR5 ;  /* 0x000000055a047c36 */ /* 0x000fe20008000000 */
[----:B------:R0:W-:Y:S01]  /*271a0*/  STL.64 [R1+0x320], R60 ;  /* 0x0003203c01007387 */ /* 0x0001e20000100a00 */
[----:B------:R-:W-:Y:S01]  /*271b0*/  ULDC UR5, c[0x0][0x248] ;  /* 0x0000920000057ab9 */ /* 0x000fe20000000800 */
[----:B------:R-:W-:Y:S02]  /*271c0*/  LEA.HI.X.SX32 R171, R207, R3, 0x1, P2 ;  /* 0x00000003cfab7211 */ /* 0x000fe400010f0eff */
[----:B------:R1:W-:Y:S01]  /*271d0*/  STL.64 [R1+0x310], R58 ;  /* 0x0003103a01007387 */ /* 0x0003e20000100a00 */
[-C--:B------:R-:W-:Y:S01]  /*271e0*/  LEA R172, P2, R205, R2.reuse, 0x1 ;  /* 0x00000002cdac7211 */ /* 0x080fe200078408ff */
[----:B------:R-:W-:Y:S01]  /*271f0*/  VIADD R111, R4, UR4 ;  /* 0x00000004046f7c36 */ /* 0x000fe20008000000 */
[----:B------:R-:W-:Y:S01]  /*27200*/  ULDC UR4, c[0x0][0x248] ;  /* 0x0000920000047ab9 */ /* 0x000fe20000000800 */
[----:B------:R2:W-:Y:S01]  /*27210*/  STL.64 [R1+0x308], R52 ;  /* 0x0003083401007387 */ /* 0x0005e20000100a00 */
[----:B0-----:R-:W-:-:S02]  /*27220*/  LEA R60, P1, R194, R2, 0x1 ;  /* 0x00000002c23c7211 */ /* 0x001fc400078208ff */
[CC--:B-1----:R-:W-:Y:S02]  /*27230*/  LEA R58, P3, R75.reuse, R2.reuse, 0x1 ;  /* 0x000000024b3a7211 */ /* 0x0c2fe400078608ff */
[-C--:B------:R-:W-:Y:S02]  /*27240*/  LEA.HI.X.SX32 R61, R194, R3.reuse, 0x1, P1 ;  /* 0x00000003c23d7211 */ /* 0x080fe400008f0eff */
[C---:B--2---:R-:W-:Y:S01]  /*27250*/  LEA R52, P4, R74.reuse, R2, 0x1 ;  /* 0x000000024a347211 */ /* 0x044fe200078808ff */
[----:B------:R0:W-:Y:S01]  /*27260*/  @P5 STG.E.U16 desc[UR30][R64.64], R91 ;  /* 0x0000005b40005986 */ /* 0x0001e2000c10151e */
[-C--:B------:R-:W-:Y:S02]  /*27270*/  LEA.HI.X.SX32 R59, R75, R3.reuse, 0x1, P3 ;  /* 0x000000034b3b7211 */ /* 0x080fe400018f0eff */
[-C--:B------:R-:W-:Y:S02]  /*27280*/  LEA.HI.X.SX32 R173, R205, R3.reuse, 0x1, P2 ;  /* 0x00000003cdad7211 */ /* 0x080fe400010f0eff */
[----:B------:R-:W-:-:S02]  /*27290*/  LEA.HI.X.SX32 R53, R74, R3, 0x1, P4 ;  /* 0x000000034a357211 */ /* 0x000fc400020f0eff */
[----:B------:R-:W-:Y:S01]  /*272a0*/  LEA R174, P2, R201, R2, 0x1 ;  /* 0x00000002c9ae7211 */ /* 0x000fe200078408ff */
[----:B------:R1:W-:Y:S01]  /*272b0*/  STL.64 [R1+0x300], R60 ;  /* 0x0003003c01007387 */ /* 0x0003e20000100a00 */
[----:B0-----:R-:W-:-:S03]  /*272c0*/  VIADD R65, R111, UR5 ;  /* 0x000000056f417c36 */ /* 0x001fc60008000000 */
[----:B------:R0:W-:Y:S01]  /*272d0*/  STL.64 [R1+0x2f0], R58 ;  /* 0x0002f03a01007387 */ /* 0x0001e20000100a00 */
[-C--:B------:R-:W-:Y:S01]  /*272e0*/  LEA.HI.X.SX32 R175, R201, R3.reuse, 0x1, P2 ;  /* 0x00000003c9af7211 */ /* 0x080fe200010f0eff */
[----:B------:R-:W-:Y:S01]  /*272f0*/  ULDC UR5, c[0x0][0x248] ;  /* 0x0000920000057ab9 */ /* 0x000fe20000000800 */
[----:B------:R-:W-:Y:S01]  /*27300*/  VIADD R64, R65, UR4 ;  /* 0x0000000441407c36 */ /* 0x000fe20008000000 */
[----:B------:R2:W-:Y:S01]  /*27310*/  STL.64 [R1+0x2e8], R52 ;  /* 0x0002e83401007387 */ /* 0x0005e20000100a00 */
[-C--:B------:R-:W-:Y:S01]  /*27320*/  LEA R176, P2, R199, R2.reuse, 0x1 ;  /* 0x00000002c7b07211 */ /* 0x080fe200078408ff */
[----:B------:R-:W-:Y:S01]  /*27330*/  ULDC UR4, c[0x0][0x248] ;  /* 0x0000920000047ab9 */ /* 0x000fe20000000800 */
[-C--:B-1----:R-:W-:Y:S01]  /*27340*/  LEA R60, P1, R79, R2.reuse, 0x1 ;  /* 0x000000024f3c7211 */ /* 0x082fe200078208ff */
[----:B------:R-:W-:Y:S01]  /*27350*/  VIADD R245, R64, UR6 ;  /* 0x0000000640f57c36 */ /* 0x000fe20008000000 */
[----:B0-----:R-:W-:Y:S01]  /*27360*/  LEA R58, P3, R77, R2, 0x1 ;  /* 0x000000024d3a7211 */ /* 0x001fe200078608ff */
[----:B------:R-:W-:Y:S01]  /*27370*/  ULDC UR6, c[0x0][0x248] ;  /* 0x0000920000067ab9 */ /* 0x000fe20000000800 */
[----:B------:R-:W-:-:S02]  /*27380*/  LEA.HI.X.SX32 R61, R79, R3, 0x1, P1 ;  /* 0x000000034f3d7211 */ /* 0x000fc400008f0eff */
[CC--:B--2---:R-:W-:Y:S02]  /*27390*/  LEA R52, P4, R76.reuse, R2.reuse, 0x1 ;  /* 0x000000024c347211 */ /* 0x0c4fe400078808ff */
[-C--:B------:R-:W-:Y:S02]  /*273a0*/  LEA.HI.X.SX32 R59, R77, R3.reuse, 0x1, P3 ;  /* 0x000000034d3b7211 */ /* 0x080fe400018f0eff */
[-C--:B------:R-:W-:Y:S02]  /*273b0*/  LEA.HI.X.SX32 R177, R199, R3.reuse, 0x1, P2 ;  /* 0x00000003c7b17211 */ /* 0x080fe400010f0eff */
[-C--:B------:R-:W-:Y:S02]  /*273c0*/  LEA.HI.X.SX32 R53, R76, R3.reuse, 0x1, P4 ;  /* 0x000000034c357211 */ /* 0x080fe400020f0eff */
[C---:B------:R-:W-:Y:S01]  /*273d0*/  LEA R178, P2, R196.reuse, R2, 0x1 ;  /* 0x00000002c4b27211 */ /* 0x040fe200078408ff */
[----:B------:R-:W-:Y:S01]  /*273e0*/  VIADD R215, R245, UR5 ;  /* 0x00000005f5d77c36 */ /* 0x000fe20008000000 */
[----:B------:R0:W-:Y:S01]  /*273f0*/  STL.64 [R1+0x2e0], R60 ;  /* 0x0002e03c01007387 */ /* 0x0001e20000100a00 */
[----:B------:R-:W-:Y:S01]  /*27400*/  ULDC UR5, c[0x0][0x248] ;  /* 0x0000920000057ab9 */ /* 0x000fe20000000800 */
[----:B------:R-:W-:-:S02]  /*27410*/  LEA.HI.X.SX32 R179, R196, R3, 0x1, P2 ;  /* 0x00000003c4b37211 */ /* 0x000fc400010f0eff */
[----:B------:R1:W-:Y:S01]  /*27420*/  STL.64 [R1+0x2d0], R58 ;  /* 0x0002d03a01007387 */ /* 0x0003e20000100a00 */
[-C--:B------:R-:W-:Y:S01]  /*27430*/  LEA R180, P2, R193, R2.reuse, 0x1 ;  /* 0x00000002c1b47211 */ /* 0x080fe200078408ff */
[----:B------:R-:W-:Y:S01]  /*27440*/  VIADD R214, R215, UR7 ;  /* 0x00000007d7d67c36 */ /* 0x000fe20008000000 */
[----:B------:R-:W-:Y:S01]  /*27450*/  ULDC UR7, c[0x0][0x248] ;  /* 0x0000920000077ab9 */ /* 0x000fe20000000800 */
        /* <DEDUP_REMOVED lines=8> */
[----:B------:R0:W-:Y:S01]  /*274e0*/  STL.64 [R1+0x2c0], R60 ;  /* 0x0002c03c01007387 */ /* 0x0001e20000100a00 */
[-C--:B------:R-:W-:Y:S01]  /*274f0*/  LEA.HI.X.SX32 R53, R80, R3.reuse, 0x1, P4 ;  /* 0x0000000350357211 */ /* 0x080fe200020f0eff */
[----:B------:R-:W-:Y:S01]  /*27500*/  ULDC UR8, c[0x0][0x248] ;  /* 0x0000920000087ab9 */ /* 0x000fe20000000800 */
[CC--:B------:R-:W-:Y:S01]  /*27510*/  LEA R182, P2, R185.reuse, R2.reuse, 0x1 ;  /* 0x00000002b9b67211 */ /* 0x0c0fe200078408ff */
[----:B------:R1:W-:Y:S01]  /*27520*/  STL.64 [R1+0x2b0], R58 ;  /* 0x0002b03a01007387 */ /* 0x0003e20000100a00 */
[----:B------:R-:W-:Y:S01]  /*27530*/  VIADD R217, R244, UR4 ;  /* 0x00000004f4d97c36 */ /* 0x000fe20008000000 */
[----:B------:R-:W-:Y:S01]  /*27540*/  ULDC UR4, c[0x0][0x248] ;  /* 0x0000920000047ab9 */ /* 0x000fe20000000800 */
[----:B------:R-:W-:Y:S01]  /*27550*/  LEA.HI.X.SX32 R183, R185, R3, 0x1, P2 ;  /* 0x00000003b9b77211 */ /* 0x000fe200010f0eff */
[----:B------:R2:W-:Y:S01]  /*27560*/  STL.64 [R1+0x2a8], R52 ;  /* 0x0002a83401007387 */ /* 0x0005e20000100a00 */
[----:B------:R-:W-:-:S02]  /*27570*/  LEA R184, P2, R189, R2, 0x1 ;  /* 0x00000002bdb87211 */ /* 0x000fc400078408ff */
        /* <DEDUP_REMOVED lines=20> */
[-C--:B-1----:R-:W-:Y:S02]  /*276c0*/  LEA R58, P3, R86, R2.reuse, 0x1 ;  /* 0x00000002563a7211 */ /* 0x082fe400078608ff */
[-C--:B------:R-:W-:Y:S02]  /*276d0*/  LEA.HI.X.SX32 R61, R202, R3.reuse, 0x1, P1 ;  /* 0x00000003ca3d7211 */ /* 0x080fe400008f0eff */
[-C--:B--2---:R-:W-:Y:S02]  /*276e0*/  LEA R52, P4, R85, R2.reuse, 0x1 ;  /* 0x0000000255347211 */ /* 0x084fe400078808ff */
        /* <DEDUP_REMOVED lines=14> */
[CC--:B-1----:R-:W-:Y:S01]  /*277d0*/  LEA R58, P3, R95.reuse, R2.reuse, 0x1 ;  /* 0x000000025f3a7211 */ /* 0x0c2fe200078608ff */
        /* <DEDUP_REMOVED lines=43> */
[-C--:B------:R-:W-:Y:S01]  /*27a90*/  LEA R202, P2, R96, R2.reuse, 0x1 ;  /* 0x0000000260ca7211 */ /* 0x080fe200078408ff */
        /* <DEDUP_REMOVED lines=16> */
[----:B------:R-:W-:Y:S01]  /*27ba0*/  STL.64 [R1+0x200], R60 ;  /* 0x0002003c01007387 */ /* 0x000fe20000100a00 */
        /* <DEDUP_REMOVED lines=8> */
[-C--:B------:R-:W-:Y:S01]  /*27c30*/  LEA R208, P2, R108, R2.reuse, 0x1 ;  /* 0x000000026cd07211 */ /* 0x080fe200078408ff */
[----:B------:R-:W-:Y:S01]  /*27c40*/  VIADD R224, R225, UR49 ;  /* 0x00000031e1e07c36 */ /* 0x000fe20008000000 */
[----:B------:R-:W-:Y:S01]  /*27c50*/  ULDC UR49, c[0x0][0x248] ;  /* 0x0000920000317ab9 */ /* 0x000fe20000000800 */
[----:B0-----:R-:W-:-:S02]  /*27c60*/  LEA R58, P1, R109, R2, 0x1 ;  /* 0x000000026d3a7211 */ /* 0x001fc400078208ff */
[-C--:B-1----:R-:W-:Y:S02]  /*27c70*/  LEA R52, P3, R4, R2.reuse, 0x1 ;  /* 0x0000000204347211 */ /* 0x082fe400078608ff */
[-C--:B------:R-:W-:Y:S02]  /*27c80*/  LEA.HI.X.SX32 R59, R109, R3.reuse, 0x1, P1 ;  /* 0x000000036d3b7211 */ /* 0x080fe400008f0eff */
[-C--:B------:R-:W-:Y:S02]  /*27c90*/  LEA.HI.X.SX32 R209, R108, R3.reuse, 0x1, P2 ;  /* 0x000000036cd17211 */ /* 0x080fe400010f0eff */
[-C--:B------:R-:W-:Y:S02]  /*27ca0*/  LEA.HI.X.SX32 R53, R4, R3.reuse, 0x1, P3 ;  /* 0x0000000304357211 */ /* 0x080fe400018f0eff */
[-C--:B------:R-:W-:Y:S01]  /*27cb0*/  LEA R210, P2, R90, R2.reuse, 0x1 ;  /* 0x000000025ad27211 */ /* 0x080fe200078408ff */
[----:B------:R-:W-:Y:S01]  /*27cc0*/  VIADD R230, R224, UR52 ;  /* 0x00000034e0e67c36 */ /* 0x000fe20008000000 */
[----:B------:R0:W-:Y:S01]  /*27cd0*/  STL.64 [R1+0x1e0], R58 ;  /* 0x0001e03a01007387 */ /* 0x0001e20000100a00 */
[-C--:B------:R-:W-:Y:S01]  /*27ce0*/  LEA R212, P3, R64, R2.reuse, 0x1 ;  /* 0x0000000240d47211 */ /* 0x080fe200078608ff */
[----:B------:R-:W-:Y:S01]  /*27cf0*/  ULDC UR52, c[0x0][0x248] ;  /* 0x0000920000347ab9 */ /* 0x000fe20000000800 */
[----:B------:R-:W-:Y:S01]  /*27d00*/  LEA.HI.X.SX32 R211, R90, R3, 0x1, P2 ;  /* 0x000000035ad37211 */ /* 0x000fe200010f0eff */
[----:B------:R1:W-:Y:S01]  /*27d10*/  STL.64 [R1+0x1d0], R52 ;  /* 0x0001d03401007387 */ /* 0x0003e20000100a00 */
[----:B------:R-:W-:Y:S01]  /*27d20*/  VIADD R229, R230, UR56 ;  /* 0x00000038e6e57c36 */ /* 0x000fe20008000000 */
[----:B0-----:R-:W-:-:S02]  /*27d30*/  LEA R58, P1, R111, R2, 0x1 ;  /* 0x000000026f3a7211 */ /* 0x001fc400078208ff */
[-C--:B-1----:R-:W-:Y:S01]  /*27d40*/  LEA R52, P2, R65, R2.reuse, 0x1 ;  /* 0x0000000241347211 */ /* 0x082fe200078408ff */
[----:B------:R-:W-:Y:S01]  /*27d50*/  ULDC UR56, c[0x0][0x248] ;  /* 0x0000920000387ab9 */ /* 0x000fe20000000800 */
[-C--:B------:R-:W-:Y:S01]  /*27d60*/  LEA.HI.X.SX32 R59, R111, R3.reuse, 0x1, P1 ;  /* 0x000000036f3b7211 */ /* 0x080fe200008f0eff */
[----:B------:R-:W-:Y:S01]  /*27d70*/  VIADD R228, R229, UR55 ;  /* 0x00000037e5e47c36 */ /* 0x000fe20008000000 */
[-C--:B------:R-:W-:Y:S01]  /*27d80*/  LEA.HI.X.SX32 R53, R65, R3.reuse, 0x1, P2 ;  /* 0x0000000341357211 */ /* 0x080fe200010f0eff */
[----:B------:R-:W-:Y:S01]  /*27d90*/  ULDC UR55, c[0x0][0x248] ;  /* 0x0000920000377ab9 */ /* 0x000fe20000000800 */
[CC--:B------:R-:W-:Y:S01]  /*27da0*/  LEA R60, P1, R245.reuse, R2.reuse, 0x1 ;  /* 0x00000002f53c7211 */ /* 0x0c0fe200078208ff */
[----:B------:R0:W-:Y:S01]  /*27db0*/  STL.64 [R1+0x1c8], R58 ;  /* 0x0001c83a01007387 */ /* 0x0001e20000100a00 */
[----:B------:R-:W-:Y:S01]  /*27dc0*/  VIADD R227, R228, UR4 ;  /* 0x00000004e4e37c36 */ /* 0x000fe20008000000 */
[-C--:B------:R-:W-:Y:S01]  /*27dd0*/  LEA.HI.X.SX32 R213, R64, R3.reuse, 0x1, P3 ;  /* 0x0000000340d57211 */ /* 0x080fe200018f0eff */
[----:B------:R-:W-:Y:S01]  /*27de0*/  ULDC UR4, c[0x0][0x248] ;  /* 0x0000920000047ab9 */ /* 0x000fe20000000800 */
[----:B------:R1:W-:Y:S01]  /*27df0*/  STL.64 [R1+0x1c0], R52 ;  /* 0x0001c03401007387 */ /* 0x0003e20000100a00 */
[----:B------:R-:W-:Y:S01]  /*27e00*/  LEA.HI.X.SX32 R61, R245, R3, 0x1, P1 ;  /* 0x00000003f53d7211 */ /* 0x000fe200008f0eff */
[----:B------:R-:W-:Y:S01]  /*27e10*/  VIADD R226, R227, UR5 ;  /* 0x00000005e3e27c36 */ /* 0x000fe20008000000 */
[----:B------:R-:W-:Y:S01]  /*27e20*/  ULDC UR5, c[0x0][0x248] ;  /* 0x0000920000057ab9 */ /* 0x000fe20000000800 */
[----:B0-----:R-:W-:-:S02]  /*27e30*/  LEA R58, P2, R215, R2, 0x1 ;  /* 0x00000002d73a7211 */ /* 0x001fc400078408ff */
[C---:B-1----:R-:W-:Y:S02]  /*27e40*/  LEA R52, P3, R214.reuse, R2, 0x1 ;  /* 0x00000002d6347211 */ /* 0x042fe400078608ff */
[-C--:B------:R-:W-:Y:S02]  /*27e50*/  LEA.HI.X.SX32 R59, R215, R3.reuse, 0x1, P2 ;  /* 0x00000003d73b7211 */ /* 0x080fe400010f0eff */
[----:B------:R-:W-:Y:S01]  /*27e60*/  LEA.HI.X.SX32 R53, R214, R3, 0x1, P3 ;  /* 0x00000003d6357211 */ /* 0x000fe200018f0eff */
[----:B------:R-:W-:Y:S01]  /*27e70*/  VIADD R0, R226, UR6 ;  /* 0x00000006e2007c36 */ /* 0x000fe20008000000 */
[----:B------:R-:W-:Y:S04]  /*27e80*/  STL.64 [R1+0x1b0], R60 ;  /* 0x0001b03c01007387 */ /* 0x000fe80000100a00 */
[----:B------:R0:W-:Y:S01]  /*27e90*/  STL.64 [R1+0x1a8], R58 ;  /* 0x0001a83a01007387 */ /* 0x0001e20000100a00 */
[----:B------:R-:W-:-:S03]  /*27ea0*/  VIADD R6, R0, UR7 ;  /* 0x0000000700067c36 */ /* 0x000fc60008000000 */
[----:B------:R1:W-:Y:S01]  /*27eb0*/  STL.64 [R1+0x1a0], R52 ;  /* 0x0001a03401007387 */ /* 0x0003e20000100a00 */
[-C--:B------:R-:W-:Y:S01]  /*27ec0*/  LEA R214, P1, R244, R2.reuse, 0x1 ;  /* 0x00000002f4d67211 */ /* 0x080fe200078208ff */
[----:B------:R-:W-:Y:S01]  /*27ed0*/  VIADD R5, R6, UR8 ;  /* 0x0000000806057c36 */ /* 0x000fe20008000000 */
[CC--:B0-----:R-:W-:Y:S02]  /*27ee0*/  LEA R58, P2, R217.reuse, R2.reuse, 0x1 ;  /* 0x00000002d93a7211 */ /* 0x0c1fe400078408ff */
[CC--:B-1----:R-:W-:Y:S02]  /*27ef0*/  LEA R52, P3, R216.reuse, R2.reuse, 0x1 ;  /* 0x00000002d8347211 */ /* 0x0c2fe400078608ff */
[-C--:B------:R-:W-:Y:S02]  /*27f00*/  LEA.HI.X.SX32 R59, R217, R3.reuse, 0x1, P2 ;  /* 0x00000003d93b7211 */ /* 0x080fe400010f0eff */
[-C--:B------:R-:W-:Y:S01]  /*27f10*/  LEA.HI.X.SX32 R53, R216, R3.reuse, 0x1, P3 ;  /* 0x00000003d8357211 */ /* 0x080fe200018f0eff */
[----:B------:R-:W-:Y:S01]  /*27f20*/  VIADD R4, R5, UR9 ;  /* 0x0000000905047c36 */ /* 0x000fe20008000000 */
[----:B------:R-:W-:Y:S01]  /*27f30*/  LEA.HI.X.SX32 R215, R244, R3, 0x1, P1 ;  /* 0x00000003f4d77211 */ /* 0x000fe200008f0eff */
[----:B------:R0:W-:Y:S04]  /*27f40*/  STL.64 [R1+0x190], R58 ;  /* 0x0001903a01007387 */ /* 0x0001e80000100a00 */
[----:B------:R1:W-:Y:S01]  /*27f50*/  STL.64 [R1+0x188], R52 ;  /* 0x0001883401007387 */ /* 0x0003e20000100a00 */
[----:B------:R-:W-:Y:S01]  /*27f60*/  VIADD R66, R4, UR10 ;  /* 0x0000000a04427c36 */ /* 0x000fe20008000000 */
[----:B------:R-:W-:-:S02]  /*27f70*/  LEA R216, P2, R219, R2, 0x1 ;  /* 0x00000002dbd87211 */ /* 0x000fc400078408ff */
[CC--:B0-----:R-:W-:Y:S02]  /*27f80*/  LEA R58, P1, R237.reuse, R2.reuse, 0x1 ;  /* 0x00000002ed3a7211 */ /* 0x0c1fe400078208ff */
[C---:B-1----:R-:W-:Y:S02]  /*27f90*/  LEA R52, P3, R218.reuse, R2, 0x1 ;  /* 0x00000002da347211 */ /* 0x042fe400078608ff */
[-C--:B------:R-:W-:Y:S02]  /*27fa0*/  LEA.HI.X.SX32 R59, R237, R3.reuse, 0x1, P1 ;  /* 0x00000003ed3b7211 */ /* 0x080fe400008f0eff */
[-C--:B------:R-:W-:Y:S01]  /*27fb0*/  LEA.HI.X.SX32 R53, R218, R3.reuse, 0x1, P3 ;  /* 0x00000003da357211 */ /* 0x080fe200018f0eff */
[----:B------:R-:W-:Y:S01]  /*27fc0*/  VIADD R65, R66, UR11 ;  /* 0x0000000b42417c36 */ /* 0x000fe20008000000 */
[----:B------:R-:W-:Y:S01]  /*27fd0*/  LEA.HI.X.SX32 R217, R219, R3, 0x1, P2 ;  /* 0x00000003dbd97211 */ /* 0x000fe200010f0eff */
[----:B------:R0:W-:Y:S02]  /*27fe0*/  STL.64 [R1+0x180], R58 ;  /* 0x0001803a01007387 */ /* 0x0001e40000100a00 */
[----:B------:R-:W-:-:S02]  /*27ff0*/  VIADD R64, R65, UR12 ;  /* 0x0000000c41407c36 */ /* 0x000fc40008000000 */
        /* <DEDUP_REMOVED lines=8> */
[----:B------:R-:W-:Y:S01]  /*28080*/  LEA R60, P1, R233, R2, 0x1 ;  /* 0x00000002e93c7211 */ /* 0x000fe200078208ff */
[----:B------:R0:W-:Y:S01]  /*28090*/  STL.64 [R1+0x168], R58 ;  /* 0x0001683a01007387 */ /* 0x0001e20000100a00 */
[----:B------:R-:W-:-:S03]  /*280a0*/  LEA.HI.X.SX32 R219, R234, R3, 0x1, P3 ;  /* 0x00000003eadb7211 */ /* 0x000fc600018f0eff */
[----:B------:R1:W-:Y:S01]  /*280b0*/  STL.64 [R1+0x160], R52 ;  /* 0x0001603401007387 */ /* 0x0003e20000100a00 */
[-C--:B------:R-:W-:Y:S01]  /*280c0*/  LEA.HI.X.SX32 R61, R233, R3.reuse, 0x1, P1 ;  /* 0x00000003e93d7211 */ /* 0x080fe200008f0eff */
[----:B------:R-:W-:Y:S01]  /*280d0*/  VIADD R67, R68, UR15 ;  /* 0x0000000f44437c36 */ /* 0x000fe20008000000 */
[CC--:B0-----:R-:W-:Y:S02]  /*280e0*/  LEA R58, P2, R221.reuse, R2.reuse, 0x1 ;  /* 0x00000002dd3a7211 */ /* 0x0c1fe400078408ff */
        /* <DEDUP_REMOVED lines=42> */
[-C--:B0-----:R-:W-:Y:S02]  /*28390*/  LEA R58, P2, R226, R2.reuse, 0x1 ;  /* 0x00000002e23a7211 */ /* 0x081fe400078408ff */
[----:B-1----:R-:W-:Y:S02]  /*283a0*/  LEA R52, P3, R0, R2, 0x1 ;  /* 0x0000000200347211 */ /* 0x002fe400078608ff */
        /* <DEDUP_REMOVED lines=10> */
[C---:B-1----:R-:W-:Y:S02]  /*28450*/  LEA R52, P3, R4.reuse, R2, 0x1 ;  /* 0x0000000204347211 */ /* 0x042fe400078608ff */
[-C--:B------:R-:W-:Y:S02]  /*28460*/  LEA.HI.X.SX32 R59, R5, R3.reuse, 0x1, P2 ;  /* 0x00000003053b7211 */ /* 0x080fe400010f0eff */
[-C--:B------:R-:W-:Y:S02]  /*28470*/  LEA.HI.X.SX32 R53, R4, R3.reuse, 0x1, P3 ;  /* 0x0000000304357211 */ /* 0x080fe400018f0eff */
[----:B------:R-:W-:Y:S01]  /*28480*/  LEA.HI.X.SX32 R227, R6, R3, 0x1, P1 ;  /* 0x0000000306e37211 */ /* 0x000fe200008f0eff */
[----:B------:R0:W-:Y:S01]  /*28490*/  STL.64 [R1+0xd0], R58 ;  /* 0x0000d03a01007387 */ /* 0x0001e20000100a00 */
[----:B------:R-:W-:-:S03]  /*284a0*/  VIADD R6, R82, UR29 ;  /* 0x0000001d52067c36 */ /* 0x000fc60008000000 */
[----:B------:R1:W-:Y:S01]  /*284b0*/  STL.64 [R1+0xc8], R52 ;  /* 0x0000c83401007387 */ /* 0x0003e20000100a00 */
[----:B------:R-:W-:Y:S01]  /*284c0*/  VIADD R5, R6, UR32 ;  /* 0x0000002006057c36 */ /* 0x000fe20008000000 */
[-C--:B------:R-:W-:Y:S02]  /*284d0*/  LEA R228, P2, R65, R2.reuse, 0x1 ;  /* 0x0000000241e47211 */ /* 0x080fe400078408ff */
[-C--:B0-----:R-:W-:Y:S02]  /*284e0*/  LEA R58, P1, R66, R2.reuse, 0x1 ;  /* 0x00000002423a7211 */ /* 0x081fe400078208ff */
[----:B-1----:R-:W-:Y:S02]  /*284f0*/  LEA R52, P3, R64, R2, 0x1 ;  /* 0x0000000240347211 */ /* 0x002fe400078608ff */
        /* <DEDUP_REMOVED lines=24> */
[----:B------:R-:W-:Y:S01]  /*28680*/  STL.64 [R1+0x90], R60 ;  /* 0x0000903c01007387 */ /* 0x000fe20000100a00 */
[----:B------:R-:W-:-:S03]  /*28690*/  VIADD R65, R66, UR38 ;  /* 0x0000002642417c36 */ /* 0x000fc60008000000 */
        /* <DEDUP_REMOVED lines=24> */
[-C--:B------:R-:W-:Y:S02]  /*28820*/  LEA R236, P3, R0, R2.reuse, 0x1 ;  /* 0x0000000200ec7211 */ /* 0x080fe400078608ff */
[CC--:B0-----:R-:W-:Y:S02]  /*28830*/  LEA R58, P1, R80.reuse, R2.reuse, 0x1 ;  /* 0x00000002503a7211 */ /* 0x0c1fe400078208ff */
[C---:B-1----:R-:W-:Y:S02]  /*28840*/  LEA R52, P2, R79.reuse, R2, 0x1 ;  /* 0x000000024f347211 */ /* 0x042fe400078408ff */
[-C--:B------:R-:W-:Y:S02]  /*28850*/  LEA.HI.X.SX32 R59, R80, R3.reuse, 0x1, P1 ;  /* 0x00000003503b7211 */ /* 0x080fe400008f0eff */
[----:B------:R-:W-:Y:S01]  /*28860*/  LEA.HI.X.SX32 R53, R79, R3, 0x1, P2 ;  /* 0x000000034f357211 */ /* 0x000fe200010f0eff */
[----:B------:R-:W-:-:S02]  /*28870*/  VIADD R79, R77, UR45 ;  /* 0x0000002d4d4f7c36 */ /* 0x000fc40008000000 */
[----:B------:R0:W-:Y:S02]  /*28880*/  STL.64 [R1+0x48], R58 ;  /* 0x0000483a01007387 */ /* 0x0001e40000100a00 */
[----:B------:R-:W-:Y:S01]  /*28890*/  VIADD R83, R79, UR46 ;  /* 0x0000002e4f537c36 */ /* 0x000fe20008000000 */
[-C--:B------:R-:W-:Y:S01]  /*288a0*/  LEA.HI.X.SX32 R237, R0, R3.reuse, 0x1, P3 ;  /* 0x0000000300ed7211 */ /* 0x080fe200018f0eff */
[----:B------:R1:W-:Y:S02]  /*288b0*/  STL.64 [R1+0x40], R52 ;  /* 0x0000403401007387 */ /* 0x0003e40000100a00 */
[----:B------:R-:W-:Y:S01]  /*288c0*/  VIADD R0, R83, UR47 ;  /* 0x0000002f53007c36 */ /* 0x000fe20008000000 */
[-C--:B0-----:R-:W-:Y:S02]  /*288d0*/  LEA R58, P1, R82, R2.reuse, 0x1 ;  /* 0x00000002523a7211 */ /* 0x081fe400078208ff */
[----:B-1----:R-:W-:Y:S02]  /*288e0*/  LEA R52, P2, R6, R2, 0x1 ;  /* 0x0000000206347211 */ /* 0x002fe400078408ff */
[-C--:B------:R-:W-:Y:S01]  /*288f0*/  LEA.HI.X.SX32 R59, R82, R3.reuse, 0x1, P1 ;  /* 0x00000003523b7211 */ /* 0x080fe200008f0eff */
[----:B------:R-:W-:Y:S01]  /*28900*/  VIADD R85, R0, UR48 ;  /* 0x0000003000557c36 */ /* 0x000fe20008000000 */
[----:B------:R-:W-:-:S02]  /*28910*/  LEA.HI.X.SX32 R53, R6, R3, 0x1, P2 ;  /* 0x0000000306357211 */ /* 0x000fc400010f0eff */
[-C--:B------:R-:W-:Y:S01]  /*28920*/  LEA R244, P3, R5, R2.reuse, 0x1 ;  /* 0x0000000205f47211 */ /* 0x080fe200078608ff */
[----:B------:R-:W-:Y:S01]  /*28930*/  STL.64 [R1+0x30], R58 ;  /* 0x0000303a01007387 */ /* 0x000fe20000100a00 */
[----:B------:R-:W-:Y:S01]  /*28940*/  VIADD R6, R85, UR49 ;  /* 0x0000003155067c36 */ /* 0x000fe20008000000 */
[-C--:B------:R-:W-:Y:S02]  /*28950*/  LEA R246, P2, R64, R2.reuse, 0x1 ;  /* 0x0000000240f67211 */ /* 0x080fe400078408ff */
[----:B------:R0:W-:Y:S01]  /*28960*/  STL.64 [R1+0x28], R52 ;  /* 0x0000283401007387 */ /* 0x0001e20000100a00 */
[-C--:B------:R-:W-:Y:S01]  /*28970*/  LEA.HI.X.SX32 R245, R5, R3.reuse, 0x1, P3 ;  /* 0x0000000305f57211 */ /* 0x080fe200018f0eff */
[----:B------:R-:W-:Y:S01]  /*28980*/  VIADD R5, R6, UR50 ;  /* 0x0000003206057c36 */ /* 0x000fe20008000000 */
[-C--:B------:R-:W-:Y:S01]  /*28990*/  LEA.HI.X.SX32 R247, R64, R3.reuse, 0x1, P2 ;  /* 0x0000000340f77211 */ /* 0x080fe200010f0eff */
[----:B------:R-:W-:Y:S01]  /*289a0*/  IMAD.MOV.U32 R60, RZ, RZ, R240 ;  /* 0x000000ffff3c7224 */ /* 0x000fe200078e00f0 */
[-C--:B------:R-:W-:Y:S01]  /*289b0*/  LEA R240, P3, R4, R2.reuse, 0x1 ;  /* 0x0000000204f07211 */ /* 0x080fe200078608ff */
[----:B0-----:R-:W-:Y:S01]  /*289c0*/  IMAD.MOV.U32 R52, RZ, RZ, R238 ;  /* 0x000000ffff347224 */ /* 0x001fe200078e00ee */
[CC--:B------:R-:W-:Y:S01]  /*289d0*/  LEA R238, P1, R81.reuse, R2.reuse, 0x1 ;  /* 0x0000000251ee7211 */ /* 0x0c0fe200078208ff */
[----:B------:R-:W-:Y:S01]  /*289e0*/  IMAD.MOV.U32 R53, RZ, RZ, R239 ;  /* 0x000000ffff357224 */ /* 0x000fe200078e00ef */
[-C--:B------:R-:W-:Y:S01]  /*289f0*/  LEA R250, P2, R66, R2.reuse, 0x1 ;  /* 0x0000000242fa7211 */ /* 0x080fe200078408ff */
[----:B------:R-:W-:Y:S01]  /*28a00*/  IMAD.MOV.U32 R58, RZ, RZ, R242 ;  /* 0x000000ffff3a7224 */ /* 0x000fe200078e00f2 */
[-C--:B------:R-:W-:Y:S01]  /*28a10*/  LEA.HI.X.SX32 R239, R81, R3.reuse, 0x1, P1 ;  /* 0x0000000351ef7211 */ /* 0x080fe200008f0eff */
[----:B------:R-:W-:Y:S01]  /*28a20*/  VIADD R93, R5, UR51 ;  /* 0x00000033055d7c36 */ /* 0x000fe20008000000 */
[-C--:B------:R-:W-:Y:S01]  /*28a30*/  LEA R242, P1, R68, R2.reuse, 0x1 ;  /* 0x0000000244f27211 */ /* 0x080fe200078208ff */
[----:B------:R-:W-:Y:S01]  /*28a40*/  IMAD.MOV.U32 R61, RZ, RZ, R241 ;  /* 0x000000ffff3d7224 */ /* 0x000fe200078e00f1 */
[-C--:B------:R-:W-:Y:S01]  /*28a50*/  LEA.HI.X.SX32 R241, R4, R3.reuse, 0x1, P3 ;  /* 0x0000000304f17211 */ /* 0x080fe200018f0eff */
[----:B------:R-:W-:Y:S01]  /*28a60*/  IMAD.MOV.U32 R59, RZ, RZ, R243 ;  /* 0x000000ffff3b7224 */ /* 0x000fe200078e00f3 */
[----:B------:R-:W-:Y:S01]  /*28a70*/  LEA R64, P3, R65, R2, 0x1 ;  /* 0x0000000241407211 */ /* 0x000fe200078608ff */
[----:B------:R-:W-:Y:S01]  /*28a80*/  VIADD R90, R93, UR52 ;  /* 0x000000345d5a7c36 */ /* 0x000fe20008000000 */
[----:B------:R-:W-:-:S02]  /*28a90*/  LEA.HI.X.SX32 R243, R68, R3, 0x1, P1 ;  /* 0x0000000344f37211 */ /* 0x000fc400008f0eff */
[-C--:B------:R-:W-:Y:S02]  /*28aa0*/  LEA.HI.X.SX32 R251, R66, R3.reuse, 0x1, P2 ;  /* 0x0000000342fb7211 */ /* 0x080fe400010f0eff */
[-C--:B------:R-:W-:Y:S01]  /*28ab0*/  LEA R68, P2, R69, R2.reuse, 0x1 ;  /* 0x0000000245447211 */ /* 0x080fe200078408ff */
[----:B------:R-:W-:Y:S01]  /*28ac0*/  VIADD R4, R90, UR53 ;  /* 0x000000355a047c36 */ /* 0x000fe20008000000 */
[-C--:B------:R-:W-:Y:S02]  /*28ad0*/  LEA.HI.X.SX32 R65, R65, R3.reuse, 0x1, P3 ;  /* 0x0000000341417211 */ /* 0x080fe400018f0eff */
[-C--:B------:R-:W-:Y:S02]  /*28ae0*/  LEA R70, P3, R71, R2.reuse, 0x1 ;  /* 0x0000000247467211 */ /* 0x080fe400078608ff */
[-C--:B------:R-:W-:Y:S02]  /*28af0*/  LEA.HI.X.SX32 R69, R69, R3.reuse, 0x1, P2 ;  /* 0x0000000345457211 */ /* 0x080fe400010f0eff */
[----:B------:R-:W-:Y:S01]  /*28b00*/  LEA R74, P2, R75, R2, 0x1 ;  /* 0x000000024b4a7211 */ /* 0x000fe200078408ff */
[----:B------:R-:W-:Y:S01]  /*28b10*/  VIADD R99, R4, UR54 ;  /* 0x0000003604637c36 */ /* 0x000fe20008000000 */
[----:B------:R-:W-:-:S02]  /*28b20*/  LEA.HI.X.SX32 R71, R71, R3, 0x1, P3 ;  /* 0x0000000347477211 */ /* 0x000fc400018f0eff */
[-C--:B------:R-:W-:Y:S02]  /*28b30*/  LEA R76, P3, R77, R2.reuse, 0x1 ;  /* 0x000000024d4c7211 */ /* 0x080fe400078608ff */
[-C--:B------:R-:W-:Y:S02]  /*28b40*/  LEA.HI.X.SX32 R75, R75, R3.reuse, 0x1, P2 ;  /* 0x000000034b4b7211 */ /* 0x080fe400010f0eff */
[-C--:B------:R-:W-:Y:S01]  /*28b50*/  LEA R80, P2, R83, R2.reuse, 0x1 ;  /* 0x0000000253507211 */ /* 0x080fe200078408ff */
[----:B------:R-:W-:Y:S01]  /*28b60*/  VIADD R101, R99, UR58 ;  /* 0x0000003a63657c36 */ /* 0x000fe20008000000 */
[-C--:B------:R-:W-:Y:S02]  /*28b70*/  LEA R66, P1, R67, R2.reuse, 0x1 ;  /* 0x0000000243427211 */ /* 0x080fe400078208ff */
[----:B------:R-:W-:Y:S02]  /*28b80*/  LEA.HI.X.SX32 R77, R77, R3, 0x1, P3 ;  /* 0x000000034d4d7211 */ /* 0x000fe400018f0eff */
[----:B------:R-:W-:-:S02]  /*28b90*/  LEA R82, P3, R0, R2, 0x1 ;  /* 0x0000000200527211 */ /* 0x000fc400078608ff */
[-C--:B------:R-:W-:Y:S01]  /*28ba0*/  LEA.HI.X.SX32 R81, R83, R3.reuse, 0x1, P2 ;  /* 0x0000000353517211 */ /* 0x080fe200010f0eff */
[----:B------:R-:W-:Y:S01]  /*28bb0*/  VIADD R103, R101, UR57 ;  /* 0x0000003965677c36 */ /* 0x000fe20008000000 */
[-C--:B------:R-:W-:Y:S02]  /*28bc0*/  LEA R86, P2, R6, R2.reuse, 0x1 ;  /* 0x0000000206567211 */ /* 0x080fe400078408ff */
[-C--:B------:R-:W-:Y:S02]  /*28bd0*/  LEA.HI.X.SX32 R67, R67, R3.reuse, 0x1, P1 ;  /* 0x0000000343437211 */ /* 0x080fe400008f0eff */
[-C--:B------:R-:W-:Y:S02]  /*28be0*/  LEA R72, P1, R73, R2.reuse, 0x1 ;  /* 0x0000000249487211 */ /* 0x080fe400078208ff */
[----:B------:R-:W-:Y:S02]  /*28bf0*/  LEA.HI.X.SX32 R83, R0, R3, 0x1, P3 ;  /* 0x0000000300537211 */ /* 0x000fe400018f0eff */
[----:B------:R-:W-:-:S02]  /*28c00*/  LEA R88, P3, R5, R2, 0x1 ;  /* 0x0000000205587211 */ /* 0x000fc400078608ff */
[-C--:B------:R-:W-:Y:S01]  /*28c10*/  LEA.HI.X.SX32 R87, R6, R3.reuse, 0x1, P2 ;  /* 0x0000000306577211 */ /* 0x080fe200010f0eff */
[----:B------:R-:W-:Y:S01]  /*28c20*/  VIADD R6, R103, UR56 ;  /* 0x0000003867067c36 */ /* 0x000fe20008000000 */
[-C--:B------:R-:W-:Y:S02]  /*28c30*/  LEA.HI.X.SX32 R73, R73, R3.reuse, 0x1, P1 ;  /* 0x0000000349497211 */ /* 0x080fe400008f0eff */
[-C--:B------:R-:W-:Y:S02]  /*28c40*/  LEA R78, P1, R79, R2.reuse, 0x1 ;  /* 0x000000024f4e7211 */ /* 0x080fe400078208ff */
[-C--:B------:R-:W-:Y:S01]  /*28c50*/  LEA.HI.X.SX32 R89, R5, R3.reuse, 0x1, P3 ;  /* 0x0000000305597211 */ /* 0x080fe200018f0eff */
[----:B------:R-:W-:Y:S01]  /*28c60*/  VIADD R5, R6, UR60 ;  /* 0x0000003c06057c36 */ /* 0x000fe20008000000 */
[----:B------:R-:W-:Y:S02]  /*28c70*/  LEA.HI.X.SX32 R79, R79, R3, 0x1, P1 ;  /* 0x000000034f4f7211 */ /* 0x000fe400008f0eff */
[-C--:B------:R-:W-:Y:S01]  /*28c80*/  LEA R84, P1, R85, R2.reuse, 0x1 ;  /* 0x0000000255547211 */ /* 0x080fe200078208ff */
[----:B------:R-:W-:Y:S01]  /*28c90*/  VIADD R0, R5, UR59 ;  /* 0x0000003b05007c36 */ /* 0x000fe20008000000 */
[----:B------:R-:W-:-:S02]  /*28ca0*/  LEA R96, P3, R4, R2, 0x1 ;  /* 0x0000000204607211 */ /* 0x000fc400078608ff */
[-C--:B------:R-:W-:Y:S01]  /*28cb0*/  LEA.HI.X.SX32 R85, R85, R3.reuse, 0x1, P1 ;  /* 0x0000000355557211 */ /* 0x080fe200008f0eff */
[----:B------:R-:W-:Y:S01]  /*28cc0*/  VIADD R111, R0, UR55 ;  /* 0x00000037006f7c36 */ /* 0x000fe20008000000 */
[-C--:B------:R-:W-:Y:S02]  /*28cd0*/  LEA R92, P1, R93, R2.reuse, 0x1 ;  /* 0x000000025d5c7211 */ /* 0x080fe400078208ff */
[-C--:B------:R-:W-:Y:S02]  /*28ce0*/  LEA R94, P2, R90, R2.reuse, 0x1 ;  /* 0x000000025a5e7211 */ /* 0x080fe400078408ff */
[-C--:B------:R-:W-:Y:S02]  /*28cf0*/  LEA.HI.X.SX32 R97, R4, R3.reuse, 0x1, P3 ;  /* 0x0000000304617211 */ /* 0x080fe400018f0eff */
[----:B------:R-:W-:Y:S01]  /*28d00*/  LEA R102, P3, R103, R2, 0x1 ;  /* 0x0000000267667211 */ /* 0x000fe200078608ff */
[----:B------:R-:W-:Y:S01]  /*28d10*/  VIADD R249, R111, UR61 ;  /* 0x0000003d6ff97c36 */ /* 0x000fe20008000000 */
[----:B------:R-:W-:-:S02]  /*28d20*/  LEA.HI.X.SX32 R93, R93, R3, 0x1, P1 ;  /* 0x000000035d5d7211 */ /* 0x000fc400008f0eff */
[-C--:B------:R-:W-:Y:S02]  /*28d30*/  LEA.HI.X.SX32 R95, R90, R3.reuse, 0x1, P2 ;  /* 0x000000035a5f7211 */ /* 0x080fe400010f0eff */
[-C--:B------:R-:W-:Y:S02]  /*28d40*/  LEA R98, P1, R99, R2.reuse, 0x1 ;  /* 0x0000000263627211 */ /* 0x080fe400078208ff */
[-C--:B------:R-:W-:Y:S02]  /*28d50*/  LEA R100, P2, R101, R2.reuse, 0x1 ;  /* 0x0000000265647211 */ /* 0x080fe400078408ff */
[-C--:B------:R-:W-:Y:S01]  /*28d60*/  LEA.HI.X.SX32 R103, R103, R3.reuse, 0x1, P3 ;  /* 0x0000000367677211 */ /* 0x080fe200018f0eff */
[----:B------:R-:W-:Y:S01]  /*28d70*/  VIADD R90, R249, UR4 ;  /* 0x00000004f95a7c36 */ /* 0x000fe20008000000 */
[----:B------:R-:W-:Y:S01]  /*28d80*/  LEA R108, P3, R0, R2, 0x1 ;  /* 0x00000002006c7211 */ /* 0x000fe200078608ff */
[----:B------:R-:W-:Y:S01]  /*28d90*/  ULDC UR4, c[0x0][0x22c] ;  /* 0x00008b0000047ab9 */ /* 0x000fe20000000800 */
[----:B------:R-:W-:-:S02]  /*28da0*/  LEA.HI.X.SX32 R99, R99, R3, 0x1, P1 ;  /* 0x0000000363637211 */ /* 0x000fc400008f0eff */
[-C--:B------:R-:W-:Y:S02]  /*28db0*/  LEA.HI.X.SX32 R101, R101, R3.reuse, 0x1, P2 ;  /* 0x0000000365657211 */ /* 0x080fe400010f0eff */
[-C--:B------:R-:W-:Y:S02]  /*28dc0*/  LEA R104, P1, R6, R2.reuse, 0x1 ;  /* 0x0000000206687211 */ /* 0x080fe400078208ff */
[C---:B------:R-:W-:Y:S02]  /*28dd0*/  LEA R106, P2, R5.reuse, R2, 0x1 ;  /* 0x00000002056a7211 */ /* 0x040fe400078408ff */
[-C--:B------:R-:W-:Y:S01]  /*28de0*/  LEA.HI.X.SX32 R109, R0, R3.reuse, 0x1, P3 ;  /* 0x00000003006d7211 */ /* 0x080fe200018f0eff */
[----:B------:R-:W-:Y:S01]  /*28df0*/  VIADD R0, R90, UR5 ;  /* 0x000000055a007c36 */ /* 0x000fe20008000000 */
[-C--:B------:R-:W-:Y:S01]  /*28e00*/  LEA.HI.X.SX32 R105, R6, R3.reuse, 0x1, P1 ;  /* 0x0000000306697211 */ /* 0x080fe200008f0eff */
[----:B------:R-:W-:Y:S01]  /*28e10*/  ULDC UR5, c[0x0][0x22c] ;  /* 0x00008b0000057ab9 */ /* 0x000fe20000000800 */
[----:B------:R-:W-:-:S02]  /*28e20*/  LEA.HI.X.SX32 R107, R5, R3, 0x1, P2 ;  /* 0x00000003056b7211 */ /* 0x000fc400010f0eff */
[-C--:B------:R-:W-:Y:S02]  /*28e30*/  LEA R110, P1, R111, R2.reuse, 0x1 ;  /* 0x000000026f6e7211 */ /* 0x080fe400078208ff */
[-C--:B------:R-:W-:Y:S02]  /*28e40*/  LEA R248, P2, R249, R2.reuse, 0x1 ;  /* 0x00000002f9f87211 */ /* 0x080fe400078408ff */
[-C--:B------:R-:W-:Y:S02]  /*28e50*/  LEA R4, P3, R90, R2.reuse, 0x1 ;  /* 0x000000025a047211 */ /* 0x080fe400078608ff */
[----:B------:R-:W-:Y:S02]  /*28e60*/  LEA R2, P4, R0, R2, 0x1 ;  /* 0x0000000200027211 */ /* 0x000fe400078808ff */
[-C--:B------:R-:W-:Y:S02]  /*28e70*/  LEA.HI.X.SX32 R111, R111, R3.reuse, 0x1, P1 ;  /* 0x000000036f6f7211 */ /* 0x080fe400008f0eff */
[----:B------:R-:W-:-:S02]  /*28e80*/  LEA.HI.X.SX32 R249, R249, R3, 0x1, P2 ;  /* 0x00000003f9f97211 */ /* 0x000fc400010f0eff */
[-C--:B------:R-:W-:Y:S02]  /*28e90*/  LEA.HI.X.SX32 R5, R90, R3.reuse, 0x1, P3 ;  /* 0x000000035a057211 */ /* 0x080fe400018f0eff */
[----:B------:R-:W-:Y:S01]  /*28ea0*/  LEA.HI.X.SX32 R3, R0, R3, 0x1, P4 ;  /* 0x0000000300037211 */ /* 0x000fe200020f0eff */
[----:B------:R-:W-:-:S05]  /*28eb0*/  VIADD R0, R7, 0x77 ;  /* 0x0000007707007836 */ /* 0x000fca0000000000 */
[----:B------:R-:W-:Y:S01]  /*28ec0*/  ISETP.LT.AND P5, PT, R0, UR4, !P0 ;  /* 0x0000000400007c0c */ /* 0x000fe2000c7a1270 */
[----:B------:R-:W-:Y:S01]  /*28ed0*/  VIADD R0, R7, 0x78 ;  /* 0x0000007807007836 */ /* 0x000fe20000000000 */
[----:B------:R-:W-:-:S04]  /*28ee0*/  ULDC UR4, c[0x0][0x22c] ;  /* 0x00008b0000047ab9 */ /* 0x000fc80000000800 */
[----:B------:R-:W-:Y:S01]  /*28ef0*/  ISETP.LT.AND P1, PT, R0, UR4, !P0 ;  /* 0x0000000400007c0c */ /* 0x000fe2000c721270 */
[----:B------:R-:W-:Y:S01]  /*28f00*/  VIADD R0, R7, 0x79 ;  /* 0x0000007907007836 */ /* 0x000fe20000000000 */
[----:B------:R-:W-:Y:S01]  /*28f10*/  ULDC UR4, c[0x0][0x22c] ;  /* 0x00008b0000047ab9 */ /* 0x000fe20000000800 */
[----:B------:R-:W-:-:S03]  /*28f20*/  PRMT R91, R91, 0x7632, R91 ;  /* 0x000076325b5b7816 */ /* 0x000fc6000000005b */
[----:B------:R-:W-:Y:S02]  /*28f30*/  ISETP.LT.AND P2, PT, R0, UR4, !P0 ;  /* 0x0000000400007c0c */ /* 0x000fe4000c741270 */
[----:B------:R0:W-:Y:S01]  /*28f40*/  @P5 STG.E.U16 desc[UR30][R52.64], R91 ;  /* 0x0000005b34005986 */ /* 0x0001e2000c10151e */
[----:B------:R-:W-:Y:S01]  /*28f50*/  VIADD R0, R7, 0x7a ;  /* 0x0000007a07007836 */ /* 0x000fe20000000000 */
[----:B------:R-:W-:-:S03]  /*28f60*/  ULDC UR4, c[0x0][0x22c] ;  /* 0x00008b0000047ab9 */ /* 0x000fc60000000800 */
[----:B---3--:R1:W-:Y:S04]  /*28f70*/  @P1 STG.E.U16 desc[UR30][R60.64], R56 ;  /* 0x000000383c001986 */ /* 0x0083e8000c10151e */
[----:B0-----:R-:W2:Y:S04]  /*28f80*/  LDL.LU.64 R90, [R1+0xb80] ;  /* 0x000b8000015a7983 */ /* 0x001ea80000300a00 */
[----:B------:R-:W3:Y:S01]  /*28f90*/  LDL.LU.64 R52, [R1+0xb68] ;  /* 0x000b680001347983 */ /* 0x000ee20000300a00 */
[----:B-1----:R-:W-:-:S03]  /*28fa0*/  PRMT R56, R56, 0x7632, R56 ;  /* 0x0000763238387816 */ /* 0x002fc60000000038 */
[----:B------:R-:W4:Y:S04]  /*28fb0*/  LDL.LU.64 R60, [R1+0xb60] ;  /* 0x000b6000013c7983 */ /* 0x000f280000300a00 */
[----:B------:R0:W-:Y:S04]  /*28fc0*/  @P2 STG.E.U16 desc[UR30][R58.64], R56 ;  /* 0x000000383a002986 */ /* 0x0001e8000c10151e */
[----:B0-----:R-:W3:Y:S01]  /*28fd0*/  LDL.LU.64 R58, [R1+0xf08] ;  /* 0x000f0800013a7983 */ /* 0x001ee20000300a00 */
[----:B------:R-:W-:Y:S01]  /*28fe0*/  ISETP.LT.AND P3, PT, R0, UR4, !P0 ;  /* 0x0000000400007c0c */ /* 0x000fe2000c761270 */
[----:B------:R-:W-:Y:S01]  /*28ff0*/  VIADD R0, R7, 0x7b ;  /* 0x0000007b07007836 */ /* 0x000fe20000000000 */
[----:B------:R-:W-:-:S04]  /*29000*/  ULDC UR4, c[0x0][0x22c] ;  /* 0x00008b0000047ab9 */ /* 0x000fc80000000800 */
[----:B------:R-:W-:-:S07]  /*29010*/  ISETP.LT.AND P4, PT, R0, UR4, !P0 ;  /* 0x0000000400007c0c */ /* 0x000fce000c781270 */
[----:B--2---:R0:W-:Y:S01]  /*29020*/  @P3 STG.E.U16 desc[UR30][R90.64], R57 ;  /* 0x000000395a003986 */ /* 0x0041e2000c10151e */
[----:B------:R-:W-:Y:S01]  /*29030*/  VIADD R0, R7, 0x7c ;  /* 0x0000007c07007836 */ /* 0x000fe20000000000 */
[----:B------:R-:W-:Y:S01]  /*29040*/  ULDC UR4, c[0x0][0x22c] ;  /* 0x00008b0000047ab9 */ /* 0x000fe20000000800 */
[----:B0-----:R-:W-:Y:S01]  /*29050*/  PRMT R57, R57, 0x7632, R57 ;  /* 0x0000763239397816 */ /* 0x001fe20000000039 */
[----:B------:R-:W2:Y:S04]  /*29060*/  LDL.LU.64 R90, [R1+0xb48] ;  /* 0x000b4800015a7983 */ /* 0x000ea80000300a00 */
[----:B---3--:R0:W-:Y:S04]  /*29070*/  @P4 STG.E.U16 desc[UR30][R58.64], R57 ;  /* 0x000000393a004986 */ /* 0x0081e8000c10151e */
[----:B0-----:R-:W3:Y:S04]  /*29080*/  LDL.LU.64 R58, [R1+0xf00] ;  /* 0x000f0000013a7983 */ /* 0x001ee80000300a00 */
[----:B------:R-:W3:Y:S01]  /*29090*/  LDL.LU.64 R56, [R1+0xb70] ;  /* 0x000b700001387983 */ /* 0x000ee20000300a00 */
[----:B------:R-:W-:Y:S01]  /*290a0*/  ISETP.LT.AND P5, PT, R0, UR4, !P0 ;  /* 0x0000000400007c0c */ /* 0x000fe2000c7a1270 */
[C---:B------:R-:W-:Y:S01]  /*290b0*/  VIADD R6, R7.reuse, 0x7d ;  /* 0x0000007d07067836 */ /* 0x040fe20000000000 */
[----:B------:R-:W-:Y:S01]  /*290c0*/  ULDC UR4, c[0x0][0x22c] ;  /* 0x00008b0000047ab9 */ /* 0x000fe20000000800 */
[----:B------:R-:W-:-:S03]  /*290d0*/  VIADD R0, R7, 0x7e ;  /* 0x0000007e07007836 */ /* 0x000fc60000000000 */
[----:B------:R-:W-:Y:S01]  /*290e0*/  ISETP.LT.AND P6, PT, R6, UR5, !P0 ;  /* 0x0000000506007c0c */ /* 0x000fe2000c7c1270 */
[----:B------:R-:W-:Y:S01]  /*290f0*/  ULDC UR5, c[0x0][0x22c] ;  /* 0x00008b0000057ab9 */ /* 0x000fe20000000800 */
[----:B------:R-:W-:Y:S01]  /*29100*/  ISETP.LT.AND P1, PT, R0, UR4, !P0 ;  /* 0x0000000400007c0c */ /* 0x000fe2000c721270 */
[----:B------:R-:W-:Y:S01]  /*29110*/  VIADD R0, R7, 0x7f ;  /* 0x0000007f07007836 */ /* 0x000fe20000000000 */
[----:B------:R-:W-:-:S03]  /*29120*/  ULDC UR4, c[0x0][0x22c] ;  /* 0x00008b0000047ab9 */ /* 0x000fc60000000800 */
[----:B---3--:R0:W-:Y:S02]  /*29130*/  @P5 STG.E.U16 desc[UR30][R56.64], R58 ;  /* 0x0000003a38005986 */ /* 0x0081e4000c10151e */
[----:B0-----:R-:W-:Y:S02]  /*29140*/  PRMT R58, R58, 0x7632, R58 ;  /* 0x000076323a3a7816 */ /* 0x001fe4000000003a */
[----:B------:R-:W3:Y:S04]  /*29150*/  LDL.LU.64 R56, [R1+0xb38] ;  /* 0x000b380001387983 */ /* 0x000ee80000300a00 */
[----:B------:R0:W-:Y:S04]  /*29160*/  @P6 STG.E.U16 desc[UR30][R52.64], R58 ;  /* 0x0000003a34006986 */ /* 0x0001e8000c10151e */
[----:B----4-:R1:W-:Y:S04]  /*29170*/  @P1 STG.E.U16 desc[UR30][R60.64], R59 ;  /* 0x0000003b3c001986 */ /* 0x0103e8000c10151e */
[----:B0-----:R-:W4:Y:S04]  /*29180*/  LDL.LU.64 R52, [R1+0xb28] ;  /* 0x000b280001347983 */ /* 0x001f280000300a00 */
[----:B-1----:R-:W2:Y:S01]  /*29190*/  LDL.LU.64 R60, [R1+0xef8] ;  /* 0x000ef800013c7983 */ /* 0x002ea20000300a00 */
[----:B------:R-:W-:-:S02]  /*291a0*/  ISETP.LT.AND P2, PT, R0, UR4, !P0 ;  /* 0x0000000400007c0c */ /* 0x000fc4000c741270 */
[----:B------:R-:W-:Y:S01]  /*291b0*/  PRMT R6, R59, 0x7632, R6 ;  /* 0x000076323b067816 */ /* 0x000fe20000000006 */
[----:B------:R-:W-:Y:S01]  /*291c0*/  VIADD R0, R7, 0x80 ;  /* 0x0000008007007836 */ /* 0x000fe20000000000 */
[----:B------:R-:W3:Y:S01]  /*291d0*/  LDL.LU.64 R58, [R1+0xb50] ;  /* 0x000b5000013a7983 */ /* 0x000ee20000300a00 */
[----:B------:R-:W-:-:S03]  /*291e0*/  ULDC UR4, c[0x0][0x22c] ;  /* 0x00008b0000047ab9 */ /* 0x000fc60000000800 */
[----:B------:R-:W-:Y:S01]  /*291f0*/  ISETP.LT.AND P3, PT, R0, UR4, !P0 ;  /* 0x0000000400007c0c */ /* 0x000fe2000c761270 */
[----:B------:R-:W-:Y:S01]  /*29200*/  VIADD R0, R7, 0x81 ;  /* 0x0000008107007836 */ /* 0x000fe20000000000 */
[----:B------:R-:W-:-:S03]  /*29210*/  ULDC UR4, c[0x0][0x22c] ;  /* 0x00008b0000047ab9 */ /* 0x000fc60000000800 */
[----:B--2---:R0:W-:Y:S04]  /*29220*/  @P2 STG.E.U16 desc[UR30][R60.64], R6 ;  /* 0x000000063c002986 */ /* 0x0041e8000c10151e */
[----:B0-----:R-:W3:Y:S01]  /*29230*/  LDL.LU.64 R60, [R1+0xef0] ;  /* 0x000ef000013c7983 */ /* 0x001ee20000300a00 */
[----:B------:R-:W-:Y:S01]  /*29240*/  ISETP.LT.AND P4, PT, R0, UR4, !P0 ;  /* 0x0000000400007c0c */ /* 0x000fe2000c781270 */
[----:B------:R-:W-:Y:S01]  /*29250*/  VIADD R0, R7, 0x82 ;  /* 0x0000008207007836 */ /* 0x000fe20000000000 */
[----:B------:R-:W-:-:S04]  /*29260*/  ULDC UR4, c[0x0][0x22c] ;  /* 0x00008b0000047ab9 */ /* 0x000fc80000000800 */
[----:B------:R-:W-:Y:S01]  /*29270*/  ISETP.LT.AND P5, PT, R0, UR4, !P0 ;  /* 0x0000000400007c0c */ /* 0x000fe2000c7a1270 */
[C---:B------:R-:W-:Y:S01]  /*29280*/  VIADD R0, R7.reuse, 0x83 ;  /* 0x0000008307007836 */ /* 0x040fe20000000000 */
[----:B------:R-:W-:Y:S01]  /*29290*/  ULDC UR4, c[0x0][0x22c] ;  /* 0x00008b0000047ab9 */ /* 0x000fe20000000800 */
[----:B---3--:R0:W-:Y:S02]  /*292a0*/  @P3 STG.E.U16 desc[UR30][R58.64], R60 ;  /* 0x0000003c3a003986 */ /* 0x0081e4000c10151e */
[----:B0-----:R-:W-:Y:S02]  /*292b0*/  PRMT R60, R60, 0x7632, R60 ;  /* 0x000076323c3c7816 */ /* 0x001fe4000000003c */
[----:B------:R-:W2:Y:S04]  /*292c0*/  LDL.LU.64 R58, [R1+0xb18] ;  /* 0x000b1800013a7983 */ /* 0x000ea80000300a00 */
[----:B------:R-:W-:Y:S04]  /*292d0*/  @P4 STG.E.U16 desc[UR30][R90.64], R60 ;  /* 0x0000003c5a004986 */ /* 0x000fe8000c10151e */
[----:B------:R0:W-:Y:S04]  /*292e0*/  @P5 STG.E.U16 desc[UR30][R62.64], R61 ;  /* 0x0000003d3e005986 */ /* 0x0001e8000c10151e */
[----:B0-----:R-:W4:Y:S01]  /*292f0*/  LDL.LU.64 R62, [R1+0xee8] ;  /* 0x000ee800013e7983 */ /* 0x001f220000300a00 */
[----:B------:R-:W-:Y:S01]  /*29300*/  ISETP.LT.AND P6, PT, R0, UR4, !P0 ;  /* 0x0000000400007c0c */ /* 0x000fe2000c7c1270 */
[----:B------:R-:W-:Y:S01]  /*29310*/  VIADD R0, R7, 0x84 ;  /* 0x0000008407007836 */ /* 0x000fe20000000000 */
[----:B------:R-:W-:Y:S01]  /*29320*/  ULDC UR4, c[0x0][0x22c] ;  /* 0x00008b0000047ab9 */ /* 0x000fe20000000800 */
[----:B------:R-:W-:Y:S01]  /*29330*/  PRMT R61, R61, 0x7632, R61 ;  /* 0x000076323d3d7816 */ /* 0x000fe2000000003d */
[----:B------:R-:W3:Y:S02]  /*29340*/  LDL.LU.64 R90, [R1+0xb00] ;  /* 0x000b0000015a7983 */ /* 0x000ee40000300a00 */
[----:B------:R-:W-:-:S07]  /*29350*/  ISETP.LT.AND P1, PT, R0, UR4, !P0 ;  /* 0x0000000400007c0c */ /* 0x000fce000c721270 */
[----:B------:R0:W-:Y:S01]  /*29360*/  @P6 STG.E.U16 desc[UR30][R56.64], R61 ;  /* 0x0000003d38006986 */ /* 0x0001e2000c10151e */
[C---:B------:R-:W-:Y:S01]  /*29370*/  VIADD R0, R7.reuse, 0x85 ;  /* 0x0000008507007836 */ /* 0x040fe20000000000 */
[----:B------:R-:W-:Y:S02]  /*29380*/  ULDC UR4, c[0x0][0x22c] ;  /* 0x00008b0000047ab9 */ /* 0x000fe40000000800 */
[----:B0-----:R-:W2:Y:S04]  /*29390*/  LDL.LU.64 R60, [R1+0xb20] ;  /* 0x000b2000013c7983 */ /* 0x001ea80000300a00 */
[----:B------:R-:W3:Y:S04]  /*293a0*/  LDL.LU.64 R56, [R1+0xaf8] ;  /* 0x000af80001387983 */ /* 0x000ee80000300a00 */
[----:B----4-:R0:W-:Y:S04]  /*293b0*/  @P1 STG.E.U16 desc[UR30][R52.64], R62 ;  /* 0x0000003e34001986 */ /* 0x0101e8000c10151e */
[----:B0-----:R-:W4:Y:S01]  /*293c0*/  LDL.LU.64 R52, [R1+0xee0] ;  /* 0x000ee00001347983 */ /* 0x001f220000300a00 */
[----:B------:R-:W-:Y:S01]  /*293d0*/  ISETP.LT.AND P2, PT, R0, UR4, !P0 ;  /* 0x0000000400007c0c */ /* 0x000fe2000c741270 */
[----:B------:R-:W-:Y:S01]  /*293e0*/  VIADD R0, R7, 0x86 ;  /* 0x0000008607007836 */ /* 0x000fe20000000000 */
[----:B------:R-:W-:-:S04]  /*293f0*/  ULDC UR4, c[0x0][0x22c] ;  /* 0x00008b0000047ab9 */ /* 0x000fc80000000800 */
[----:B------:R-:W-:Y:S01]  /*29400*/  ISETP.LT.AND P3, PT, R0, UR4, !P0 ;  /* 0x0000000400007c0c */ /* 0x000fe2000c761270 */
[----:B------:R-:W-:Y:S01]  /*29410*/  VIADD R0, R7, 0x87 ;  /* 0x0000008707007836 */ /* 0x000fe20000000000 */
[----:B------:R-:W-:-:S04]  /*29420*/  ULDC UR4, c[0x0][0x22c] ;  /* 0x00008b0000047ab9 */ /* 0x000fc80000000800 */
[----:B------:R-:W-:Y:S02]  /*29430*/  ISETP.LT.AND P4, PT, R0, UR4, !P0 ;  /* 0x0000000400007c0c */ /* 0x000fe4000c781270 */
[----:B------:R-:W-:Y:S02]  /*29440*/  PRMT R62, R62, 0x7632, R62 ;  /* 0x000076323e3e7816 */ /* 0x000fe4000000003e */
[----:B------:R-:W-:Y:S01]  /*29450*/  PRMT R6, R63, 0x7632, R6 ;  /* 0x000076323f067816 */ /* 0x000fe20000000006 */
[C---:B------:R-:W-:Y:S01]  /*29460*/  VIADD R0, R7.reuse, 0x88 ;  /* 0x0000008807007836 */ /* 0x040fe20000000000 */
[----:B------:R-:W-:Y:S01]  /*29470*/  ULDC UR4, c[0x0][0x22c] ;  /* 0x00008b0000047ab9 */ /* 0x000fe20000000800 */
[----:B--2---:R0:W-:Y:S04]  /*29480*/  @P2 STG.E.U16 desc[UR30][R60.64], R62 ;  /* 0x0000003e3c002986 */ /* 0x0041e8000c10151e */
[----:B------:R1:W-:Y:S04]  /*29490*/  @P3 STG.E.U16 desc[UR30][R58.64], R63 ;  /* 0x0000003f3a003986 */ /* 0x0003e8000c10151e */
[----:B0-----:R-:W2:Y:S04]  /*294a0*/  LDL.LU.64 R60, [R1+0xae8] ;  /* 0x000ae800013c7983 */ /* 0x001ea80000300a00 */
[----:B-1----:R-:W3:Y:S04]  /*294b0*/  LDL.LU.64 R62, [R1+0xb08] ;  /* 0x000b0800013e7983 */ /* 0x002ee80000300a00 */
[----:B------:R-:W2:Y:S04]  /*294c0*/  LDL.LU.64 R58, [R1+0xae0] ;  /* 0x000ae000013a7983 */ /* 0x000ea80000300a00 */
[----:B----4-:R0:W-:Y:S04]  /*294d0*/  @P4 STG.E.U16 desc[UR30][R52.64], R6 ;  /* 0x0000000634004986 */ /* 0x0101e8000c10151e */
[----:B0-----:R-:W3:Y:S01]  /*294e0*/  LDL.LU.64 R52, [R1+0xed8] ;  /* 0x000ed80001347983 */ /* 0x001ee20000300a00 */
[----:B------:R-:W-:Y:S01]  /*294f0*/  ISETP.LT.AND P5, PT, R0, UR4, !P0 ;  /* 0x0000000400007c0c */ /* 0x000fe2000c7a1270 */
[----:B------:R-:W-:Y:S01]  /*29500*/  VIADD R0, R7, 0x89 ;  /* 0x0000008907007836 */ /* 0x000fe20000000000 */
[----:B------:R-:W-:-:S04]  /*29510*/  ULDC UR4, c[0x0][0x22c] ;  /* 0x00008b0000047ab9 */ /* 0x000fc80000000800 */
[----:B------:R-:W-:Y:S01]  /*29520*/  ISETP.LT.AND P6, PT, R0, UR4, !P0 ;  /* 0x0000000400007c0c */ /* 0x000fe2000c7c1270 */
[----:B------:R-:W-:Y:S01]  /*29530*/  VIADD R0, R7, 0x8a ;  /* 0x0000008a07007836 */ /* 0x000fe20000000000 */
[----:B------:R-:W-:-:S04]  /*29540*/  ULDC UR4, c[0x0][0x22c] ;  /* 0x00008b0000047ab9 */ /* 0x000fc80000000800 */
[----:B------:R-:W-:Y:S01]  /*29550*/  ISETP.LT.AND P1, PT, R0, UR4, !P0 ;  /* 0x0000000400007c0c */ /* 0x000fe2000c721270 */
[----:B------:R-:W-:Y:S01]  /*29560*/  VIADD R0, R7, 0x8b ;  /* 0x0000008b07007836 */ /* 0x000fe20000000000 */
[----:B------:R-:W-:-:S04]  /*29570*/  ULDC UR4, c[0x0][0x22c] ;  /* 0x00008b0000047ab9 */ /* 0x000fc80000000800 */
[----:B------:R-:W-:Y:S01]  /*29580*/  ISETP.LT.AND P2, PT, R0, UR4, !P0 ;  /* 0x0000000400007c0c */ /* 0x000fe2000c741270 */
[----:B---3--:R0:W-:Y:S01]  /*29590*/  @P5 STG.E.U16 desc[UR30][R62.64], R52 ;  /* 0x000000343e005986 */ /* 0x0081e2000c10151e */
[----:B------:R-:W-:Y:S01]  /*295a0*/  VIADD R0, R7, 0x8c ;  /* 0x0000008c07007836 */ /* 0x000fe20000000000 */
[----:B------:R-:W-:Y:S01]  /*295b0*/  ULDC UR4, c[0x0][0x22c] ;  /* 0x00008b0000047ab9 */ /* 0x000fe20000000800 */
[----:B0-----:R-:W-:-:S05]  /*295c0*/  PRMT R52, R52, 0x7632, R52 ;  /* 0x0000763234347816 */ /* 0x001fca0000000034 */
[----:B------:R0:W-:Y:S04]  /*295d0*/  @P6 STG.E.U16 desc[UR30][R90.64], R52 ;  /* 0x000000345a006986 */ /* 0x0001e8000c10151e */
[----:B------:R1:W-:Y:S04]  /*295e0*/  @P1 STG.E.U16 desc[UR30][R56.64], R53 ;  /* 0x0000003538001986 */ /* 0x0003e8000c10151e */
[----:B0-----:R-:W3:Y:S01]  /*295f0*/  LDL.LU.64 R90, [R1+0xad0] ;  /* 0x000ad000015a7983 */ /* 0x001ee20000300a00 */
[----:B-1----:R-:W-:-:S03]  /*29600*/  PRMT R53, R53, 0x7632, R53 ;  /* 0x0000763235357816 */ /* 0x002fc60000000035 */
[----:B------:R-:W4:Y:S04]  /*29610*/  LDL.LU.64 R62, [R1+0xac0] ;  /* 0x000ac000013e7983 */ /* 0x000f280000300a00 */
[----:B------:R-:W4:Y:S04]  /*29620*/  LDL.LU.64 R56, [R1+0xab8] ;  /* 0x000ab80001387983 */ /* 0x000f280000300a00 */
[----:B------:R0:W-:Y:S04]  /*29630*/  @P2 STG.E.U16 desc[UR30][R54.64], R53 ;  /* 0x0000003536002986 */ /* 0x0001e8000c10151e */
[----:B0-----:R-:W2:Y:S01]  /*29640*/  LDL.LU.64 R54, [R1+0xed0] ;  /* 0x000ed00001367983 */ /* 0x001ea20000300a00 */
[----:B------:R-:W-:Y:S01]  /*29650*/  ISETP.LT.AND P3, PT, R0, UR4, !P0 ;  /* 0x0000000400007c0c */ /* 0x000fe2000c761270 */
[----:B------:R-:W-:Y:S01]  /*29660*/  VIADD R0, R7, 0x8d ;  /* 0x0000008d07007836 */ /* 0x000fe20000000000 */
[----:B------:R-:W-:-:S04]  /*29670*/  ULDC UR4, c[0x0][0x22c] ;  /* 0x00008b0000047ab9 */ /* 0x000fc80000000800 */
[----:B------:R-:W-:Y:S01]  /*29680*/  ISETP.LT.AND P4, PT, R0, UR4, !P0 ;  /* 0x0000000400007c0c */ /* 0x000fe2000c781270 */
[----:B------:R-:W-:Y:S01]  /*29690*/  VIADD R0, R7, 0x8e ;  /* 0x0000008e07007836 */ /* 0x000fe20000000000 */
[----:B------:R-:W-:-:S04]  /*296a0*/  ULDC UR4, c[0x0][0x22c] ;  /* 0x00008b0000047ab9 */ /* 0x000fc80000000800 */
[----:B------:R-:W-:Y:S01]  /*296b0*/  ISETP.LT.AND P5, PT, R0, UR4, !P0 ;  /* 0x0000000400007c0c */ /* 0x000fe2000c7a1270 */
[C---:B------:R-:W-:Y:S01]  /*296c0*/  VIADD R0, R7.reuse, 0x8f ;  /* 0x0000008f07007836 */ /* 0x040fe20000000000 */
[----:B------:R-:W-:Y:S01]  /*296d0*/  ULDC UR4, c[0x0][0x22c] ;  /* 0x00008b0000047ab9 */ /* 0x000fe20000000800 */
[----:B--2---:R0:W-:Y:S02]  /*296e0*/  @P3 STG.E.U16 desc[UR30][R60.64], R54 ;  /* 0x000000363c003986 */ /* 0x0041e4000c10151e */
[----:B0-----:R-:W-:Y:S02]  /*296f0*/  PRMT R54, R54, 0x7632, R54 ;  /* 0x0000763236367816 */ /* 0x001fe40000000036 */
[----:B------:R-:W2:Y:S04]  /*29700*/  LDL.LU.64 R60, [R1+0xaa8] ;  /* 0x000aa800013c7983 */ /* 0x000ea80000300a00 */
[----:B------:R0:W-:Y:S04]  /*29710*/  @P4 STG.E.U16 desc[UR30][R58.64], R54 ;  /* 0x000000363a004986 */ /* 0x0001e8000c10151e */
[----:B------:R1:W-:Y:S04]  /*29720*/  @P5 STG.E.U16 desc[UR30][R48.64], R55 ;  /* 0x0000003730005986 */ /* 0x0003e8000c10151e */
[----:B0-----:R-:W2:Y:S04]  /*29730*/  LDL.LU.64 R58, [R1+0xaa0] ;  /* 0x000aa000013a7983 */ /* 0x001ea80000300a00 */
[----:B-1----:R-:W4:Y:S01]  /*29740*/  LDL.LU.64 R48, [R1+0xec8] ;  /* 0x000ec80001307983 */ /* 0x002f220000300a00 */
        /* <DEDUP_REMOVED lines=11> */
[----:B---3--:R0:W-:Y:S01]  /*29800*/  @P6 STG.E.U16 desc[UR30][R90.64], R6 ;  /* 0x000000065a006986 */ /* 0x0081e2000c10151e */
[----:B------:R-:W-:Y:S01]  /*29810*/  VIADD R0, R7, 0x93 ;  /* 0x0000009307007836 */ /* 0x000fe20000000000 */
[----:B------:R-:W-:Y:S02]  /*29820*/  ULDC UR4, c[0x0][0x22c] ;  /* 0x00008b0000047ab9 */ /* 0x000fe40000000800 */
[----:B0-----:R-:W3:Y:S04]  /*29830*/  LDL.LU.64 R90, [R1+0xa98] ;  /* 0x000a9800015a7983 */ /* 0x001ee80000300a00 */
[----:B----4-:R0:W-:Y:S02]  /*29840*/  @P1 STG.E.U16 desc[UR30][R62.64], R48 ;  /* 0x000000303e001986 */ /* 0x0101e4000c10151e */
[----:B0-----:R-:W-:-:S02]  /*29850*/  PRMT R48, R48, 0x7632, R48 ;  /* 0x0000763230307816 */ /* 0x001fc40000000030 */
[----:B------:R-:W4:Y:S04]  /*29860*/  LDL.LU.64 R62, [R1+0xa88] ;  /* 0x000a8800013e7983 */ /* 0x000f280000300a00 */
[----:B------:R0:W-:Y:S04]  /*29870*/  @P2 STG.E.U16 desc[UR30][R56.64], R48 ;  /* 0x0000003038002986 */ /* 0x0001e8000c10151e */
[----:B------:R1:W-:Y:S04]  /*29880*/  @P3 STG.E.U16 desc[UR30][R50.64], R49 ;  /* 0x0000003132003986 */ /* 0x0003e8000c10151e */
[----:B0-----:R-:W4:Y:S04]  /*29890*/  LDL.LU.64 R56, [R1+0xa78] ;  /* 0x000a780001387983 */ /* 0x001f280000300a00 */
[----:B-1----:R-:W3:Y:S01]  /*298a0*/  LDL.LU.64 R50, [R1+0xec0] ;  /* 0x000ec00001327983 */ /* 0x002ee20000300a00 */
        /* <DEDUP_REMOVED lines=11> */
[----:B--2---:R0:W-:Y:S01]  /*29960*/  @P4 STG.E.U16 desc[UR30][R60.64], R49 ;  /* 0x000000313c004986 */ /* 0x0041e2000c10151e */
[----:B------:R-:W-:Y:S01]  /*29970*/  VIADD R0, R7, 0x97 ;  /* 0x0000009707007836 */ /* 0x000fe20000000000 */
[----:B------:R-:W-:Y:S02]  /*29980*/  ULDC UR4, c[0x0][0x22c] ;  /* 0x00008b0000047ab9 */ /* 0x000fe40000000800 */
[----:B0-----:R-:W2:Y:S04]  /*29990*/  LDL.LU.64 R60, [R1+0xa68] ;  /* 0x000a6800013c7983 */ /* 0x001ea80000300a00 */
[----:B---3--:R0:W-:Y:S02]  /*299a0*/  @P5 STG.E.U16 desc[UR30][R58.64], R50 ;  /* 0x000000323a005986 */ /* 0x0081e4000c10151e */
[----:B0-----:R-:W-:-:S02]  /*299b0*/  PRMT R50, R50, 0x7632, R50 ;  /* 0x0000763232327816 */ /* 0x001fc40000000032 */
[----:B------:R-:W3:Y:S04]  /*299c0*/  LDL.LU.64 R58, [R1+0xa60] ;  /* 0x000a6000013a7983 */ /* 0x000ee80000300a00 */
[----:B------:R0:W-:Y:S04]  /*299d0*/  @P6 STG.E.U16 desc[UR30][R90.64], R50 ;  /* 0x000000325a006986 */ /* 0x0001e8000c10151e */
[----:B------:R1:W-:Y:S04]  /*299e0*/  @P1 STG.E.U16 desc[UR30][R44.64], R51 ;  /* 0x000000332c001986 */ /* 0x0003e8000c10151e */
[----:B0-----:R-:W3:Y:S04]  /*299f0*/  LDL.LU.64 R90, [R1+0xa58] ;  /* 0x000a5800015a7983 */ /* 0x001ee80000300a00 */
[----:B-1----:R-:W2:Y:S01]  /*29a00*/  LDL.LU.64 R44, [R1+0xeb8] ;  /* 0x000eb800012c7983 */ /* 0x002ea20000300a00 */
        /* <DEDUP_REMOVED lines=8> */
[----:B----4-:R-:W-:Y:S01]  /*29a90*/  @P2 STG.E.U16 desc[UR30][R62.64], R6 ;  /* 0x000000063e002986 */ /* 0x010fe2000c10151e */
[----:B------:R-:W-:Y:S01]  /*29aa0*/  VIADD R0, R7, 0x9a ;  /* 0x0000009a07007836 */ /* 0x000fe20000000000 */
[----:B------:R-:W-:-:S03]  /*29ab0*/  ULDC UR4, c[0x0][0x22c] ;  /* 0x00008b0000047ab9 */ /* 0x000fc60000000800 */
[----:B--2---:R0:W-:Y:S02]  /*29ac0*/  @P3 STG.E.U16 desc[UR30][R56.64], R44 ;  /* 0x0000002c38003986 */ /* 0x0041e4000c10151e */
[----:B0-----:R-:W-:-:S05]  /*29ad0*/  PRMT R44, R44, 0x7632, R44 ;  /* 0x000076322c2c7816 */ /* 0x001fca000000002c */
[----:B------:R0:W-:Y:S04]  /*29ae0*/  @P4 STG.E.U16 desc[UR30][R46.64], R44 ;  /* 0x0000002c2e004986 */ /* 0x0001e8000c10151e */
[----:B0-----:R-:W2:Y:S01]  /*29af0*/  LDL.LU.64 R46, [R1+0xeb0] ;  /* 0x000eb000012e7983 */ /* 0x001ea20000300a00 */
[----:B------:R-:W-:Y:S01]  /*29b00*/  ISETP.LT.AND P5, PT, R0, UR4, !P0 ;  /* 0x0000000400007c0c */ /* 0x000fe2000c7a1270 */
[C---:B------:R-:W-:Y:S01]  /*29b10*/  VIADD R0, R7.reuse, 0x9b ;  /* 0x0000009b07007836 */ /* 0x040fe20000000000 */
[----:B------:R-:W-:Y:S01]  /*29b20*/  ULDC UR4, c[0x0][0x22c] ;  /* 0x00008b0000047ab9 */ /* 0x000fe20000000800 */
[----:B------:R-:W4:Y:S03]  /*29b30*/  LDL.LU.64 R62, [R1+0xa40] ;  /* 0x000a4000013e7983 */ /* 0x000f260000300a00 */
[----:B------:R-:W-:Y:S01]  /*29b40*/  ISETP.LT.AND P6, PT, R0, UR4, !P0 ;  /* 0x0000000400007c0c */ /* 0x000fe2000c7c1270 */
[C---:B------:R-:W-:Y:S01]  /*29b50*/  VIADD R0, R7.reuse, 0x9c ;  /* 0x0000009c07007836 */ /* 0x040fe20000000000 */
[----:B------:R-:W-:Y:S01]  /*29b60*/  ULDC UR4, c[0x0][0x22c] ;  /* 0x00008b0000047ab9 */ /* 0x000fe20000000800 */
[----:B------:R-:W4:Y:S03]  /*29b70*/  LDL.LU.64 R56, [R1+0xa38] ;  /* 0x000a380001387983 */ /* 0x000f260000300a00 */
[----:B------:R-:W-:Y:S01]  /*29b80*/  ISETP.LT.AND P1, PT, R0, UR4, !P0 ;  /* 0x0000000400007c0c */ /* 0x000fe2000c721270 */
[----:B------:R-:W-:Y:S01]  /*29b90*/  VIADD R0, R7, 0x9d ;  /* 0x0000009d07007836 */ /* 0x000fe20000000000 */
[----:B------:R-:W-:Y:S01]  /*29ba0*/  ULDC UR4, c[0x0][0x22c] ;  /* 0x00008b0000047ab9 */ /* 0x000fe20000000800 */
[----:B------:R0:W-:Y:S03]  /*29bb0*/  @P5 STG.E.U16 desc[UR30][R60.64], R45 ;  /* 0x0000002d3c005986 */ /* 0x0001e6000c10151e */
[----:B------:R-:W-:-:S02]  /*29bc0*/  ISETP.LT.AND P2, PT, R0, UR4, !P0 ;  /* 0x0000000400007c0c */ /* 0x000fc4000c741270 */
[----:B0-----:R-:W-:Y:S01]  /*29bd0*/  PRMT R45, R45, 0x7632, R45 ;  /* 0x000076322d2d7816 */ /* 0x001fe2000000002d */
[----:B------:R-:W-:Y:S01]  /*29be0*/  VIADD R0, R7, 0x9e ;  /* 0x0000009e07007836 */ /* 0x000fe20000000000 */
[----:B------:R-:W-:-:S03]  /*29bf0*/  ULDC UR4, c[0x0][0x22c] ;  /* 0x00008b0000047ab9 */ /* 0x000fc60000000800 */
[----:B---3--:R0:W-:Y:S04]  /*29c00*/  @P6 STG.E.U16 desc[UR30][R58.64], R45 ;  /* 0x0000002d3a006986 */ /* 0x0081e8000c10151e */
[----:B0-----:R-:W3:Y:S04]  /*29c10*/  LDL.LU.64 R44, [R1+0xa48] ;  /* 0x000a4800012c7983 */ /* 0x001ee80000300a00 */
[----:B------:R-:W4:Y:S04]  /*29c20*/  LDL.LU.64 R60, [R1+0xa28] ;  /* 0x000a2800013c7983 */ /* 0x000f280000300a00 */
[----:B--2---:R0:W-:Y:S02]  /*29c30*/  @P1 STG.E.U16 desc[UR30][R90.64], R46 ;  /* 0x0000002e5a001986 */ /* 0x0041e4000c10151e */
[----:B0-----:R-:W-:-:S05]  /*29c40*/  PRMT R46, R46, 0x7632, R46 ;  /* 0x000076322e2e7816 */ /* 0x001fca000000002e */
[----:B------:R0:W-:Y:S04]  /*29c50*/  @P2 STG.E.U16 desc[UR30][R40.64], R46 ;  /* 0x0000002e28002986 */ /* 0x0001e8000c10151e */
[----:B0-----:R-:W2:Y:S01]  /*29c60*/  LDL.LU.64 R40, [R1+0xea8] ;  /* 0x000ea80001287983 */ /* 0x001ea20000300a00 */
[----:B------:R-:W-:Y:S01]  /*29c70*/  ISETP.LT.AND P3, PT, R0, UR4, !P0 ;  /* 0x0000000400007c0c */ /* 0x000fe2000c761270 */
[----:B------:R-:W-:Y:S01]  /*29c80*/  VIADD R0, R7, 0x9f ;  /* 0x0000009f07007836 */ /* 0x000fe20000000000 */
[----:B------:R-:W-:Y:S01]  /*29c90*/  ULDC UR4, c[0x0][0x22c] ;  /* 0x00008b0000047ab9 */ /* 0x000fe20000000800 */
[----:B------:R-:W-:Y:S01]  /*29ca0*/  PRMT R6, R47, 0x7632, R6 ;  /* 0x000076322f067816 */ /* 0x000fe20000000006 */
[----:B------:R-:W2:Y:S02]  /*29cb0*/  LDL.LU.64 R58, [R1+0xa20] ;  /* 0x000a2000013a7983 */ /* 0x000ea40000300a00 */
[----:B------:R-:W-:Y:S01]  /*29cc0*/  ISETP.LT.AND P4, PT, R0, UR4, !P0 ;  /* 0x0000000400007c0c */ /* 0x000fe2000c781270 */
[C---:B------:R-:W-:Y:S01]  /*29cd0*/  VIADD R0, R7.reuse, 0xa0 ;  /* 0x000000a007007836 */ /* 0x040fe20000000000 */
[----:B------:R-:W-:Y:S01]  /*29ce0*/  ULDC UR4, c[0x0][0x22c] ;  /* 0x00008b0000047ab9 */ /* 0x000fe20000000800 */
[----:B------:R-:W2:Y:S03]  /*29cf0*/  LDL.LU.64 R90, [R1+0xa18] ;  /* 0x000a1800015a7983 */ /* 0x000ea60000300a00 */
[----:B------:R-:W-:Y:S01]  /*29d00*/  ISETP.LT.AND P5, PT, R0, UR4, !P0 ;  /* 0x0000000400007c0c */ /* 0x000fe2000c7a1270 */
[----:B------:R-:W-:Y:S01]  /*29d10*/  VIADD R0, R7, 0xa1 ;  /* 0x000000a107007836 */ /* 0x000fe20000000000 */
[----:B------:R-:W-:-:S04]  /*29d20*/  ULDC UR4, c[0x0][0x22c] ;  /* 0x00008b0000047ab9 */ /* 0x000fc80000000800 */
[----:B------:R-:W-:Y:S01]  /*29d30*/  ISETP.LT.AND P6, PT, R0, UR4, !P0 ;  /* 0x0000000400007c0c */ /* 0x000fe2000c7c1270 */
[----:B---3--:R0:W-:Y:S01]  /*29d40*/  @P3 STG.E.U16 desc[UR30][R44.64], R47 ;  /* 0x0000002f2c003986 */ /* 0x0081e2000c10151e */
[----:B------:R-:W-:Y:S01]  /*29d50*/  VIADD R0, R7, 0xa2 ;  /* 0x000000a207007836 */ /* 0x000fe20000000000 */
[----:B------:R-:W-:Y:S02]  /*29d60*/  ULDC UR4, c[0x0][0x22c] ;  /* 0x00008b0000047ab9 */ /* 0x000fe40000000800 */
[----:B----4-:R-:W-:Y:S04]  /*29d70*/  @P4 STG.E.U16 desc[UR30][R62.64], R6 ;  /* 0x000000063e004986 */ /* 0x010fe8000c10151e */
[----:B0-----:R-:W3:Y:S04]  /*29d80*/  LDL.LU.64 R44, [R1+0xa08] ;  /* 0x000a0800012c7983 */ /* 0x001ee80000300a00 */
        /* <DEDUP_REMOVED lines=18> */
[----:B------:R-:W4:Y:S01]  /*29eb0*/  LDL.LU.64 R60, [R1+0x9e8] ;  /* 0x0009e800013c7983 */ /* 0x000f220000300a00 */
[----:B------:R-:W-:Y:S01]  /*29ec0*/  VIADD R0, R7, 0xa6 ;  /* 0x000000a607007836 */ /* 0x000fe20000000000 */
[----:B------:R-:W-:Y:S02]  /*29ed0*/  ULDC UR4, c[0x0][0x22c] ;  /* 0x00008b0000047ab9 */ /* 0x000fe40000000800 */
[----:B------:R-:W-:Y:S04]  /*29ee0*/  @P2 STG.E.U16 desc[UR30][R58.64], R41 ;  /* 0x000000293a002986 */ /* 0x000fe8000c10151e */
        /* <DEDUP_REMOVED lines=1356> */
[----:B------:R-:W-:-:S04]  /*2f3b0*/  ULDC UR4, c[0x0][0x22c] ;  /* 0x00008b0000047ab9 */ /* 0x000fc80000000800 */
[----:B------:R-:W-:Y:S01]  /*2f3c0*/  ISETP.LT.AND P6, PT, R0, UR4, !P0 ;  /* 0x0000000400007c0c */ /* 0x000fe2000c7c1270 */
[----:B------:R0:W-:Y:S01]  /*2f3d0*/  @P3 STG.E.U16 desc[UR30][R60.64], R201 ;  /* 0x000000c93c003986 */ /* 0x0001e2000c10151e */
[----:B------:R-:W-:Y:S01]  /*2f3e0*/  VIADD R0, R7, 0x19e ;  /* 0x0000019e07007836 */ /* 0x000fe20000000000 */
[----:B------:R-:W-:Y:S01]  /*2f3f0*/  ULDC UR4, c[0x0][0x22c] ;  /* 0x00008b0000047ab9 */ /* 0x000fe20000000800 */
[----:B0-----:R-:W-:Y:S01]  /*2f400*/  PRMT R201, R201, 0x7632, R201 ;  /* 0x00007632c9c97816 */ /* 0x001fe200000000c9 */
[----:B------:R-:W4:Y:S04]  /*2f410*/  LDL.LU.64 R60, [R1+0x210] ;  /* 0x00021000013c7983 */ /* 0x000f280000300a00 */
[----:B------:R-:W-:Y:S01]  /*2f420*/  @P4 STG.E.U16 desc[UR30][R58.64], R201 ;  /* 0x000000c93a004986 */ /* 0x000fe2000c10151e */
[----:B--2---:R-:W-:-:S03]  /*2f430*/  PRMT R6, R202, 0x7632, R6 ;  /* 0x00007632ca067816 */ /* 0x004fc60000000006 */
[----:B------:R-:W-:Y:S04]  /*2f440*/  @P5 STG.E.U16 desc[UR30][R90.64], R202 ;  /* 0x000000ca5a005986 */ /* 0x000fe8000c10151e */
        /* <DEDUP_REMOVED lines=19> */
[----:B0-----:R-:W3:Y:S01]  /*2f580*/  LDL.LU.64 R44, [R1+0x1f0] ;  /* 0x0001f000012c7983 */ /* 0x001ee20000300a00 */
        /* <DEDUP_REMOVED lines=8> */
[----:B------:R-:W4:Y:S02]  /*2f610*/  LDL.LU.64 R62, [R1+0x1e8] ;  /* 0x0001e800013e7983 */ /* 0x000f240000300a00 */
        /* <DEDUP_REMOVED lines=10> */
[----:B------:R-:W-:Y:S02]  /*2f6c0*/  ULDC UR4, c[0x0][0x22c] ;  /* 0x00008b0000047ab9 */ /* 0x000fe40000000800 */
[----:B------:R-:W-:Y:S04]  /*2f6d0*/  @P6 STG.E.U16 desc[UR30][R58.64], R8 ;  /* 0x000000083a006986 */ /* 0x000fe8000c10151e */
[----:B0-----:R-:W4:Y:S01]  /*2f6e0*/  LDL.LU.64 R60, [R1+0x1d0] ;  /* 0x0001d000013c7983 */ /* 0x001f220000300a00 */
        /* <DEDUP_REMOVED lines=215> */
[----:B------:R-:W-:Y:S01]  /*30460*/  @P3 STG.E.U16 desc[UR30][R60.64], R225 ;  /* 0x000000e13c003986 */ /* 0x000fe2000c10151e */
[----:B------:R-:W-:Y:S01]  /*30470*/  VIADD R0, R7, 0x1ce ;  /* 0x000001ce07007836 */ /* 0x000fe20000000000 */
[----:B------:R-:W-:Y:S02]  /*30480*/  ULDC UR4, c[0x0][0x22c] ;  /* 0x00008b0000047ab9 */ /* 0x000fe40000000800 */
[----:B------:R-:W-:Y:S01]  /*30490*/  @P4 STG.E.U16 desc[UR30][R58.64], R8 ;  /* 0x000000083a004986 */ /* 0x000fe2000c10151e */
[----:B--2---:R-:W-:-:S03]  /*304a0*/  PRMT R6, R226, 0x7632, R6 ;  /* 0x00007632e2067816 */ /* 0x004fc60000000006 */
[----:B------:R0:W-:Y:S04]  /*304b0*/  @P5 STG.E.U16 desc[UR30][R90.64], R226 ;  /* 0x000000e25a005986 */ /* 0x0001e8000c10151e */
[----:B------:R1:W-:Y:S04]  /*304c0*/  @P6 STG.E.U16 desc[UR30][R228.64], R6 ;  /* 0x00000006e4006986 */ /* 0x0003e8000c10151e */
[----:B0-----:R-:W2:Y:S04]  /*304d0*/  LDL.LU.64 R90, [R1+0x90] ;  /* 0x00009000015a7983 */ /* 0x001ea80000300a00 */
[----:B-1----:R-:W2:Y:S01]  /*304e0*/  LDL.LU.64 R228, [R1+0xc48] ;  /* 0x000c480001e47983 */ /* 0x002ea20000300a00 */
        /* <DEDUP_REMOVED lines=28> */
[----:B------:R-:W-:Y:S01]  /*306b0*/  VIADD R0, R7, 0x1d4 ;  /* 0x000001d407007836 */ /* 0x000fe20000000000 */
[----:B------:R-:W-:-:S04]  /*306c0*/  ULDC UR4, c[0x0][0x22c] ;  /* 0x00008b0000047ab9 */ /* 0x000fc80000000800 */
[----:B------:R-:W-:Y:S01]  /*306d0*/  ISETP.LT.AND P1, PT, R0, UR4, !P0 ;  /* 0x0000000400007c0c */ /* 0x000fe2000c721270 */
[----:B------:R-:W-:Y:S01]  /*306e0*/  VIADD R0, R7, 0x1d5 ;  /* 0x000001d507007836 */ /* 0x000fe20000000000 */
[----:B------:R-:W-:-:S04]  /*306f0*/  ULDC UR4, c[0x0][0x22c] ;  /* 0x00008b0000047ab9 */ /* 0x000fc80000000800 */
[----:B------:R-:W-:Y:S01]  /*30700*/  ISETP.LT.AND P2, PT, R0, UR4, !P0 ;  /* 0x0000000400007c0c */ /* 0x000fe2000c741270 */
[----:B------:R0:W-:Y:S01]  /*30710*/  @P5 STG.E.U16 desc[UR30][R90.64], R229 ;  /* 0x000000e55a005986 */ /* 0x0001e2000c10151e */
[----:B------:R-:W-:Y:S01]  /*30720*/  VIADD R0, R7, 0x1d6 ;  /* 0x000001d607007836 */ /* 0x000fe20000000000 */
[----:B------:R-:W-:Y:S02]  /*30730*/  ULDC UR4, c[0x0][0x22c] ;  /* 0x00008b0000047ab9 */ /* 0x000fe40000000800 */
[----:B------:R1:W-:Y:S04]  /*30740*/  @P6 STG.E.U16 desc[UR30][R60.64], R8 ;  /* 0x000000083c006986 */ /* 0x0003e8000c10151e */
[----:B0-----:R-:W4:Y:S04]  /*30750*/  LDL.LU.64 R90, [R1+0x60] ;  /* 0x00006000015a7983 */ /* 0x001f280000300a00 */
[----:B------:R-:W4:Y:S04]  /*30760*/  LDL.LU.64 R62, [R1+0x50] ;  /* 0x00005000013e7983 */ /* 0x000f280000300a00 */
[----:B-1----:R-:W4:Y:S01]  /*30770*/  LDL.LU.64 R60, [R1+0x48] ;  /* 0x00004800013c7983 */ /* 0x002f220000300a00 */
        /* <DEDUP_REMOVED lines=10> */
[----:B------:R-:W-:Y:S01]  /*30820*/  VIADD R0, R7, 0x1d8 ;  /* 0x000001d807007836 */ /* 0x000fe20000000000 */
[----:B------:R-:W-:-:S04]  /*30830*/  ULDC UR4, c[0x0][0x22c] ;  /* 0x00008b0000047ab9 */ /* 0x000fc80000000800 */
[----:B------:R-:W-:Y:S01]  /*30840*/  ISETP.LT.AND P5, PT, R0, UR4, !P0 ;  /* 0x0000000400007c0c */ /* 0x000fe2000c7a1270 */
[----:B------:R-:W-:Y:S01]  /*30850*/  VIADD R0, R7, 0x1d9 ;  /* 0x000001d907007836 */ /* 0x000fe20000000000 */
[----:B------:R-:W-:-:S04]  /*30860*/  ULDC UR4, c[0x0][0x22c] ;  /* 0x00008b0000047ab9 */ /* 0x000fc80000000800 */
[----:B------:R-:W-:Y:S01]  /*30870*/  ISETP.LT.AND P6, PT, R0, UR4, !P0 ;  /* 0x0000000400007c0c */ /* 0x000fe2000c7c1270 */
[----:B---3--:R-:W-:Y:S01]  /*30880*/  @P3 STG.E.U16 desc[UR30][R44.64], R231 ;  /* 0x000000e72c003986 */ /* 0x008fe2000c10151e */
[----:B------:R-:W-:Y:S01]  /*30890*/  VIADD R0, R7, 0x1da ;  /* 0x000001da07007836 */ /* 0x000fe20000000000 */
[----:B------:R-:W-:Y:S02]  /*308a0*/  ULDC UR4, c[0x0][0x22c] ;  /* 0x00008b0000047ab9 */ /* 0x000fe40000000800 */
[----:B----4-:R0:W-:Y:S04]  /*308b0*/  @P4 STG.E.U16 desc[UR30][R56.64], R8 ;  /* 0x0000000838004986 */ /* 0x0101e8000c10151e */
[----:B0-----:R-:W3:Y:S01]  /*308c0*/  LDL.LU.64 R56, [R1+0x30] ;  /* 0x0000300001387983 */ /* 0x001ee20000300a00 */
[----:B--2---:R-:W-:-:S03]  /*308d0*/  PRMT R6, R232, 0x7632, R6 ;  /* 0x00007632e8067816 */ /* 0x004fc60000000006 */
        /* <DEDUP_REMOVED lines=13> */
[----:B------:R-:W-:Y:S02]  /*309b0*/  ISETP.LT.AND P4, PT, R0, UR4, !P0 ;  /* 0x0000000400007c0c */ /* 0x000fe4000c781270 */
[----:B------:R-:W-:Y:S01]  /*309c0*/  PRMT R8, R233, 0x7632, R8 ;  /* 0x00007632e9087816 */ /* 0x000fe20000000008 */
[----:B------:R-:W-:Y:S01]  /*309d0*/  @P1 STG.E.U16 desc[UR30][R62.64], R233 ;  /* 0x000000e93e001986 */ /* 0x000fe2000c10151e */
[----:B------:R-:W-:Y:S01]  /*309e0*/  VIADD R0, R7, 0x1de ;  /* 0x000001de07007836 */ /* 0x000fe20000000000 */
[----:B------:R-:W-:Y:S02]  /*309f0*/  ULDC UR4, c[0x0][0x22c] ;  /* 0x00008b0000047ab9 */ /* 0x000fe40000000800 */
[----:B------:R-:W-:Y:S01]  /*30a00*/  @P2 STG.E.U16 desc[UR30][R60.64], R8 ;  /* 0x000000083c002986 */ /* 0x000fe2000c10151e */
[----:B----4-:R-:W-:-:S03]  /*30a10*/  PRMT R6, R234, 0x7632, R6 ;  /* 0x00007632ea067816 */ /* 0x010fc60000000006 */
[----:B------:R-:W-:Y:S04]  /*30a20*/  @P3 STG.E.U16 desc[UR30][R58.64], R234 ;  /* 0x000000ea3a003986 */ /* 0x000fe8000c10151e */
[----:B------:R0:W-:Y:S04]  /*30a30*/  @P4 STG.E.U16 desc[UR30][R236.64], R6 ;  /* 0x00000006ec004986 */ /* 0x0001e8000c10151e */
[----:B0-----:R-:W4:Y:S01]  /*30a40*/  LDL.LU.64 R236, [R1+0xc28] ;  /* 0x000c280001ec7983 */ /* 0x001f220000300a00 */
        /* <DEDUP_REMOVED lines=11> */
[----:B---3--:R-:W-:Y:S01]  /*30b00*/  @P5 STG.E.U16 desc[UR30][R56.64], R235 ;  /* 0x000000eb38005986 */ /* 0x008fe2000c10151e */
[C---:B------:R-:W-:Y:S01]  /*30b10*/  VIADD R0, R7.reuse, 0x1e2 ;  /* 0x000001e207007836 */ /* 0x040fe20000000000 */
[----:B------:R-:W-:Y:S02]  /*30b20*/  ULDC UR4, c[0x0][0x22c] ;  /* 0x00008b0000047ab9 */ /* 0x000fe40000000800 */
[----:B--2---:R-:W-:Y:S02]  /*30b30*/  @P6 STG.E.U16 desc[UR30][R90.64], R8 ;  /* 0x000000085a006986 */ /* 0x004fe4000c10151e */
[----:B------:R-:W-:Y:S01]  /*30b40*/  ISETP.LT.AND P3, PT, R0, UR4, !P0 ;  /* 0x0000000400007c0c */ /* 0x000fe2000c761270 */
[----:B------:R-:W-:Y:S01]  /*30b50*/  VIADD R0, R7, 0x1e3 ;  /* 0x000001e307007836 */ /* 0x000fe20000000000 */
[----:B------:R-:W-:Y:S01]  /*30b60*/  ULDC UR4, c[0x0][0x22c] ;  /* 0x00008b0000047ab9 */ /* 0x000fe20000000800 */
[----:B----4-:R-:W-:Y:S01]  /*30b70*/  PRMT R6, R236, 0x7632, R6 ;  /* 0x00007632ec067816 */ /* 0x010fe20000000006 */
[----:B------:R0:W-:Y:S04]  /*30b80*/  @P1 STG.E.U16 desc[UR30][R244.64], R236 ;  /* 0x000000ecf4001986 */ /* 0x0001e8000c10151e */
[----:B------:R1:W-:Y:S04]  /*30b90*/  @P2 STG.E.U16 desc[UR30][R238.64], R6 ;  /* 0x00000006ee002986 */ /* 0x0003e8000c10151e */
[----:B0-----:R-:W2:Y:S04]  /*30ba0*/  LDL.LU.64 R244, [R1+0xc20] ;  /* 0x000c200001f47983 */ /* 0x001ea80000300a00 */
[----:B-1----:R-:W3:Y:S01]  /*30bb0*/  LDL.LU.64 R238, [R1+0xc18] ;  /* 0x000c180001ee7983 */ /* 0x002ee20000300a00 */
[----:B------:R-:W-:-:S02]  /*30bc0*/  ISETP.LT.AND P4, PT, R0, UR4, !P0 ;  /* 0x0000000400007c0c */ /* 0x000fc4000c781270 */
[----:B------:R-:W-:Y:S01]  /*30bd0*/  PRMT R8, R237, 0x7632, R8 ;  /* 0x00007632ed087816 */ /* 0x000fe20000000008 */
[----:B------:R0:W-:Y:S01]  /*30be0*/  @P3 STG.E.U16 desc[UR30][R246.64], R237 ;  /* 0x000000edf6003986 */ /* 0x0001e2000c10151e */
[----:B------:R-:W-:Y:S01]  /*30bf0*/  VIADD R0, R7, 0x1e4 ;  /* 0x000001e407007836 */ /* 0x000fe20000000000 */
[----:B------:R-:W-:-:S08]  /*30c00*/  ULDC UR4, c[0x0][0x22c] ;  /* 0x00008b0000047ab9 */ /* 0x000fd00000000800 */
[----:B------:R1:W-:Y:S04]  /*30c10*/  @P4 STG.E.U16 desc[UR30][R240.64], R8 ;  /* 0x00000008f0004986 */ /* 0x0003e8000c10151e */
[----:B0-----:R-:W4:Y:S04]  /*30c20*/  LDL.LU.64 R246, [R1+0xc10] ;  /* 0x000c100001f67983 */ /* 0x001f280000300a00 */
[----:B-1----:R-:W2:Y:S01]  /*30c30*/  LDL.LU.64 R240, [R1+0xc08] ;  /* 0x000c080001f07983 */ /* 0x002ea20000300a00 */
        /* <DEDUP_REMOVED lines=15> */
[----:B---3--:R0:W-:Y:S04]  /*30d30*/  @P5 STG.E.U16 desc[UR30][R242.64], R238 ;  /* 0x000000eef2005986 */ /* 0x0081e8000c10151e */
[----:B0-----:R-:W3:Y:S04]  /*30d40*/  LDL.LU.64 R242, [R1+0xc00] ;  /* 0x000c000001f27983 */ /* 0x001ee80000300a00 */
[----:B------:R-:W3:Y:S01]  /*30d50*/  LDL.LU R252, [R1+0xbfc] ;  /* 0x000bfc0001fc7983 */ /* 0x000ee20000300800 */
[----:B------:R-:W-:Y:S01]  /*30d60*/  ISETP.LT.AND P4, PT, R0, UR4, !P0 ;  /* 0x0000000400007c0c */ /* 0x000fe2000c781270 */
[----:B------:R-:W-:Y:S01]  /*30d70*/  VIADD R0, R7, 0x1ea ;  /* 0x000001ea07007836 */ /* 0x000fe20000000000 */
[----:B------:R-:W-:Y:S01]  /*30d80*/  ULDC UR4, c[0x0][0x22c] ;  /* 0x00008b0000047ab9 */ /* 0x000fe20000000800 */
[----:B------:R-:W-:-:S03]  /*30d90*/  PRMT R125, R238, 0x7632, R125 ;  /* 0x00007632ee7d7816 */ /* 0x000fc6000000007d */
[----:B------:R-:W-:Y:S01]  /*30da0*/  ISETP.LT.AND P5, PT, R0, UR4, !P0 ;  /* 0x0000000400007c0c */ /* 0x000fe2000c7a1270 */
[C---:B------:R-:W-:Y:S01]  /*30db0*/  VIADD R0, R7.reuse, 0x1eb ;  /* 0x000001eb07007836 */ /* 0x040fe20000000000 */
[----:B------:R-:W-:Y:S01]  /*30dc0*/  ULDC UR4, c[0x0][0x22c] ;  /* 0x00008b0000047ab9 */ /* 0x000fe20000000800 */
[----:B------:R-:W-:Y:S03]  /*30dd0*/  @P6 STG.E.U16 desc[UR30][R250.64], R125 ;  /* 0x0000007dfa006986 */ /* 0x000fe6000c10151e */
[----:B------:R-:W-:Y:S01]  /*30de0*/  ISETP.LT.AND P6, PT, R0, UR4, !P0 ;  /* 0x0000000400007c0c */ /* 0x000fe2000c7c1270 */
[----:B------:R-:W-:Y:S01]  /*30df0*/  VIADD R0, R7, 0x1ec ;  /* 0x000001ec07007836 */ /* 0x000fe20000000000 */
[----:B------:R-:W-:Y:S01]  /*30e00*/  ULDC UR4, c[0x0][0x22c] ;  /* 0x00008b0000047ab9 */ /* 0x000fe20000000800 */
[----:B------:R-:W-:Y:S01]  /*30e10*/  @P1 STG.E.U16 desc[UR30][R64.64], R239 ;  /* 0x000000ef40001986 */ /* 0x000fe2000c10151e */
[----:B------:R-:W-:-:S02]  /*30e20*/  PRMT R33, R239, 0x7632, R33 ;  /* 0x00007632ef217816 */ /* 0x000fc40000000021 */
[----:B------:R-:W-:Y:S01]  /*30e30*/  ISETP.LT.AND P1, PT, R0, UR4, !P0 ;  /* 0x0000000400007c0c */ /* 0x000fe2000c721270 */
[C---:B------:R-:W-:Y:S01]  /*30e40*/  VIADD R0, R7.reuse, 0x1ed ;  /* 0x000001ed07007836 */ /* 0x040fe20000000000 */
[----:B------:R-:W-:Y:S01]  /*30e50*/  ULDC UR4, c[0x0][0x22c] ;  /* 0x00008b0000047ab9 */ /* 0x000fe20000000800 */
[----:B------:R-:W-:Y:S03]  /*30e60*/  @P2 STG.E.U16 desc[UR30][R66.64], R33 ;  /* 0x0000002142002986 */ /* 0x000fe6000c10151e */
[----:B------:R-:W-:Y:S01]  /*30e70*/  ISETP.LT.AND P2, PT, R0, UR4, !P0 ;  /* 0x0000000400007c0c */ /* 0x000fe2000c741270 */
[----:B------:R-:W-:Y:S01]  /*30e80*/  VIADD R0, R7, 0x1ee ;  /* 0x000001ee07007836 */ /* 0x000fe20000000000 */
[----:B------:R-:W-:Y:S01]  /*30e90*/  ULDC UR4, c[0x0][0x22c] ;  /* 0x00008b0000047ab9 */ /* 0x000fe20000000800 */
[----:B--2---:R-:W-:Y:S01]  /*30ea0*/  @P3 STG.E.U16 desc[UR30][R68.64], R240 ;  /* 0x000000f044003986 */ /* 0x004fe2000c10151e */
        /* <DEDUP_REMOVED lines=17> */
[----:B------:R-:W-:Y:S02]  /*30fc0*/  PRMT R43, R244, 0x7632, R43 ;  /* 0x00007632f42b7816 */ /* 0x000fe4000000002b */
[----:B------:R-:W-:-:S02]  /*30fd0*/  PRMT R46, R245, 0x7632, R46 ;  /* 0x00007632f52e7816 */ /* 0x000fc4000000002e */
[----:B----4-:R-:W-:Y:S02]  /*30fe0*/  PRMT R48, R246, 0x7632, R48 ;  /* 0x00007632f6307816 */ /* 0x010fe40000000030 */
[----:B------:R-:W-:Y:S01]  /*30ff0*/  PRMT R50, R247, 0x7632, R50 ;  /* 0x00007632f7327816 */ /* 0x000fe20000000032 */
[----:B---3--:R-:W-:Y:S01]  /*31000*/  @P1 STG.E.U16 desc[UR30][R76.64], R242 ;  /* 0x000000f24c001986 */ /* 0x008fe2000c10151e */
[----:B------:R-:W-:Y:S02]  /*31010*/  PRMT R39, R242, 0x7632, R39 ;  /* 0x00007632f2277816 */ /* 0x000fe40000000027 */
        /* <DEDUP_REMOVED lines=22> */
[----:B------:R-:W0:Y:S01]  /*31180*/  LDS.128 R8, [R252] ;  /* 0x00000000fc087984 */ /* 0x000e220000000c00 */
[----:B------:R-:W-:Y:S01]  /*31190*/  VIADD R0, R7, 0x1f8 ;  /* 0x000001f807007836 */ /* 0x000fe20000000000 */
[----:B------:R-:W-:-:S02]  /*311a0*/  ULDC UR4, c[0x0][0x22c] ;  /* 0x00008b0000047ab9 */ /* 0x000fc40000000800 */
[----:B------:R1:W-:Y:S02]  /*311b0*/  @P1 STG.E.U16 desc[UR30][R88.64], R245 ;  /* 0x000000f558001986 */ /* 0x0003e4000c10151e */
[----:B------:R-:W-:Y:S01]  /*311c0*/  ISETP.LT.AND P1, PT, R0, UR4, !P0 ;  /* 0x0000000400007c0c */ /* 0x000fe2000c721270 */
[C---:B------:R-:W-:Y:S01]  /*311d0*/  VIADD R0, R7.reuse, 0x1f9 ;  /* 0x000001f907007836 */ /* 0x040fe20000000000 */
[----:B------:R-:W-:Y:S01]  /*311e0*/  ULDC UR4, c[0x0][0x22c] ;  /* 0x00008b0000047ab9 */ /* 0x000fe20000000800 */
[----:B------:R1:W-:Y:S03]  /*311f0*/  @P2 STG.E.U16 desc[UR30][R92.64], R46 ;  /* 0x0000002e5c002986 */ /* 0x0003e6000c10151e */
        /* <DEDUP_REMOVED lines=13> */
[----:B------:R-:W-:Y:S01]  /*312d0*/  VIADD R0, R7, 0x1fd ;  /* 0x000001fd07007836 */ /* 0x000fe20000000000 */
[----:B------:R-:W-:Y:S01]  /*312e0*/  ULDC UR4, c[0x0][0x22c] ;  /* 0x00008b0000047ab9 */ /* 0x000fe20000000800 */
[----:B------:R1:W-:Y:S03]  /*312f0*/  @P6 STG.E.U16 desc[UR30][R100.64], R50 ;  /* 0x0000003264006986 */ /* 0x0003e6000c10151e */
[----:B------:R-:W-:-:S02]  /*31300*/  ISETP.LT.AND P6, PT, R0, UR4, !P0 ;  /* 0x0000000400007c0c */ /* 0x000fc4000c7c1270 */
[----:B0-----:R-:W-:Y:S02]  /*31310*/  PRMT R52, R8, 0x7632, R52 ;  /* 0x0000763208347816 */ /* 0x001fe40000000034 */
[----:B------:R-:W-:Y:S01]  /*31320*/  PRMT R54, R9, 0x7632, R54 ;  /* 0x0000763209367816 */ /* 0x000fe20000000036 */
[----:B------:R1:W-:Y:S01]  /*31330*/  @P1 STG.E.U16 desc[UR30][R102.64], R8 ;  /* 0x0000000866001986 */ /* 0x0003e2000c10151e */
[----:B------:R-:W-:Y:S01]  /*31340*/  PRMT R124, R10, 0x7632, R124 ;  /* 0x000076320a7c7816 */ /* 0x000fe2000000007c */
[C---:B------:R-:W-:Y:S01]  /*31350*/  VIADD R0, R7.reuse, 0x1ff ;  /* 0x000001ff07007836 */ /* 0x040fe20000000000 */
[----:B------:R-:W-:Y:S01]  /*31360*/  ULDC UR4, c[0x0][0x22c] ;  /* 0x00008b0000047ab9 */ /* 0x000fe20000000800 */
[----:B------:R1:W-:Y:S04]  /*31370*/  @P2 STG.E.U16 desc[UR30][R104.64], R52 ;  /* 0x0000003468002986 */ /* 0x0003e8000c10151e */
[----:B------:R1:W-:Y:S04]  /*31380*/  @P3 STG.E.U16 desc[UR30][R106.64], R9 ;  /* 0x000000096a003986 */ /* 0x0003e8000c10151e */
[----:B------:R1:W-:Y:S04]  /*31390*/  @P4 STG.E.U16 desc[UR30][R108.64], R54 ;  /* 0x000000366c004986 */ /* 0x0003e8000c10151e */
[----:B------:R1:W-:Y:S04]  /*313a0*/  @P5 STG.E.U16 desc[UR30][R110.64], R10 ;  /* 0x0000000a6e005986 */ /* 0x0003e8000c10151e */
[----:B------:R1:W-:Y:S01]  /*313b0*/  @P6 STG.E.U16 desc[UR30][R248.64], R124 ;  /* 0x0000007cf8006986 */ /* 0x0003e2000c10151e */
[----:B------:R-:W-:Y:S01]  /*313c0*/  VIADD R7, R7, 0x1fe ;  /* 0x000001fe07077836 */ /* 0x000fe20000000000 */
[----:B------:R-:W-:-:S04]  /*313d0*/  ISETP.LT.AND P1, PT, R0, UR5, !P0 ;  /* 0x0000000500007c0c */ /* 0x000fc8000c721270 */
[----:B------:R-:W-:-:S13]  /*313e0*/  ISETP.LT.AND P0, PT, R7, UR4, !P0 ;  /* 0x0000000407007c0c */ /* 0x000fda000c701270 */
[----:B------:R1:W-:Y:S01]  /*313f0*/  @P0 STG.E.U16 desc[UR30][R4.64], R11 ;  /* 0x0000000b04000986 */ /* 0x0003e2000c10151e */
[----:B------:R-:W-:Y:S05]  /*31400*/  @!P1 EXIT ;  /* 0x000000000000994d */ /* 0x000fea0003800000 */
[----:B-1----:R-:W-:-:S05]  /*31410*/  PRMT R11, R11, 0x7632, R11 ;  /* 0x000076320b0b7816 */ /* 0x002fca000000000b */
[----:B------:R-:W-:Y:S01]  /*31420*/  STG.E.U16 desc[UR30][R2.64], R11 ;  /* 0x0000000b02007986 */ /* 0x000fe2000c10151e */
[----:B------:R-:W-:Y:S05]  /*31430*/  EXIT ;  /* 0x000000000000794d */ /* 0x000fea0003800000 */
.L_x_2:
[----:B------:R-:W-:-:S00]  /*31440*/  BRA `(.L_x_2) ;  /* 0xfffffffc00fc7947 */ /* 0x000fc0000383ffff */
[----:B------:R-:W-:-:S00]  /*31450*/  NOP ;  /* 0x0000000000007918 */ /* 0x000fc00000000000 */
        /* <DEDUP_REMOVED lines=10> */
.L_x_3:


//--------------------- .nv.shared.matmul_kernel  --------------------------
	.section	.nv.shared.matmul_kernel,"aw",@nobits
	.sectionflags	@""
	.align	16
	.zero		1024


//--------------------- .nv.shared.reserved.0     --------------------------
	.section	.nv.shared.reserved.0,"aw",@nobits
	.weak		__nv_reservedSMEM_offset_0_alias
	.size		__nv_reservedSMEM_offset_0_alias, 0, 0
	.other		__nv_reservedSMEM_offset_0_alias,@"STO_CUDA_RESERVED_SHARED STV_DEFAULT"
__nv_reservedSMEM_offset_0_alias:
	.zero		0


//--------------------- .nv.constant0.matmul_kernel --------------------------
	.section	.nv.constant0.matmul_kernel,"a",@progbits
	.sectionflags	@""
	.align	4
.nv.constant0.matmul_kernel:
	.zero		608


//--------------------- SYMBOLS --------------------------

	.type		.nv.reservedSmem.offset0,@object
	.size		.nv.reservedSmem.offset0,0x4
